//
// Generated by NVIDIA NVVM Compiler
//
// Compiler Build ID: CL-36424714
// Cuda compilation tools, release 13.0, V13.0.88
// Based on NVVM 20.0.0
//

.version 9.0
.target sm_100
.address_size 64

	// .globl	_Z22sum_axis_contig_kernelId5SumOpEvPKT_PS1_mmmmT0_S1_
// _ZZN3cub18CUB_300001_SM_10006detail6reduce28DeviceReduceSingleTileKernelINS2_10policy_hubIdy5SumOpE10Policy1000EPdS8_yS5_ddN4cuda3std3__410__identityEEEvT0_T1_T2_T3_T4_T6_E12temp_storage has been demoted
// _ZZN3cub18CUB_300001_SM_10006detail6reduce18DeviceReduceKernelINS2_10policy_hubIdy5SumOpE10Policy1000EPdyS5_dN4cuda3std3__410__identityEEEvT0_PT3_T1_NS0_13GridEvenShareISG_EET2_T4_E12temp_storage has been demoted
// _ZZN3cub18CUB_300001_SM_10006detail6reduce28DeviceReduceSingleTileKernelINS2_10policy_hubIdy5SumOpE10Policy1000EPdS8_iS5_ddN4cuda3std3__410__identityEEEvT0_T1_T2_T3_T4_T6_E12temp_storage has been demoted
// _ZZ22sum_axis_contig_kernelId5SumOpEvPKT_PS1_mmmmT0_S1_E4smem has been demoted
.global .align 1 .b8 _ZN34_INTERNAL_5c47ef13_4_k_cu_311581a74cuda3std3__45__cpo5beginE[1];
.global .align 1 .b8 _ZN34_INTERNAL_5c47ef13_4_k_cu_311581a74cuda3std3__45__cpo3endE[1];
.global .align 1 .b8 _ZN34_INTERNAL_5c47ef13_4_k_cu_311581a74cuda3std3__45__cpo6cbeginE[1];
.global .align 1 .b8 _ZN34_INTERNAL_5c47ef13_4_k_cu_311581a74cuda3std3__45__cpo4cendE[1];
.global .align 1 .b8 _ZN34_INTERNAL_5c47ef13_4_k_cu_311581a74cuda3std3__45__cpo6rbeginE[1];
.global .align 1 .b8 _ZN34_INTERNAL_5c47ef13_4_k_cu_311581a74cuda3std3__45__cpo4rendE[1];
.global .align 1 .b8 _ZN34_INTERNAL_5c47ef13_4_k_cu_311581a74cuda3std3__45__cpo7crbeginE[1];
.global .align 1 .b8 _ZN34_INTERNAL_5c47ef13_4_k_cu_311581a74cuda3std3__45__cpo5crendE[1];
.global .align 1 .b8 _ZN34_INTERNAL_5c47ef13_4_k_cu_311581a74cuda3std3__436_GLOBAL__N__5c47ef13_4_k_cu_311581a76ignoreE[1];
.global .align 1 .b8 _ZN34_INTERNAL_5c47ef13_4_k_cu_311581a74cuda3std3__419piecewise_constructE[1];
.global .align 1 .b8 _ZN34_INTERNAL_5c47ef13_4_k_cu_311581a74cuda3std3__48in_placeE[1];
.global .align 1 .b8 _ZN34_INTERNAL_5c47ef13_4_k_cu_311581a74cuda3std3__420unreachable_sentinelE[1];
.global .align 1 .b8 _ZN34_INTERNAL_5c47ef13_4_k_cu_311581a74cuda3std3__47nulloptE[1];
.global .align 1 .b8 _ZN34_INTERNAL_5c47ef13_4_k_cu_311581a74cuda3std3__48unexpectE[1];
.global .align 1 .b8 _ZN34_INTERNAL_5c47ef13_4_k_cu_311581a74cuda3std6ranges3__45__cpo4swapE[1];
.global .align 1 .b8 _ZN34_INTERNAL_5c47ef13_4_k_cu_311581a74cuda3std6ranges3__45__cpo9iter_moveE[1];
.global .align 1 .b8 _ZN34_INTERNAL_5c47ef13_4_k_cu_311581a74cuda3std6ranges3__45__cpo5beginE[1];
.global .align 1 .b8 _ZN34_INTERNAL_5c47ef13_4_k_cu_311581a74cuda3std6ranges3__45__cpo3endE[1];
.global .align 1 .b8 _ZN34_INTERNAL_5c47ef13_4_k_cu_311581a74cuda3std6ranges3__45__cpo6cbeginE[1];
.global .align 1 .b8 _ZN34_INTERNAL_5c47ef13_4_k_cu_311581a74cuda3std6ranges3__45__cpo4cendE[1];
.global .align 1 .b8 _ZN34_INTERNAL_5c47ef13_4_k_cu_311581a74cuda3std6ranges3__45__cpo7advanceE[1];
.global .align 1 .b8 _ZN34_INTERNAL_5c47ef13_4_k_cu_311581a74cuda3std6ranges3__45__cpo9iter_swapE[1];
.global .align 1 .b8 _ZN34_INTERNAL_5c47ef13_4_k_cu_311581a74cuda3std6ranges3__45__cpo4nextE[1];
.global .align 1 .b8 _ZN34_INTERNAL_5c47ef13_4_k_cu_311581a74cuda3std6ranges3__45__cpo4prevE[1];
.global .align 1 .b8 _ZN34_INTERNAL_5c47ef13_4_k_cu_311581a74cuda3std6ranges3__45__cpo4dataE[1];
.global .align 1 .b8 _ZN34_INTERNAL_5c47ef13_4_k_cu_311581a74cuda3std6ranges3__45__cpo5cdataE[1];
.global .align 1 .b8 _ZN34_INTERNAL_5c47ef13_4_k_cu_311581a74cuda3std6ranges3__45__cpo4sizeE[1];
.global .align 1 .b8 _ZN34_INTERNAL_5c47ef13_4_k_cu_311581a74cuda3std6ranges3__45__cpo5ssizeE[1];
.global .align 1 .b8 _ZN34_INTERNAL_5c47ef13_4_k_cu_311581a74cuda3std6ranges3__45__cpo8distanceE[1];
.global .align 1 .b8 _ZN34_INTERNAL_5c47ef13_4_k_cu_311581a76thrust24THRUST_300001_SM_1000_NS6system6detail10sequential3seqE[1];
.global .align 1 .b8 _ZN34_INTERNAL_5c47ef13_4_k_cu_311581a76thrust24THRUST_300001_SM_1000_NS12placeholders2_1E[1];
.global .align 1 .b8 _ZN34_INTERNAL_5c47ef13_4_k_cu_311581a76thrust24THRUST_300001_SM_1000_NS12placeholders2_2E[1];
.global .align 1 .b8 _ZN34_INTERNAL_5c47ef13_4_k_cu_311581a76thrust24THRUST_300001_SM_1000_NS12placeholders2_3E[1];
.global .align 1 .b8 _ZN34_INTERNAL_5c47ef13_4_k_cu_311581a76thrust24THRUST_300001_SM_1000_NS12placeholders2_4E[1];
.global .align 1 .b8 _ZN34_INTERNAL_5c47ef13_4_k_cu_311581a76thrust24THRUST_300001_SM_1000_NS12placeholders2_5E[1];
.global .align 1 .b8 _ZN34_INTERNAL_5c47ef13_4_k_cu_311581a76thrust24THRUST_300001_SM_1000_NS12placeholders2_6E[1];
.global .align 1 .b8 _ZN34_INTERNAL_5c47ef13_4_k_cu_311581a76thrust24THRUST_300001_SM_1000_NS12placeholders2_7E[1];
.global .align 1 .b8 _ZN34_INTERNAL_5c47ef13_4_k_cu_311581a76thrust24THRUST_300001_SM_1000_NS12placeholders2_8E[1];
.global .align 1 .b8 _ZN34_INTERNAL_5c47ef13_4_k_cu_311581a76thrust24THRUST_300001_SM_1000_NS12placeholders2_9E[1];
.global .align 1 .b8 _ZN34_INTERNAL_5c47ef13_4_k_cu_311581a76thrust24THRUST_300001_SM_1000_NS12placeholders3_10E[1];

.visible .entry _Z22sum_axis_contig_kernelId5SumOpEvPKT_PS1_mmmmT0_S1_(
	.param .u64 .ptr .align 1 _Z22sum_axis_contig_kernelId5SumOpEvPKT_PS1_mmmmT0_S1__param_0,
	.param .u64 .ptr .align 1 _Z22sum_axis_contig_kernelId5SumOpEvPKT_PS1_mmmmT0_S1__param_1,
	.param .u64 _Z22sum_axis_contig_kernelId5SumOpEvPKT_PS1_mmmmT0_S1__param_2,
	.param .u64 _Z22sum_axis_contig_kernelId5SumOpEvPKT_PS1_mmmmT0_S1__param_3,
	.param .u64 _Z22sum_axis_contig_kernelId5SumOpEvPKT_PS1_mmmmT0_S1__param_4,
	.param .u64 _Z22sum_axis_contig_kernelId5SumOpEvPKT_PS1_mmmmT0_S1__param_5,
	.param .align 1 .b8 _Z22sum_axis_contig_kernelId5SumOpEvPKT_PS1_mmmmT0_S1__param_6[1],
	.param .f64 _Z22sum_axis_contig_kernelId5SumOpEvPKT_PS1_mmmmT0_S1__param_7
)
{
	.reg .pred 	%p<9>;
	.reg .b32 	%r<19>;
	.reg .b64 	%rd<30>;
	.reg .b64 	%fd<12>;
	// demoted variable
	.shared .align 8 .b8 _ZZ22sum_axis_contig_kernelId5SumOpEvPKT_PS1_mmmmT0_S1_E4smem[2048];
	ld.param.u64 	%rd12, [_Z22sum_axis_contig_kernelId5SumOpEvPKT_PS1_mmmmT0_S1__param_0];
	ld.param.u64 	%rd13, [_Z22sum_axis_contig_kernelId5SumOpEvPKT_PS1_mmmmT0_S1__param_1];
	ld.param.u64 	%rd14, [_Z22sum_axis_contig_kernelId5SumOpEvPKT_PS1_mmmmT0_S1__param_2];
	ld.param.u64 	%rd17, [_Z22sum_axis_contig_kernelId5SumOpEvPKT_PS1_mmmmT0_S1__param_3];
	ld.param.u64 	%rd15, [_Z22sum_axis_contig_kernelId5SumOpEvPKT_PS1_mmmmT0_S1__param_4];
	ld.param.u64 	%rd16, [_Z22sum_axis_contig_kernelId5SumOpEvPKT_PS1_mmmmT0_S1__param_5];
	ld.param.f64 	%fd11, [_Z22sum_axis_contig_kernelId5SumOpEvPKT_PS1_mmmmT0_S1__param_7];
	mov.u32 	%r5, %ctaid.x;
	cvt.u64.u32 	%rd1, %r5;
	mul.lo.s64 	%rd18, %rd16, %rd17;
	setp.le.u64 	%p1, %rd18, %rd1;
	@%p1 bra 	$L__BB0_13;
	and.b64  	%rd19, %rd16, -4294967296;
	setp.ne.s64 	%p2, %rd19, 0;
	@%p2 bra 	$L__BB0_3;
	cvt.u32.u64 	%r6, %rd16;
	cvt.u32.u64 	%r7, %rd1;
	div.u32 	%r8, %r7, %r6;
	cvt.u64.u32 	%rd28, %r8;
	bra.uni 	$L__BB0_4;
$L__BB0_3:
	div.u64 	%rd28, %rd1, %rd16;
$L__BB0_4:
	mov.u32 	%r9, %tid.x;
	cvt.u64.u32 	%rd5, %r9;
	setp.le.u64 	%p3, %rd15, %rd5;
	@%p3 bra 	$L__BB0_7;
	add.s64 	%rd20, %rd15, -1;
	mul.lo.s64 	%rd6, %rd28, %rd20;
	add.s64 	%rd7, %rd14, %rd1;
	mov.u32 	%r10, %ntid.x;
	cvt.u64.u32 	%rd8, %r10;
	cvta.to.global.u64 	%rd9, %rd12;
	mov.u64 	%rd29, %rd5;
$L__BB0_6:
	add.s64 	%rd21, %rd6, %rd29;
	mad.lo.s64 	%rd22, %rd21, %rd16, %rd7;
	shl.b64 	%rd23, %rd22, 3;
	add.s64 	%rd24, %rd9, %rd23;
	ld.global.nc.f64 	%fd5, [%rd24];
	add.f64 	%fd11, %fd11, %fd5;
	add.s64 	%rd29, %rd29, %rd8;
	setp.lt.u64 	%p4, %rd29, %rd15;
	@%p4 bra 	$L__BB0_6;
$L__BB0_7:
	cvt.u32.u64 	%r11, %rd5;
	shl.b32 	%r12, %r11, 3;
	mov.u32 	%r13, _ZZ22sum_axis_contig_kernelId5SumOpEvPKT_PS1_mmmmT0_S1_E4smem;
	add.s32 	%r1, %r13, %r12;
	st.shared.f64 	[%r1], %fd11;
	bar.sync 	0;
	mov.u32 	%r18, %ntid.x;
	setp.lt.u32 	%p5, %r18, 2;
	@%p5 bra 	$L__BB0_11;
$L__BB0_8:
	shr.u32 	%r4, %r18, 1;
	setp.ge.u32 	%p6, %r11, %r4;
	@%p6 bra 	$L__BB0_10;
	shl.b32 	%r15, %r4, 3;
	add.s32 	%r16, %r1, %r15;
	ld.shared.f64 	%fd6, [%r1];
	ld.shared.f64 	%fd7, [%r16];
	add.f64 	%fd8, %fd6, %fd7;
	st.shared.f64 	[%r1], %fd8;
$L__BB0_10:
	bar.sync 	0;
	setp.gt.u32 	%p7, %r18, 3;
	mov.u32 	%r18, %r4;
	@%p7 bra 	$L__BB0_8;
$L__BB0_11:
	setp.ne.s32 	%p8, %r11, 0;
	@%p8 bra 	$L__BB0_13;
	ld.shared.f64 	%fd9, [_ZZ22sum_axis_contig_kernelId5SumOpEvPKT_PS1_mmmmT0_S1_E4smem];
	cvta.to.global.u64 	%rd25, %rd13;
	shl.b64 	%rd26, %rd1, 3;
	add.s64 	%rd27, %rd25, %rd26;
	st.global.f64 	[%rd27], %fd9;
$L__BB0_13:
	ret;

}
	// .globl	_ZN3cub18CUB_300001_SM_10006detail11EmptyKernelIvEEvv
.visible .entry _ZN3cub18CUB_300001_SM_10006detail11EmptyKernelIvEEvv()
{


	ret;

}
	// .globl	_ZN3cub18CUB_300001_SM_10006detail6reduce28DeviceReduceSingleTileKernelINS2_10policy_hubIdy5SumOpE10Policy1000EPdS8_yS5_ddN4cuda3std3__410__identityEEEvT0_T1_T2_T3_T4_T6_
.visible .entry _ZN3cub18CUB_300001_SM_10006detail6reduce28DeviceReduceSingleTileKernelINS2_10policy_hubIdy5SumOpE10Policy1000EPdS8_yS5_ddN4cuda3std3__410__identityEEEvT0_T1_T2_T3_T4_T6_(
	.param .u64 .ptr .align 1 _ZN3cub18CUB_300001_SM_10006detail6reduce28DeviceReduceSingleTileKernelINS2_10policy_hubIdy5SumOpE10Policy1000EPdS8_yS5_ddN4cuda3std3__410__identityEEEvT0_T1_T2_T3_T4_T6__param_0,
	.param .u64 .ptr .align 1 _ZN3cub18CUB_300001_SM_10006detail6reduce28DeviceReduceSingleTileKernelINS2_10policy_hubIdy5SumOpE10Policy1000EPdS8_yS5_ddN4cuda3std3__410__identityEEEvT0_T1_T2_T3_T4_T6__param_1,
	.param .u64 _ZN3cub18CUB_300001_SM_10006detail6reduce28DeviceReduceSingleTileKernelINS2_10policy_hubIdy5SumOpE10Policy1000EPdS8_yS5_ddN4cuda3std3__410__identityEEEvT0_T1_T2_T3_T4_T6__param_2,
	.param .align 1 .b8 _ZN3cub18CUB_300001_SM_10006detail6reduce28DeviceReduceSingleTileKernelINS2_10policy_hubIdy5SumOpE10Policy1000EPdS8_yS5_ddN4cuda3std3__410__identityEEEvT0_T1_T2_T3_T4_T6__param_3[1],
	.param .f64 _ZN3cub18CUB_300001_SM_10006detail6reduce28DeviceReduceSingleTileKernelINS2_10policy_hubIdy5SumOpE10Policy1000EPdS8_yS5_ddN4cuda3std3__410__identityEEEvT0_T1_T2_T3_T4_T6__param_4,
	.param .align 1 .b8 _ZN3cub18CUB_300001_SM_10006detail6reduce28DeviceReduceSingleTileKernelINS2_10policy_hubIdy5SumOpE10Policy1000EPdS8_yS5_ddN4cuda3std3__410__identityEEEvT0_T1_T2_T3_T4_T6__param_5[1]
)
.maxntid 256
.minnctapersm 1
{
	.reg .pred 	%p<97>;
	.reg .b32 	%r<446>;
	.reg .b64 	%rd<232>;
	.reg .b64 	%fd<355>;
	// demoted variable
	.shared .align 8 .b8 _ZZN3cub18CUB_300001_SM_10006detail6reduce28DeviceReduceSingleTileKernelINS2_10policy_hubIdy5SumOpE10Policy1000EPdS8_yS5_ddN4cuda3std3__410__identityEEEvT0_T1_T2_T3_T4_T6_E12temp_storage[80];
	ld.param.u64 	%rd31, [_ZN3cub18CUB_300001_SM_10006detail6reduce28DeviceReduceSingleTileKernelINS2_10policy_hubIdy5SumOpE10Policy1000EPdS8_yS5_ddN4cuda3std3__410__identityEEEvT0_T1_T2_T3_T4_T6__param_0];
	ld.param.u64 	%rd33, [_ZN3cub18CUB_300001_SM_10006detail6reduce28DeviceReduceSingleTileKernelINS2_10policy_hubIdy5SumOpE10Policy1000EPdS8_yS5_ddN4cuda3std3__410__identityEEEvT0_T1_T2_T3_T4_T6__param_1];
	ld.param.u64 	%rd32, [_ZN3cub18CUB_300001_SM_10006detail6reduce28DeviceReduceSingleTileKernelINS2_10policy_hubIdy5SumOpE10Policy1000EPdS8_yS5_ddN4cuda3std3__410__identityEEEvT0_T1_T2_T3_T4_T6__param_2];
	ld.param.f64 	%fd58, [_ZN3cub18CUB_300001_SM_10006detail6reduce28DeviceReduceSingleTileKernelINS2_10policy_hubIdy5SumOpE10Policy1000EPdS8_yS5_ddN4cuda3std3__410__identityEEEvT0_T1_T2_T3_T4_T6__param_4];
	cvta.to.global.u64 	%rd1, %rd33;
	setp.ne.s64 	%p1, %rd32, 0;
	@%p1 bra 	$L__BB2_3;
	mov.u32 	%r427, %tid.x;
	setp.ne.s32 	%p96, %r427, 0;
	@%p96 bra 	$L__BB2_74;
	st.global.f64 	[%rd1], %fd58;
	bra.uni 	$L__BB2_74;
$L__BB2_3:
	and.b64  	%rd34, %rd31, 31;
	setp.ne.s64 	%p2, %rd34, 0;
	@%p2 bra 	$L__BB2_38;
	setp.gt.u64 	%p49, %rd32, 2047;
	@%p49 bra 	$L__BB2_22;
	cvt.u32.u64 	%r1, %rd32;
	mov.u32 	%r2, %tid.x;
	setp.ge.u32 	%p66, %r2, %r1;
	mov.f64 	%fd333, 0d0000000000000000;
	mov.u32 	%r431, %r2;
	@%p66 bra 	$L__BB2_7;
	mul.wide.u32 	%rd189, %r2, 8;
	add.s64 	%rd188, %rd31, %rd189;
	// begin inline asm
	ld.global.nc.u64 %rd187, [%rd188];
	// end inline asm
	mov.b64 	%fd333, %rd187;
	add.s32 	%r431, %r2, 256;
$L__BB2_7:
	setp.ge.u32 	%p67, %r431, %r1;
	@%p67 bra 	$L__BB2_13;
	not.b32 	%r303, %r431;
	add.s32 	%r5, %r303, %r1;
	and.b32  	%r304, %r5, 768;
	setp.eq.s32 	%p68, %r304, 768;
	@%p68 bra 	$L__BB2_11;
	mul.wide.u32 	%rd190, %r431, 8;
	add.s64 	%rd222, %rd31, %rd190;
	shr.u32 	%r305, %r5, 8;
	add.s32 	%r306, %r305, 1;
	and.b32  	%r307, %r306, 3;
	neg.s32 	%r429, %r307;
$L__BB2_10:
	.pragma "nounroll";
	// begin inline asm
	ld.global.nc.u64 %rd191, [%rd222];
	// end inline asm
	mov.b64 	%fd259, %rd191;
	add.f64 	%fd333, %fd333, %fd259;
	add.s32 	%r431, %r431, 256;
	add.s64 	%rd222, %rd222, 2048;
	add.s32 	%r429, %r429, 1;
	setp.ne.s32 	%p69, %r429, 0;
	@%p69 bra 	$L__BB2_10;
$L__BB2_11:
	setp.lt.u32 	%p70, %r5, 768;
	@%p70 bra 	$L__BB2_13;
$L__BB2_12:
	mul.wide.s32 	%rd201, %r431, 8;
	add.s64 	%rd194, %rd31, %rd201;
	// begin inline asm
	ld.global.nc.u64 %rd193, [%rd194];
	// end inline asm
	mov.b64 	%fd260, %rd193;
	add.f64 	%fd261, %fd333, %fd260;
	add.s64 	%rd196, %rd194, 2048;
	// begin inline asm
	ld.global.nc.u64 %rd195, [%rd196];
	// end inline asm
	mov.b64 	%fd262, %rd195;
	add.f64 	%fd263, %fd261, %fd262;
	add.s64 	%rd198, %rd194, 4096;
	// begin inline asm
	ld.global.nc.u64 %rd197, [%rd198];
	// end inline asm
	mov.b64 	%fd264, %rd197;
	add.f64 	%fd265, %fd263, %fd264;
	add.s64 	%rd200, %rd194, 6144;
	// begin inline asm
	ld.global.nc.u64 %rd199, [%rd200];
	// end inline asm
	mov.b64 	%fd266, %rd199;
	add.f64 	%fd333, %fd265, %fd266;
	add.s32 	%r431, %r431, 1024;
	setp.lt.s32 	%p71, %r431, %r1;
	@%p71 bra 	$L__BB2_12;
$L__BB2_13:
	setp.lt.u64 	%p72, %rd32, 256;
	@%p72 bra 	$L__BB2_18;
	// begin inline asm
	mov.u32 %r371, %laneid;
	// end inline asm
	mov.b64 	%rd212, %fd333;
	mov.b64 	{%r373, %r378}, %rd212;
	mov.b32 	%r379, 1;
	mov.b32 	%r420, 31;
	mov.b32 	%r421, -1;
	// begin inline asm
	shfl.sync.down.b32 %r372, %r373, %r379, %r420, %r421;
	// end inline asm
	// begin inline asm
	shfl.sync.down.b32 %r377, %r378, %r379, %r420, %r421;
	// end inline asm
	mov.b64 	%rd213, {%r372, %r377};
	mov.b64 	%fd301, %rd213;
	setp.gt.s32 	%p88, %r371, 30;
	add.f64 	%fd302, %fd333, %fd301;
	selp.f64 	%fd303, %fd333, %fd302, %p88;
	mov.b64 	%rd214, %fd303;
	mov.b64 	{%r383, %r388}, %rd214;
	mov.b32 	%r389, 2;
	// begin inline asm
	shfl.sync.down.b32 %r382, %r383, %r389, %r420, %r421;
	// end inline asm
	// begin inline asm
	shfl.sync.down.b32 %r387, %r388, %r389, %r420, %r421;
	// end inline asm
	mov.b64 	%rd215, {%r382, %r387};
	mov.b64 	%fd304, %rd215;
	setp.gt.s32 	%p89, %r371, 29;
	add.f64 	%fd305, %fd303, %fd304;
	selp.f64 	%fd306, %fd303, %fd305, %p89;
	mov.b64 	%rd216, %fd306;
	mov.b64 	{%r393, %r398}, %rd216;
	mov.b32 	%r399, 4;
	// begin inline asm
	shfl.sync.down.b32 %r392, %r393, %r399, %r420, %r421;
	// end inline asm
	// begin inline asm
	shfl.sync.down.b32 %r397, %r398, %r399, %r420, %r421;
	// end inline asm
	mov.b64 	%rd217, {%r392, %r397};
	mov.b64 	%fd307, %rd217;
	setp.gt.s32 	%p90, %r371, 27;
	add.f64 	%fd308, %fd306, %fd307;
	selp.f64 	%fd309, %fd306, %fd308, %p90;
	mov.b64 	%rd218, %fd309;
	mov.b64 	{%r403, %r408}, %rd218;
	mov.b32 	%r409, 8;
	// begin inline asm
	shfl.sync.down.b32 %r402, %r403, %r409, %r420, %r421;
	// end inline asm
	// begin inline asm
	shfl.sync.down.b32 %r407, %r408, %r409, %r420, %r421;
	// end inline asm
	mov.b64 	%rd219, {%r402, %r407};
	mov.b64 	%fd310, %rd219;
	setp.gt.s32 	%p91, %r371, 23;
	add.f64 	%fd311, %fd309, %fd310;
	selp.f64 	%fd312, %fd309, %fd311, %p91;
	mov.b64 	%rd220, %fd312;
	mov.b64 	{%r413, %r418}, %rd220;
	mov.b32 	%r419, 16;
	// begin inline asm
	shfl.sync.down.b32 %r412, %r413, %r419, %r420, %r421;
	// end inline asm
	// begin inline asm
	shfl.sync.down.b32 %r417, %r418, %r419, %r420, %r421;
	// end inline asm
	mov.b64 	%rd221, {%r412, %r417};
	mov.b64 	%fd313, %rd221;
	setp.gt.s32 	%p92, %r371, 15;
	add.f64 	%fd10, %fd312, %fd313;
	selp.f64 	%fd354, %fd312, %fd10, %p92;
	setp.ne.s32 	%p93, %r371, 0;
	@%p93 bra 	$L__BB2_16;
	shr.u32 	%r422, %r2, 2;
	and.b32  	%r423, %r422, 248;
	mov.u32 	%r424, _ZZN3cub18CUB_300001_SM_10006detail6reduce28DeviceReduceSingleTileKernelINS2_10policy_hubIdy5SumOpE10Policy1000EPdS8_yS5_ddN4cuda3std3__410__identityEEEvT0_T1_T2_T3_T4_T6_E12temp_storage;
	add.s32 	%r425, %r424, %r423;
	st.shared.f64 	[%r425+8], %fd10;
$L__BB2_16:
	bar.sync 	0;
	setp.ne.s32 	%p94, %r2, 0;
	@%p94 bra 	$L__BB2_72;
	ld.shared.f64 	%fd314, [_ZZN3cub18CUB_300001_SM_10006detail6reduce28DeviceReduceSingleTileKernelINS2_10policy_hubIdy5SumOpE10Policy1000EPdS8_yS5_ddN4cuda3std3__410__identityEEEvT0_T1_T2_T3_T4_T6_E12temp_storage+16];
	add.f64 	%fd315, %fd354, %fd314;
	ld.shared.f64 	%fd316, [_ZZN3cub18CUB_300001_SM_10006detail6reduce28DeviceReduceSingleTileKernelINS2_10policy_hubIdy5SumOpE10Policy1000EPdS8_yS5_ddN4cuda3std3__410__identityEEEvT0_T1_T2_T3_T4_T6_E12temp_storage+24];
	add.f64 	%fd317, %fd315, %fd316;
	ld.shared.f64 	%fd318, [_ZZN3cub18CUB_300001_SM_10006detail6reduce28DeviceReduceSingleTileKernelINS2_10policy_hubIdy5SumOpE10Policy1000EPdS8_yS5_ddN4cuda3std3__410__identityEEEvT0_T1_T2_T3_T4_T6_E12temp_storage+32];
	add.f64 	%fd319, %fd317, %fd318;
	ld.shared.f64 	%fd320, [_ZZN3cub18CUB_300001_SM_10006detail6reduce28DeviceReduceSingleTileKernelINS2_10policy_hubIdy5SumOpE10Policy1000EPdS8_yS5_ddN4cuda3std3__410__identityEEEvT0_T1_T2_T3_T4_T6_E12temp_storage+40];
	add.f64 	%fd321, %fd319, %fd320;
	ld.shared.f64 	%fd322, [_ZZN3cub18CUB_300001_SM_10006detail6reduce28DeviceReduceSingleTileKernelINS2_10policy_hubIdy5SumOpE10Policy1000EPdS8_yS5_ddN4cuda3std3__410__identityEEEvT0_T1_T2_T3_T4_T6_E12temp_storage+48];
	add.f64 	%fd323, %fd321, %fd322;
	ld.shared.f64 	%fd324, [_ZZN3cub18CUB_300001_SM_10006detail6reduce28DeviceReduceSingleTileKernelINS2_10policy_hubIdy5SumOpE10Policy1000EPdS8_yS5_ddN4cuda3std3__410__identityEEEvT0_T1_T2_T3_T4_T6_E12temp_storage+56];
	add.f64 	%fd325, %fd323, %fd324;
	ld.shared.f64 	%fd326, [_ZZN3cub18CUB_300001_SM_10006detail6reduce28DeviceReduceSingleTileKernelINS2_10policy_hubIdy5SumOpE10Policy1000EPdS8_yS5_ddN4cuda3std3__410__identityEEEvT0_T1_T2_T3_T4_T6_E12temp_storage+64];
	add.f64 	%fd354, %fd325, %fd326;
	bra.uni 	$L__BB2_72;
$L__BB2_18:
	// begin inline asm
	mov.u32 %r308, %laneid;
	// end inline asm
	and.b32  	%r359, %r2, 992;
	add.s32 	%r360, %r359, 32;
	setp.gt.u32 	%p73, %r360, %r1;
	not.b32 	%r361, %r359;
	add.s32 	%r362, %r1, %r361;
	selp.b32 	%r357, %r362, 31, %p73;
	mov.b64 	%rd202, %fd333;
	mov.b64 	{%r310, %r315}, %rd202;
	mov.b32 	%r316, 1;
	mov.b32 	%r358, -1;
	// begin inline asm
	shfl.sync.down.b32 %r309, %r310, %r316, %r357, %r358;
	// end inline asm
	// begin inline asm
	shfl.sync.down.b32 %r314, %r315, %r316, %r357, %r358;
	// end inline asm
	mov.b64 	%rd203, {%r309, %r314};
	mov.b64 	%fd267, %rd203;
	setp.lt.s32 	%p74, %r308, %r357;
	add.f64 	%fd268, %fd333, %fd267;
	selp.f64 	%fd269, %fd268, %fd333, %p74;
	mov.b64 	%rd204, %fd269;
	mov.b64 	{%r320, %r325}, %rd204;
	mov.b32 	%r326, 2;
	// begin inline asm
	shfl.sync.down.b32 %r319, %r320, %r326, %r357, %r358;
	// end inline asm
	// begin inline asm
	shfl.sync.down.b32 %r324, %r325, %r326, %r357, %r358;
	// end inline asm
	mov.b64 	%rd205, {%r319, %r324};
	mov.b64 	%fd270, %rd205;
	add.s32 	%r363, %r308, 2;
	setp.gt.s32 	%p75, %r363, %r357;
	add.f64 	%fd271, %fd269, %fd270;
	selp.f64 	%fd272, %fd269, %fd271, %p75;
	mov.b64 	%rd206, %fd272;
	mov.b64 	{%r330, %r335}, %rd206;
	mov.b32 	%r336, 4;
	// begin inline asm
	shfl.sync.down.b32 %r329, %r330, %r336, %r357, %r358;
	// end inline asm
	// begin inline asm
	shfl.sync.down.b32 %r334, %r335, %r336, %r357, %r358;
	// end inline asm
	mov.b64 	%rd207, {%r329, %r334};
	mov.b64 	%fd273, %rd207;
	add.s32 	%r364, %r308, 4;
	setp.gt.s32 	%p76, %r364, %r357;
	add.f64 	%fd274, %fd272, %fd273;
	selp.f64 	%fd275, %fd272, %fd274, %p76;
	mov.b64 	%rd208, %fd275;
	mov.b64 	{%r340, %r345}, %rd208;
	mov.b32 	%r346, 8;
	// begin inline asm
	shfl.sync.down.b32 %r339, %r340, %r346, %r357, %r358;
	// end inline asm
	// begin inline asm
	shfl.sync.down.b32 %r344, %r345, %r346, %r357, %r358;
	// end inline asm
	mov.b64 	%rd209, {%r339, %r344};
	mov.b64 	%fd276, %rd209;
	add.s32 	%r365, %r308, 8;
	setp.gt.s32 	%p77, %r365, %r357;
	add.f64 	%fd277, %fd275, %fd276;
	selp.f64 	%fd278, %fd275, %fd277, %p77;
	mov.b64 	%rd210, %fd278;
	mov.b64 	{%r350, %r355}, %rd210;
	mov.b32 	%r356, 16;
	// begin inline asm
	shfl.sync.down.b32 %r349, %r350, %r356, %r357, %r358;
	// end inline asm
	// begin inline asm
	shfl.sync.down.b32 %r354, %r355, %r356, %r357, %r358;
	// end inline asm
	mov.b64 	%rd211, {%r349, %r354};
	mov.b64 	%fd279, %rd211;
	add.s32 	%r366, %r308, 16;
	setp.gt.s32 	%p78, %r366, %r357;
	add.f64 	%fd280, %fd278, %fd279;
	selp.f64 	%fd354, %fd278, %fd280, %p78;
	setp.ne.s32 	%p79, %r308, 0;
	@%p79 bra 	$L__BB2_20;
	shr.u32 	%r367, %r2, 2;
	and.b32  	%r368, %r367, 248;
	mov.u32 	%r369, _ZZN3cub18CUB_300001_SM_10006detail6reduce28DeviceReduceSingleTileKernelINS2_10policy_hubIdy5SumOpE10Policy1000EPdS8_yS5_ddN4cuda3std3__410__identityEEEvT0_T1_T2_T3_T4_T6_E12temp_storage;
	add.s32 	%r370, %r369, %r368;
	st.shared.f64 	[%r370+8], %fd354;
$L__BB2_20:
	bar.sync 	0;
	setp.ne.s32 	%p80, %r2, 0;
	@%p80 bra 	$L__BB2_72;
	setp.gt.u64 	%p81, %rd32, 32;
	ld.shared.f64 	%fd281, [_ZZN3cub18CUB_300001_SM_10006detail6reduce28DeviceReduceSingleTileKernelINS2_10policy_hubIdy5SumOpE10Policy1000EPdS8_yS5_ddN4cuda3std3__410__identityEEEvT0_T1_T2_T3_T4_T6_E12temp_storage+16];
	add.f64 	%fd282, %fd354, %fd281;
	selp.f64 	%fd283, %fd282, %fd354, %p81;
	setp.gt.u64 	%p82, %rd32, 64;
	ld.shared.f64 	%fd284, [_ZZN3cub18CUB_300001_SM_10006detail6reduce28DeviceReduceSingleTileKernelINS2_10policy_hubIdy5SumOpE10Policy1000EPdS8_yS5_ddN4cuda3std3__410__identityEEEvT0_T1_T2_T3_T4_T6_E12temp_storage+24];
	add.f64 	%fd285, %fd284, %fd283;
	selp.f64 	%fd286, %fd285, %fd283, %p82;
	setp.gt.u64 	%p83, %rd32, 96;
	ld.shared.f64 	%fd287, [_ZZN3cub18CUB_300001_SM_10006detail6reduce28DeviceReduceSingleTileKernelINS2_10policy_hubIdy5SumOpE10Policy1000EPdS8_yS5_ddN4cuda3std3__410__identityEEEvT0_T1_T2_T3_T4_T6_E12temp_storage+32];
	add.f64 	%fd288, %fd287, %fd286;
	selp.f64 	%fd289, %fd288, %fd286, %p83;
	setp.gt.u64 	%p84, %rd32, 128;
	ld.shared.f64 	%fd290, [_ZZN3cub18CUB_300001_SM_10006detail6reduce28DeviceReduceSingleTileKernelINS2_10policy_hubIdy5SumOpE10Policy1000EPdS8_yS5_ddN4cuda3std3__410__identityEEEvT0_T1_T2_T3_T4_T6_E12temp_storage+40];
	add.f64 	%fd291, %fd290, %fd289;
	selp.f64 	%fd292, %fd291, %fd289, %p84;
	setp.gt.u64 	%p85, %rd32, 160;
	ld.shared.f64 	%fd293, [_ZZN3cub18CUB_300001_SM_10006detail6reduce28DeviceReduceSingleTileKernelINS2_10policy_hubIdy5SumOpE10Policy1000EPdS8_yS5_ddN4cuda3std3__410__identityEEEvT0_T1_T2_T3_T4_T6_E12temp_storage+48];
	add.f64 	%fd294, %fd293, %fd292;
	selp.f64 	%fd295, %fd294, %fd292, %p85;
	setp.gt.u64 	%p86, %rd32, 192;
	ld.shared.f64 	%fd296, [_ZZN3cub18CUB_300001_SM_10006detail6reduce28DeviceReduceSingleTileKernelINS2_10policy_hubIdy5SumOpE10Policy1000EPdS8_yS5_ddN4cuda3std3__410__identityEEEvT0_T1_T2_T3_T4_T6_E12temp_storage+56];
	add.f64 	%fd297, %fd296, %fd295;
	selp.f64 	%fd298, %fd297, %fd295, %p86;
	setp.gt.u64 	%p87, %rd32, 224;
	ld.shared.f64 	%fd299, [_ZZN3cub18CUB_300001_SM_10006detail6reduce28DeviceReduceSingleTileKernelINS2_10policy_hubIdy5SumOpE10Policy1000EPdS8_yS5_ddN4cuda3std3__410__identityEEEvT0_T1_T2_T3_T4_T6_E12temp_storage+64];
	add.f64 	%fd300, %fd299, %fd298;
	selp.f64 	%fd354, %fd300, %fd298, %p87;
	bra.uni 	$L__BB2_72;
$L__BB2_22:
	mov.u32 	%r14, %tid.x;
	shl.b32 	%r237, %r14, 2;
	mul.wide.u32 	%rd145, %r237, 8;
	add.s64 	%rd134, %rd31, %rd145;
	// begin inline asm
	ld.global.nc.v2.u64 {%rd132, %rd133}, [%rd134];
	// end inline asm
	add.s64 	%rd137, %rd134, 16;
	// begin inline asm
	ld.global.nc.v2.u64 {%rd135, %rd136}, [%rd137];
	// end inline asm
	mov.b64 	%fd193, %rd132;
	mov.b64 	%fd194, %rd133;
	mov.b64 	%fd195, %rd135;
	mov.b64 	%fd196, %rd136;
	add.s64 	%rd140, %rd134, 8192;
	// begin inline asm
	ld.global.nc.v2.u64 {%rd138, %rd139}, [%rd140];
	// end inline asm
	add.s64 	%rd143, %rd134, 8208;
	// begin inline asm
	ld.global.nc.v2.u64 {%rd141, %rd142}, [%rd143];
	// end inline asm
	mov.b64 	%fd197, %rd138;
	mov.b64 	%fd198, %rd139;
	mov.b64 	%fd199, %rd141;
	mov.b64 	%fd200, %rd142;
	add.f64 	%fd201, %fd193, %fd194;
	add.f64 	%fd202, %fd201, %fd195;
	add.f64 	%fd203, %fd202, %fd196;
	add.f64 	%fd204, %fd203, %fd197;
	add.f64 	%fd205, %fd204, %fd198;
	add.f64 	%fd206, %fd205, %fd199;
	add.f64 	%fd340, %fd206, %fd200;
	add.s64 	%rd6, %rd32, -2048;
	setp.lt.u64 	%p50, %rd6, 2048;
	mov.b64 	%rd224, 2048;
	@%p50 bra 	$L__BB2_26;
	mov.b64 	%rd224, 2048;
$L__BB2_24:
	shl.b64 	%rd159, %rd224, 3;
	add.s64 	%rd149, %rd134, %rd159;
	// begin inline asm
	ld.global.nc.v2.u64 {%rd147, %rd148}, [%rd149];
	// end inline asm
	add.s64 	%rd152, %rd149, 16;
	// begin inline asm
	ld.global.nc.v2.u64 {%rd150, %rd151}, [%rd152];
	// end inline asm
	mov.b64 	%fd207, %rd147;
	mov.b64 	%fd208, %rd148;
	mov.b64 	%fd209, %rd150;
	mov.b64 	%fd210, %rd151;
	add.s64 	%rd155, %rd149, 8192;
	// begin inline asm
	ld.global.nc.v2.u64 {%rd153, %rd154}, [%rd155];
	// end inline asm
	add.s64 	%rd158, %rd149, 8208;
	// begin inline asm
	ld.global.nc.v2.u64 {%rd156, %rd157}, [%rd158];
	// end inline asm
	mov.b64 	%fd211, %rd153;
	mov.b64 	%fd212, %rd154;
	mov.b64 	%fd213, %rd156;
	mov.b64 	%fd214, %rd157;
	add.f64 	%fd215, %fd340, %fd207;
	add.f64 	%fd216, %fd215, %fd208;
	add.f64 	%fd217, %fd216, %fd209;
	add.f64 	%fd218, %fd217, %fd210;
	add.f64 	%fd219, %fd218, %fd211;
	add.f64 	%fd220, %fd219, %fd212;
	add.f64 	%fd221, %fd220, %fd213;
	add.f64 	%fd340, %fd221, %fd214;
	sub.s64 	%rd160, %rd32, %rd224;
	setp.lt.u64 	%p51, %rd160, 2048;
	@%p51 bra 	$L__BB2_34;
	add.s64 	%rd224, %rd224, 2048;
	setp.le.u64 	%p52, %rd224, %rd6;
	@%p52 bra 	$L__BB2_24;
$L__BB2_26:
	setp.le.u64 	%p53, %rd32, %rd224;
	@%p53 bra 	$L__BB2_34;
	cvt.u32.u64 	%r238, %rd224;
	cvt.u32.u64 	%r239, %rd32;
	sub.s32 	%r15, %r239, %r238;
	setp.ge.s32 	%p54, %r14, %r15;
	@%p54 bra 	$L__BB2_34;
	not.b32 	%r241, %r14;
	add.s32 	%r242, %r241, %r239;
	sub.s32 	%r16, %r242, %r238;
	and.b32  	%r244, %r16, 768;
	setp.eq.s32 	%p55, %r244, 768;
	mov.u32 	%r435, %r14;
	@%p55 bra 	$L__BB2_31;
	cvt.u64.u32 	%rd161, %r14;
	add.s64 	%rd162, %rd224, %rd161;
	shl.b64 	%rd163, %rd162, 3;
	add.s64 	%rd225, %rd31, %rd163;
	shr.u32 	%r245, %r16, 8;
	add.s32 	%r246, %r245, 1;
	and.b32  	%r247, %r246, 3;
	neg.s32 	%r433, %r247;
	mov.u32 	%r435, %r14;
$L__BB2_30:
	.pragma "nounroll";
	// begin inline asm
	ld.global.nc.u64 %rd164, [%rd225];
	// end inline asm
	mov.b64 	%fd223, %rd164;
	add.f64 	%fd340, %fd340, %fd223;
	add.s32 	%r435, %r435, 256;
	add.s64 	%rd225, %rd225, 2048;
	add.s32 	%r433, %r433, 1;
	setp.ne.s32 	%p56, %r433, 0;
	@%p56 bra 	$L__BB2_30;
$L__BB2_31:
	setp.lt.u32 	%p57, %r16, 768;
	@%p57 bra 	$L__BB2_34;
	cvt.u64.u32 	%rd166, %r435;
	add.s64 	%rd167, %rd224, %rd166;
	shl.b64 	%rd168, %rd167, 3;
	add.s64 	%rd226, %rd31, %rd168;
$L__BB2_33:
	// begin inline asm
	ld.global.nc.u64 %rd169, [%rd226];
	// end inline asm
	mov.b64 	%fd224, %rd169;
	add.f64 	%fd225, %fd340, %fd224;
	add.s64 	%rd172, %rd226, 2048;
	// begin inline asm
	ld.global.nc.u64 %rd171, [%rd172];
	// end inline asm
	mov.b64 	%fd226, %rd171;
	add.f64 	%fd227, %fd225, %fd226;
	add.s64 	%rd174, %rd226, 4096;
	// begin inline asm
	ld.global.nc.u64 %rd173, [%rd174];
	// end inline asm
	mov.b64 	%fd228, %rd173;
	add.f64 	%fd229, %fd227, %fd228;
	add.s64 	%rd176, %rd226, 6144;
	// begin inline asm
	ld.global.nc.u64 %rd175, [%rd176];
	// end inline asm
	mov.b64 	%fd230, %rd175;
	add.f64 	%fd340, %fd229, %fd230;
	add.s32 	%r435, %r435, 1024;
	add.s64 	%rd226, %rd226, 8192;
	setp.lt.s32 	%p58, %r435, %r15;
	@%p58 bra 	$L__BB2_33;
$L__BB2_34:
	// begin inline asm
	mov.u32 %r248, %laneid;
	// end inline asm
	mov.b64 	%rd177, %fd340;
	mov.b64 	{%r250, %r255}, %rd177;
	mov.b32 	%r256, 1;
	mov.b32 	%r297, 31;
	mov.b32 	%r298, -1;
	// begin inline asm
	shfl.sync.down.b32 %r249, %r250, %r256, %r297, %r298;
	// end inline asm
	// begin inline asm
	shfl.sync.down.b32 %r254, %r255, %r256, %r297, %r298;
	// end inline asm
	mov.b64 	%rd178, {%r249, %r254};
	mov.b64 	%fd231, %rd178;
	setp.gt.s32 	%p59, %r248, 30;
	add.f64 	%fd232, %fd340, %fd231;
	selp.f64 	%fd233, %fd340, %fd232, %p59;
	mov.b64 	%rd179, %fd233;
	mov.b64 	{%r260, %r265}, %rd179;
	mov.b32 	%r266, 2;
	// begin inline asm
	shfl.sync.down.b32 %r259, %r260, %r266, %r297, %r298;
	// end inline asm
	// begin inline asm
	shfl.sync.down.b32 %r264, %r265, %r266, %r297, %r298;
	// end inline asm
	mov.b64 	%rd180, {%r259, %r264};
	mov.b64 	%fd234, %rd180;
	setp.gt.s32 	%p60, %r248, 29;
	add.f64 	%fd235, %fd233, %fd234;
	selp.f64 	%fd236, %fd233, %fd235, %p60;
	mov.b64 	%rd181, %fd236;
	mov.b64 	{%r270, %r275}, %rd181;
	mov.b32 	%r276, 4;
	// begin inline asm
	shfl.sync.down.b32 %r269, %r270, %r276, %r297, %r298;
	// end inline asm
	// begin inline asm
	shfl.sync.down.b32 %r274, %r275, %r276, %r297, %r298;
	// end inline asm
	mov.b64 	%rd182, {%r269, %r274};
	mov.b64 	%fd237, %rd182;
	setp.gt.s32 	%p61, %r248, 27;
	add.f64 	%fd238, %fd236, %fd237;
	selp.f64 	%fd239, %fd236, %fd238, %p61;
	mov.b64 	%rd183, %fd239;
	mov.b64 	{%r280, %r285}, %rd183;
	mov.b32 	%r286, 8;
	// begin inline asm
	shfl.sync.down.b32 %r279, %r280, %r286, %r297, %r298;
	// end inline asm
	// begin inline asm
	shfl.sync.down.b32 %r284, %r285, %r286, %r297, %r298;
	// end inline asm
	mov.b64 	%rd184, {%r279, %r284};
	mov.b64 	%fd240, %rd184;
	setp.gt.s32 	%p62, %r248, 23;
	add.f64 	%fd241, %fd239, %fd240;
	selp.f64 	%fd242, %fd239, %fd241, %p62;
	mov.b64 	%rd185, %fd242;
	mov.b64 	{%r290, %r295}, %rd185;
	mov.b32 	%r296, 16;
	// begin inline asm
	shfl.sync.down.b32 %r289, %r290, %r296, %r297, %r298;
	// end inline asm
	// begin inline asm
	shfl.sync.down.b32 %r294, %r295, %r296, %r297, %r298;
	// end inline asm
	mov.b64 	%rd186, {%r289, %r294};
	mov.b64 	%fd243, %rd186;
	setp.gt.s32 	%p63, %r248, 15;
	add.f64 	%fd26, %fd242, %fd243;
	selp.f64 	%fd354, %fd242, %fd26, %p63;
	setp.ne.s32 	%p64, %r248, 0;
	@%p64 bra 	$L__BB2_36;
	shr.u32 	%r299, %r14, 2;
	and.b32  	%r300, %r299, 248;
	mov.u32 	%r301, _ZZN3cub18CUB_300001_SM_10006detail6reduce28DeviceReduceSingleTileKernelINS2_10policy_hubIdy5SumOpE10Policy1000EPdS8_yS5_ddN4cuda3std3__410__identityEEEvT0_T1_T2_T3_T4_T6_E12temp_storage;
	add.s32 	%r302, %r301, %r300;
	st.shared.f64 	[%r302+8], %fd26;
$L__BB2_36:
	bar.sync 	0;
	setp.ne.s32 	%p65, %r14, 0;
	@%p65 bra 	$L__BB2_72;
	ld.shared.f64 	%fd244, [_ZZN3cub18CUB_300001_SM_10006detail6reduce28DeviceReduceSingleTileKernelINS2_10policy_hubIdy5SumOpE10Policy1000EPdS8_yS5_ddN4cuda3std3__410__identityEEEvT0_T1_T2_T3_T4_T6_E12temp_storage+16];
	add.f64 	%fd245, %fd354, %fd244;
	ld.shared.f64 	%fd246, [_ZZN3cub18CUB_300001_SM_10006detail6reduce28DeviceReduceSingleTileKernelINS2_10policy_hubIdy5SumOpE10Policy1000EPdS8_yS5_ddN4cuda3std3__410__identityEEEvT0_T1_T2_T3_T4_T6_E12temp_storage+24];
	add.f64 	%fd247, %fd245, %fd246;
	ld.shared.f64 	%fd248, [_ZZN3cub18CUB_300001_SM_10006detail6reduce28DeviceReduceSingleTileKernelINS2_10policy_hubIdy5SumOpE10Policy1000EPdS8_yS5_ddN4cuda3std3__410__identityEEEvT0_T1_T2_T3_T4_T6_E12temp_storage+32];
	add.f64 	%fd249, %fd247, %fd248;
	ld.shared.f64 	%fd250, [_ZZN3cub18CUB_300001_SM_10006detail6reduce28DeviceReduceSingleTileKernelINS2_10policy_hubIdy5SumOpE10Policy1000EPdS8_yS5_ddN4cuda3std3__410__identityEEEvT0_T1_T2_T3_T4_T6_E12temp_storage+40];
	add.f64 	%fd251, %fd249, %fd250;
	ld.shared.f64 	%fd252, [_ZZN3cub18CUB_300001_SM_10006detail6reduce28DeviceReduceSingleTileKernelINS2_10policy_hubIdy5SumOpE10Policy1000EPdS8_yS5_ddN4cuda3std3__410__identityEEEvT0_T1_T2_T3_T4_T6_E12temp_storage+48];
	add.f64 	%fd253, %fd251, %fd252;
	ld.shared.f64 	%fd254, [_ZZN3cub18CUB_300001_SM_10006detail6reduce28DeviceReduceSingleTileKernelINS2_10policy_hubIdy5SumOpE10Policy1000EPdS8_yS5_ddN4cuda3std3__410__identityEEEvT0_T1_T2_T3_T4_T6_E12temp_storage+56];
	add.f64 	%fd255, %fd253, %fd254;
	ld.shared.f64 	%fd256, [_ZZN3cub18CUB_300001_SM_10006detail6reduce28DeviceReduceSingleTileKernelINS2_10policy_hubIdy5SumOpE10Policy1000EPdS8_yS5_ddN4cuda3std3__410__identityEEEvT0_T1_T2_T3_T4_T6_E12temp_storage+64];
	add.f64 	%fd354, %fd255, %fd256;
	bra.uni 	$L__BB2_72;
$L__BB2_38:
	setp.gt.u64 	%p3, %rd32, 2047;
	@%p3 bra 	$L__BB2_56;
	cvt.u32.u64 	%r25, %rd32;
	mov.u32 	%r26, %tid.x;
	setp.ge.u32 	%p20, %r26, %r25;
	mov.f64 	%fd346, 0d0000000000000000;
	mov.u32 	%r440, %r26;
	@%p20 bra 	$L__BB2_41;
	mul.wide.u32 	%rd99, %r26, 8;
	add.s64 	%rd98, %rd31, %rd99;
	// begin inline asm
	ld.global.nc.u64 %rd97, [%rd98];
	// end inline asm
	mov.b64 	%fd346, %rd97;
	add.s32 	%r440, %r26, 256;
$L__BB2_41:
	setp.ge.u32 	%p21, %r440, %r25;
	@%p21 bra 	$L__BB2_47;
	not.b32 	%r114, %r440;
	add.s32 	%r29, %r114, %r25;
	and.b32  	%r115, %r29, 768;
	setp.eq.s32 	%p22, %r115, 768;
	@%p22 bra 	$L__BB2_45;
	mul.wide.u32 	%rd100, %r440, 8;
	add.s64 	%rd227, %rd31, %rd100;
	shr.u32 	%r116, %r29, 8;
	add.s32 	%r117, %r116, 1;
	and.b32  	%r118, %r117, 3;
	neg.s32 	%r438, %r118;
$L__BB2_44:
	.pragma "nounroll";
	// begin inline asm
	ld.global.nc.u64 %rd101, [%rd227];
	// end inline asm
	mov.b64 	%fd125, %rd101;
	add.f64 	%fd346, %fd346, %fd125;
	add.s32 	%r440, %r440, 256;
	add.s64 	%rd227, %rd227, 2048;
	add.s32 	%r438, %r438, 1;
	setp.ne.s32 	%p23, %r438, 0;
	@%p23 bra 	$L__BB2_44;
$L__BB2_45:
	setp.lt.u32 	%p24, %r29, 768;
	@%p24 bra 	$L__BB2_47;
$L__BB2_46:
	mul.wide.s32 	%rd111, %r440, 8;
	add.s64 	%rd104, %rd31, %rd111;
	// begin inline asm
	ld.global.nc.u64 %rd103, [%rd104];
	// end inline asm
	mov.b64 	%fd126, %rd103;
	add.f64 	%fd127, %fd346, %fd126;
	add.s64 	%rd106, %rd104, 2048;
	// begin inline asm
	ld.global.nc.u64 %rd105, [%rd106];
	// end inline asm
	mov.b64 	%fd128, %rd105;
	add.f64 	%fd129, %fd127, %fd128;
	add.s64 	%rd108, %rd104, 4096;
	// begin inline asm
	ld.global.nc.u64 %rd107, [%rd108];
	// end inline asm
	mov.b64 	%fd130, %rd107;
	add.f64 	%fd131, %fd129, %fd130;
	add.s64 	%rd110, %rd104, 6144;
	// begin inline asm
	ld.global.nc.u64 %rd109, [%rd110];
	// end inline asm
	mov.b64 	%fd132, %rd109;
	add.f64 	%fd346, %fd131, %fd132;
	add.s32 	%r440, %r440, 1024;
	setp.lt.s32 	%p25, %r440, %r25;
	@%p25 bra 	$L__BB2_46;
$L__BB2_47:
	setp.lt.u64 	%p26, %rd32, 256;
	@%p26 bra 	$L__BB2_52;
	// begin inline asm
	mov.u32 %r182, %laneid;
	// end inline asm
	mov.b64 	%rd122, %fd346;
	mov.b64 	{%r184, %r189}, %rd122;
	mov.b32 	%r190, 1;
	mov.b32 	%r231, 31;
	mov.b32 	%r232, -1;
	// begin inline asm
	shfl.sync.down.b32 %r183, %r184, %r190, %r231, %r232;
	// end inline asm
	// begin inline asm
	shfl.sync.down.b32 %r188, %r189, %r190, %r231, %r232;
	// end inline asm
	mov.b64 	%rd123, {%r183, %r188};
	mov.b64 	%fd167, %rd123;
	setp.gt.s32 	%p42, %r182, 30;
	add.f64 	%fd168, %fd346, %fd167;
	selp.f64 	%fd169, %fd346, %fd168, %p42;
	mov.b64 	%rd124, %fd169;
	mov.b64 	{%r194, %r199}, %rd124;
	mov.b32 	%r200, 2;
	// begin inline asm
	shfl.sync.down.b32 %r193, %r194, %r200, %r231, %r232;
	// end inline asm
	// begin inline asm
	shfl.sync.down.b32 %r198, %r199, %r200, %r231, %r232;
	// end inline asm
	mov.b64 	%rd125, {%r193, %r198};
	mov.b64 	%fd170, %rd125;
	setp.gt.s32 	%p43, %r182, 29;
	add.f64 	%fd171, %fd169, %fd170;
	selp.f64 	%fd172, %fd169, %fd171, %p43;
	mov.b64 	%rd126, %fd172;
	mov.b64 	{%r204, %r209}, %rd126;
	mov.b32 	%r210, 4;
	// begin inline asm
	shfl.sync.down.b32 %r203, %r204, %r210, %r231, %r232;
	// end inline asm
	// begin inline asm
	shfl.sync.down.b32 %r208, %r209, %r210, %r231, %r232;
	// end inline asm
	mov.b64 	%rd127, {%r203, %r208};
	mov.b64 	%fd173, %rd127;
	setp.gt.s32 	%p44, %r182, 27;
	add.f64 	%fd174, %fd172, %fd173;
	selp.f64 	%fd175, %fd172, %fd174, %p44;
	mov.b64 	%rd128, %fd175;
	mov.b64 	{%r214, %r219}, %rd128;
	mov.b32 	%r220, 8;
	// begin inline asm
	shfl.sync.down.b32 %r213, %r214, %r220, %r231, %r232;
	// end inline asm
	// begin inline asm
	shfl.sync.down.b32 %r218, %r219, %r220, %r231, %r232;
	// end inline asm
	mov.b64 	%rd129, {%r213, %r218};
	mov.b64 	%fd176, %rd129;
	setp.gt.s32 	%p45, %r182, 23;
	add.f64 	%fd177, %fd175, %fd176;
	selp.f64 	%fd178, %fd175, %fd177, %p45;
	mov.b64 	%rd130, %fd178;
	mov.b64 	{%r224, %r229}, %rd130;
	mov.b32 	%r230, 16;
	// begin inline asm
	shfl.sync.down.b32 %r223, %r224, %r230, %r231, %r232;
	// end inline asm
	// begin inline asm
	shfl.sync.down.b32 %r228, %r229, %r230, %r231, %r232;
	// end inline asm
	mov.b64 	%rd131, {%r223, %r228};
	mov.b64 	%fd179, %rd131;
	setp.gt.s32 	%p46, %r182, 15;
	add.f64 	%fd38, %fd178, %fd179;
	selp.f64 	%fd354, %fd178, %fd38, %p46;
	setp.ne.s32 	%p47, %r182, 0;
	@%p47 bra 	$L__BB2_50;
	shr.u32 	%r233, %r26, 2;
	and.b32  	%r234, %r233, 248;
	mov.u32 	%r235, _ZZN3cub18CUB_300001_SM_10006detail6reduce28DeviceReduceSingleTileKernelINS2_10policy_hubIdy5SumOpE10Policy1000EPdS8_yS5_ddN4cuda3std3__410__identityEEEvT0_T1_T2_T3_T4_T6_E12temp_storage;
	add.s32 	%r236, %r235, %r234;
	st.shared.f64 	[%r236+8], %fd38;
$L__BB2_50:
	bar.sync 	0;
	setp.ne.s32 	%p48, %r26, 0;
	@%p48 bra 	$L__BB2_72;
	ld.shared.f64 	%fd180, [_ZZN3cub18CUB_300001_SM_10006detail6reduce28DeviceReduceSingleTileKernelINS2_10policy_hubIdy5SumOpE10Policy1000EPdS8_yS5_ddN4cuda3std3__410__identityEEEvT0_T1_T2_T3_T4_T6_E12temp_storage+16];
	add.f64 	%fd181, %fd354, %fd180;
	ld.shared.f64 	%fd182, [_ZZN3cub18CUB_300001_SM_10006detail6reduce28DeviceReduceSingleTileKernelINS2_10policy_hubIdy5SumOpE10Policy1000EPdS8_yS5_ddN4cuda3std3__410__identityEEEvT0_T1_T2_T3_T4_T6_E12temp_storage+24];
	add.f64 	%fd183, %fd181, %fd182;
	ld.shared.f64 	%fd184, [_ZZN3cub18CUB_300001_SM_10006detail6reduce28DeviceReduceSingleTileKernelINS2_10policy_hubIdy5SumOpE10Policy1000EPdS8_yS5_ddN4cuda3std3__410__identityEEEvT0_T1_T2_T3_T4_T6_E12temp_storage+32];
	add.f64 	%fd185, %fd183, %fd184;
	ld.shared.f64 	%fd186, [_ZZN3cub18CUB_300001_SM_10006detail6reduce28DeviceReduceSingleTileKernelINS2_10policy_hubIdy5SumOpE10Policy1000EPdS8_yS5_ddN4cuda3std3__410__identityEEEvT0_T1_T2_T3_T4_T6_E12temp_storage+40];
	add.f64 	%fd187, %fd185, %fd186;
	ld.shared.f64 	%fd188, [_ZZN3cub18CUB_300001_SM_10006detail6reduce28DeviceReduceSingleTileKernelINS2_10policy_hubIdy5SumOpE10Policy1000EPdS8_yS5_ddN4cuda3std3__410__identityEEEvT0_T1_T2_T3_T4_T6_E12temp_storage+48];
	add.f64 	%fd189, %fd187, %fd188;
	ld.shared.f64 	%fd190, [_ZZN3cub18CUB_300001_SM_10006detail6reduce28DeviceReduceSingleTileKernelINS2_10policy_hubIdy5SumOpE10Policy1000EPdS8_yS5_ddN4cuda3std3__410__identityEEEvT0_T1_T2_T3_T4_T6_E12temp_storage+56];
	add.f64 	%fd191, %fd189, %fd190;
	ld.shared.f64 	%fd192, [_ZZN3cub18CUB_300001_SM_10006detail6reduce28DeviceReduceSingleTileKernelINS2_10policy_hubIdy5SumOpE10Policy1000EPdS8_yS5_ddN4cuda3std3__410__identityEEEvT0_T1_T2_T3_T4_T6_E12temp_storage+64];
	add.f64 	%fd354, %fd191, %fd192;
	bra.uni 	$L__BB2_72;
$L__BB2_52:
	// begin inline asm
	mov.u32 %r119, %laneid;
	// end inline asm
	and.b32  	%r170, %r26, 992;
	add.s32 	%r171, %r170, 32;
	setp.gt.u32 	%p27, %r171, %r25;
	not.b32 	%r172, %r170;
	add.s32 	%r173, %r25, %r172;
	selp.b32 	%r168, %r173, 31, %p27;
	mov.b64 	%rd112, %fd346;
	mov.b64 	{%r121, %r126}, %rd112;
	mov.b32 	%r127, 1;
	mov.b32 	%r169, -1;
	// begin inline asm
	shfl.sync.down.b32 %r120, %r121, %r127, %r168, %r169;
	// end inline asm
	// begin inline asm
	shfl.sync.down.b32 %r125, %r126, %r127, %r168, %r169;
	// end inline asm
	mov.b64 	%rd113, {%r120, %r125};
	mov.b64 	%fd133, %rd113;
	setp.lt.s32 	%p28, %r119, %r168;
	add.f64 	%fd134, %fd346, %fd133;
	selp.f64 	%fd135, %fd134, %fd346, %p28;
	mov.b64 	%rd114, %fd135;
	mov.b64 	{%r131, %r136}, %rd114;
	mov.b32 	%r137, 2;
	// begin inline asm
	shfl.sync.down.b32 %r130, %r131, %r137, %r168, %r169;
	// end inline asm
	// begin inline asm
	shfl.sync.down.b32 %r135, %r136, %r137, %r168, %r169;
	// end inline asm
	mov.b64 	%rd115, {%r130, %r135};
	mov.b64 	%fd136, %rd115;
	add.s32 	%r174, %r119, 2;
	setp.gt.s32 	%p29, %r174, %r168;
	add.f64 	%fd137, %fd135, %fd136;
	selp.f64 	%fd138, %fd135, %fd137, %p29;
	mov.b64 	%rd116, %fd138;
	mov.b64 	{%r141, %r146}, %rd116;
	mov.b32 	%r147, 4;
	// begin inline asm
	shfl.sync.down.b32 %r140, %r141, %r147, %r168, %r169;
	// end inline asm
	// begin inline asm
	shfl.sync.down.b32 %r145, %r146, %r147, %r168, %r169;
	// end inline asm
	mov.b64 	%rd117, {%r140, %r145};
	mov.b64 	%fd139, %rd117;
	add.s32 	%r175, %r119, 4;
	setp.gt.s32 	%p30, %r175, %r168;
	add.f64 	%fd140, %fd138, %fd139;
	selp.f64 	%fd141, %fd138, %fd140, %p30;
	mov.b64 	%rd118, %fd141;
	mov.b64 	{%r151, %r156}, %rd118;
	mov.b32 	%r157, 8;
	// begin inline asm
	shfl.sync.down.b32 %r150, %r151, %r157, %r168, %r169;
	// end inline asm
	// begin inline asm
	shfl.sync.down.b32 %r155, %r156, %r157, %r168, %r169;
	// end inline asm
	mov.b64 	%rd119, {%r150, %r155};
	mov.b64 	%fd142, %rd119;
	add.s32 	%r176, %r119, 8;
	setp.gt.s32 	%p31, %r176, %r168;
	add.f64 	%fd143, %fd141, %fd142;
	selp.f64 	%fd144, %fd141, %fd143, %p31;
	mov.b64 	%rd120, %fd144;
	mov.b64 	{%r161, %r166}, %rd120;
	mov.b32 	%r167, 16;
	// begin inline asm
	shfl.sync.down.b32 %r160, %r161, %r167, %r168, %r169;
	// end inline asm
	// begin inline asm
	shfl.sync.down.b32 %r165, %r166, %r167, %r168, %r169;
	// end inline asm
	mov.b64 	%rd121, {%r160, %r165};
	mov.b64 	%fd145, %rd121;
	add.s32 	%r177, %r119, 16;
	setp.gt.s32 	%p32, %r177, %r168;
	add.f64 	%fd146, %fd144, %fd145;
	selp.f64 	%fd354, %fd144, %fd146, %p32;
	setp.ne.s32 	%p33, %r119, 0;
	@%p33 bra 	$L__BB2_54;
	shr.u32 	%r178, %r26, 2;
	and.b32  	%r179, %r178, 248;
	mov.u32 	%r180, _ZZN3cub18CUB_300001_SM_10006detail6reduce28DeviceReduceSingleTileKernelINS2_10policy_hubIdy5SumOpE10Policy1000EPdS8_yS5_ddN4cuda3std3__410__identityEEEvT0_T1_T2_T3_T4_T6_E12temp_storage;
	add.s32 	%r181, %r180, %r179;
	st.shared.f64 	[%r181+8], %fd354;
$L__BB2_54:
	bar.sync 	0;
	setp.ne.s32 	%p34, %r26, 0;
	@%p34 bra 	$L__BB2_72;
	setp.gt.u64 	%p35, %rd32, 32;
	ld.shared.f64 	%fd147, [_ZZN3cub18CUB_300001_SM_10006detail6reduce28DeviceReduceSingleTileKernelINS2_10policy_hubIdy5SumOpE10Policy1000EPdS8_yS5_ddN4cuda3std3__410__identityEEEvT0_T1_T2_T3_T4_T6_E12temp_storage+16];
	add.f64 	%fd148, %fd354, %fd147;
	selp.f64 	%fd149, %fd148, %fd354, %p35;
	setp.gt.u64 	%p36, %rd32, 64;
	ld.shared.f64 	%fd150, [_ZZN3cub18CUB_300001_SM_10006detail6reduce28DeviceReduceSingleTileKernelINS2_10policy_hubIdy5SumOpE10Policy1000EPdS8_yS5_ddN4cuda3std3__410__identityEEEvT0_T1_T2_T3_T4_T6_E12temp_storage+24];
	add.f64 	%fd151, %fd150, %fd149;
	selp.f64 	%fd152, %fd151, %fd149, %p36;
	setp.gt.u64 	%p37, %rd32, 96;
	ld.shared.f64 	%fd153, [_ZZN3cub18CUB_300001_SM_10006detail6reduce28DeviceReduceSingleTileKernelINS2_10policy_hubIdy5SumOpE10Policy1000EPdS8_yS5_ddN4cuda3std3__410__identityEEEvT0_T1_T2_T3_T4_T6_E12temp_storage+32];
	add.f64 	%fd154, %fd153, %fd152;
	selp.f64 	%fd155, %fd154, %fd152, %p37;
	setp.gt.u64 	%p38, %rd32, 128;
	ld.shared.f64 	%fd156, [_ZZN3cub18CUB_300001_SM_10006detail6reduce28DeviceReduceSingleTileKernelINS2_10policy_hubIdy5SumOpE10Policy1000EPdS8_yS5_ddN4cuda3std3__410__identityEEEvT0_T1_T2_T3_T4_T6_E12temp_storage+40];
	add.f64 	%fd157, %fd156, %fd155;
	selp.f64 	%fd158, %fd157, %fd155, %p38;
	setp.gt.u64 	%p39, %rd32, 160;
	ld.shared.f64 	%fd159, [_ZZN3cub18CUB_300001_SM_10006detail6reduce28DeviceReduceSingleTileKernelINS2_10policy_hubIdy5SumOpE10Policy1000EPdS8_yS5_ddN4cuda3std3__410__identityEEEvT0_T1_T2_T3_T4_T6_E12temp_storage+48];
	add.f64 	%fd160, %fd159, %fd158;
	selp.f64 	%fd161, %fd160, %fd158, %p39;
	setp.gt.u64 	%p40, %rd32, 192;
	ld.shared.f64 	%fd162, [_ZZN3cub18CUB_300001_SM_10006detail6reduce28DeviceReduceSingleTileKernelINS2_10policy_hubIdy5SumOpE10Policy1000EPdS8_yS5_ddN4cuda3std3__410__identityEEEvT0_T1_T2_T3_T4_T6_E12temp_storage+56];
	add.f64 	%fd163, %fd162, %fd161;
	selp.f64 	%fd164, %fd163, %fd161, %p40;
	setp.gt.u64 	%p41, %rd32, 224;
	ld.shared.f64 	%fd165, [_ZZN3cub18CUB_300001_SM_10006detail6reduce28DeviceReduceSingleTileKernelINS2_10policy_hubIdy5SumOpE10Policy1000EPdS8_yS5_ddN4cuda3std3__410__identityEEEvT0_T1_T2_T3_T4_T6_E12temp_storage+64];
	add.f64 	%fd166, %fd165, %fd164;
	selp.f64 	%fd354, %fd166, %fd164, %p41;
	bra.uni 	$L__BB2_72;
$L__BB2_56:
	mov.u32 	%r38, %tid.x;
	cvt.u64.u32 	%rd19, %r38;
	mul.wide.u32 	%rd52, %r38, 8;
	add.s64 	%rd36, %rd31, %rd52;
	// begin inline asm
	ld.global.nc.u64 %rd35, [%rd36];
	// end inline asm
	mov.b64 	%fd59, %rd35;
	add.s64 	%rd38, %rd36, 2048;
	// begin inline asm
	ld.global.nc.u64 %rd37, [%rd38];
	// end inline asm
	mov.b64 	%fd60, %rd37;
	add.s64 	%rd40, %rd36, 4096;
	// begin inline asm
	ld.global.nc.u64 %rd39, [%rd40];
	// end inline asm
	mov.b64 	%fd61, %rd39;
	add.s64 	%rd42, %rd36, 6144;
	// begin inline asm
	ld.global.nc.u64 %rd41, [%rd42];
	// end inline asm
	mov.b64 	%fd62, %rd41;
	add.s64 	%rd44, %rd36, 8192;
	// begin inline asm
	ld.global.nc.u64 %rd43, [%rd44];
	// end inline asm
	mov.b64 	%fd63, %rd43;
	add.s64 	%rd46, %rd36, 10240;
	// begin inline asm
	ld.global.nc.u64 %rd45, [%rd46];
	// end inline asm
	mov.b64 	%fd64, %rd45;
	add.s64 	%rd48, %rd36, 12288;
	// begin inline asm
	ld.global.nc.u64 %rd47, [%rd48];
	// end inline asm
	mov.b64 	%fd65, %rd47;
	add.s64 	%rd50, %rd36, 14336;
	// begin inline asm
	ld.global.nc.u64 %rd49, [%rd50];
	// end inline asm
	mov.b64 	%fd66, %rd49;
	add.f64 	%fd67, %fd59, %fd60;
	add.f64 	%fd68, %fd67, %fd61;
	add.f64 	%fd69, %fd68, %fd62;
	add.f64 	%fd70, %fd69, %fd63;
	add.f64 	%fd71, %fd70, %fd64;
	add.f64 	%fd72, %fd71, %fd65;
	add.f64 	%fd353, %fd72, %fd66;
	add.s64 	%rd21, %rd32, -2048;
	setp.lt.u64 	%p4, %rd21, 2048;
	mov.b64 	%rd229, 2048;
	@%p4 bra 	$L__BB2_60;
	mov.b64 	%rd229, 2048;
$L__BB2_58:
	shl.b64 	%rd70, %rd229, 3;
	add.s64 	%rd55, %rd36, %rd70;
	// begin inline asm
	ld.global.nc.u64 %rd54, [%rd55];
	// end inline asm
	mov.b64 	%fd73, %rd54;
	add.s64 	%rd57, %rd55, 2048;
	// begin inline asm
	ld.global.nc.u64 %rd56, [%rd57];
	// end inline asm
	mov.b64 	%fd74, %rd56;
	add.s64 	%rd59, %rd55, 4096;
	// begin inline asm
	ld.global.nc.u64 %rd58, [%rd59];
	// end inline asm
	mov.b64 	%fd75, %rd58;
	add.s64 	%rd61, %rd55, 6144;
	// begin inline asm
	ld.global.nc.u64 %rd60, [%rd61];
	// end inline asm
	mov.b64 	%fd76, %rd60;
	add.s64 	%rd63, %rd55, 8192;
	// begin inline asm
	ld.global.nc.u64 %rd62, [%rd63];
	// end inline asm
	mov.b64 	%fd77, %rd62;
	add.s64 	%rd65, %rd55, 10240;
	// begin inline asm
	ld.global.nc.u64 %rd64, [%rd65];
	// end inline asm
	mov.b64 	%fd78, %rd64;
	add.s64 	%rd67, %rd55, 12288;
	// begin inline asm
	ld.global.nc.u64 %rd66, [%rd67];
	// end inline asm
	mov.b64 	%fd79, %rd66;
	add.s64 	%rd69, %rd55, 14336;
	// begin inline asm
	ld.global.nc.u64 %rd68, [%rd69];
	// end inline asm
	mov.b64 	%fd80, %rd68;
	add.f64 	%fd81, %fd353, %fd73;
	add.f64 	%fd82, %fd81, %fd74;
	add.f64 	%fd83, %fd82, %fd75;
	add.f64 	%fd84, %fd83, %fd76;
	add.f64 	%fd85, %fd84, %fd77;
	add.f64 	%fd86, %fd85, %fd78;
	add.f64 	%fd87, %fd86, %fd79;
	add.f64 	%fd353, %fd87, %fd80;
	sub.s64 	%rd71, %rd32, %rd229;
	setp.lt.u64 	%p5, %rd71, 2048;
	@%p5 bra 	$L__BB2_68;
	add.s64 	%rd229, %rd229, 2048;
	setp.le.u64 	%p6, %rd229, %rd21;
	@%p6 bra 	$L__BB2_58;
$L__BB2_60:
	setp.le.u64 	%p7, %rd32, %rd229;
	@%p7 bra 	$L__BB2_68;
	cvt.u32.u64 	%r49, %rd229;
	cvt.u32.u64 	%r50, %rd32;
	sub.s32 	%r39, %r50, %r49;
	setp.ge.s32 	%p8, %r38, %r39;
	@%p8 bra 	$L__BB2_68;
	not.b32 	%r52, %r38;
	add.s32 	%r53, %r52, %r50;
	sub.s32 	%r40, %r53, %r49;
	and.b32  	%r55, %r40, 768;
	setp.eq.s32 	%p9, %r55, 768;
	mov.u32 	%r444, %r38;
	@%p9 bra 	$L__BB2_65;
	add.s64 	%rd72, %rd229, %rd19;
	shl.b64 	%rd73, %rd72, 3;
	add.s64 	%rd230, %rd31, %rd73;
	shr.u32 	%r56, %r40, 8;
	add.s32 	%r57, %r56, 1;
	and.b32  	%r58, %r57, 3;
	neg.s32 	%r442, %r58;
	mov.u32 	%r444, %r38;
$L__BB2_64:
	.pragma "nounroll";
	// begin inline asm
	ld.global.nc.u64 %rd74, [%rd230];
	// end inline asm
	mov.b64 	%fd89, %rd74;
	add.f64 	%fd353, %fd353, %fd89;
	add.s32 	%r444, %r444, 256;
	add.s64 	%rd230, %rd230, 2048;
	add.s32 	%r442, %r442, 1;
	setp.ne.s32 	%p10, %r442, 0;
	@%p10 bra 	$L__BB2_64;
$L__BB2_65:
	setp.lt.u32 	%p11, %r40, 768;
	@%p11 bra 	$L__BB2_68;
	cvt.u64.u32 	%rd76, %r444;
	add.s64 	%rd77, %rd229, %rd76;
	shl.b64 	%rd78, %rd77, 3;
	add.s64 	%rd231, %rd31, %rd78;
$L__BB2_67:
	// begin inline asm
	ld.global.nc.u64 %rd79, [%rd231];
	// end inline asm
	mov.b64 	%fd90, %rd79;
	add.f64 	%fd91, %fd353, %fd90;
	add.s64 	%rd82, %rd231, 2048;
	// begin inline asm
	ld.global.nc.u64 %rd81, [%rd82];
	// end inline asm
	mov.b64 	%fd92, %rd81;
	add.f64 	%fd93, %fd91, %fd92;
	add.s64 	%rd84, %rd231, 4096;
	// begin inline asm
	ld.global.nc.u64 %rd83, [%rd84];
	// end inline asm
	mov.b64 	%fd94, %rd83;
	add.f64 	%fd95, %fd93, %fd94;
	add.s64 	%rd86, %rd231, 6144;
	// begin inline asm
	ld.global.nc.u64 %rd85, [%rd86];
	// end inline asm
	mov.b64 	%fd96, %rd85;
	add.f64 	%fd353, %fd95, %fd96;
	add.s32 	%r444, %r444, 1024;
	add.s64 	%rd231, %rd231, 8192;
	setp.lt.s32 	%p12, %r444, %r39;
	@%p12 bra 	$L__BB2_67;
$L__BB2_68:
	// begin inline asm
	mov.u32 %r59, %laneid;
	// end inline asm
	mov.b64 	%rd87, %fd353;
	mov.b64 	{%r61, %r66}, %rd87;
	mov.b32 	%r67, 1;
	mov.b32 	%r108, 31;
	mov.b32 	%r109, -1;
	// begin inline asm
	shfl.sync.down.b32 %r60, %r61, %r67, %r108, %r109;
	// end inline asm
	// begin inline asm
	shfl.sync.down.b32 %r65, %r66, %r67, %r108, %r109;
	// end inline asm
	mov.b64 	%rd88, {%r60, %r65};
	mov.b64 	%fd97, %rd88;
	setp.gt.s32 	%p13, %r59, 30;
	add.f64 	%fd98, %fd353, %fd97;
	selp.f64 	%fd99, %fd353, %fd98, %p13;
	mov.b64 	%rd89, %fd99;
	mov.b64 	{%r71, %r76}, %rd89;
	mov.b32 	%r77, 2;
	// begin inline asm
	shfl.sync.down.b32 %r70, %r71, %r77, %r108, %r109;
	// end inline asm
	// begin inline asm
	shfl.sync.down.b32 %r75, %r76, %r77, %r108, %r109;
	// end inline asm
	mov.b64 	%rd90, {%r70, %r75};
	mov.b64 	%fd100, %rd90;
	setp.gt.s32 	%p14, %r59, 29;
	add.f64 	%fd101, %fd99, %fd100;
	selp.f64 	%fd102, %fd99, %fd101, %p14;
	mov.b64 	%rd91, %fd102;
	mov.b64 	{%r81, %r86}, %rd91;
	mov.b32 	%r87, 4;
	// begin inline asm
	shfl.sync.down.b32 %r80, %r81, %r87, %r108, %r109;
	// end inline asm
	// begin inline asm
	shfl.sync.down.b32 %r85, %r86, %r87, %r108, %r109;
	// end inline asm
	mov.b64 	%rd92, {%r80, %r85};
	mov.b64 	%fd103, %rd92;
	setp.gt.s32 	%p15, %r59, 27;
	add.f64 	%fd104, %fd102, %fd103;
	selp.f64 	%fd105, %fd102, %fd104, %p15;
	mov.b64 	%rd93, %fd105;
	mov.b64 	{%r91, %r96}, %rd93;
	mov.b32 	%r97, 8;
	// begin inline asm
	shfl.sync.down.b32 %r90, %r91, %r97, %r108, %r109;
	// end inline asm
	// begin inline asm
	shfl.sync.down.b32 %r95, %r96, %r97, %r108, %r109;
	// end inline asm
	mov.b64 	%rd94, {%r90, %r95};
	mov.b64 	%fd106, %rd94;
	setp.gt.s32 	%p16, %r59, 23;
	add.f64 	%fd107, %fd105, %fd106;
	selp.f64 	%fd108, %fd105, %fd107, %p16;
	mov.b64 	%rd95, %fd108;
	mov.b64 	{%r101, %r106}, %rd95;
	mov.b32 	%r107, 16;
	// begin inline asm
	shfl.sync.down.b32 %r100, %r101, %r107, %r108, %r109;
	// end inline asm
	// begin inline asm
	shfl.sync.down.b32 %r105, %r106, %r107, %r108, %r109;
	// end inline asm
	mov.b64 	%rd96, {%r100, %r105};
	mov.b64 	%fd109, %rd96;
	setp.gt.s32 	%p17, %r59, 15;
	add.f64 	%fd54, %fd108, %fd109;
	selp.f64 	%fd354, %fd108, %fd54, %p17;
	setp.ne.s32 	%p18, %r59, 0;
	@%p18 bra 	$L__BB2_70;
	shr.u32 	%r110, %r38, 2;
	and.b32  	%r111, %r110, 248;
	mov.u32 	%r112, _ZZN3cub18CUB_300001_SM_10006detail6reduce28DeviceReduceSingleTileKernelINS2_10policy_hubIdy5SumOpE10Policy1000EPdS8_yS5_ddN4cuda3std3__410__identityEEEvT0_T1_T2_T3_T4_T6_E12temp_storage;
	add.s32 	%r113, %r112, %r111;
	st.shared.f64 	[%r113+8], %fd54;
$L__BB2_70:
	bar.sync 	0;
	setp.ne.s32 	%p19, %r38, 0;
	@%p19 bra 	$L__BB2_72;
	ld.shared.f64 	%fd110, [_ZZN3cub18CUB_300001_SM_10006detail6reduce28DeviceReduceSingleTileKernelINS2_10policy_hubIdy5SumOpE10Policy1000EPdS8_yS5_ddN4cuda3std3__410__identityEEEvT0_T1_T2_T3_T4_T6_E12temp_storage+16];
	add.f64 	%fd111, %fd354, %fd110;
	ld.shared.f64 	%fd112, [_ZZN3cub18CUB_300001_SM_10006detail6reduce28DeviceReduceSingleTileKernelINS2_10policy_hubIdy5SumOpE10Policy1000EPdS8_yS5_ddN4cuda3std3__410__identityEEEvT0_T1_T2_T3_T4_T6_E12temp_storage+24];
	add.f64 	%fd113, %fd111, %fd112;
	ld.shared.f64 	%fd114, [_ZZN3cub18CUB_300001_SM_10006detail6reduce28DeviceReduceSingleTileKernelINS2_10policy_hubIdy5SumOpE10Policy1000EPdS8_yS5_ddN4cuda3std3__410__identityEEEvT0_T1_T2_T3_T4_T6_E12temp_storage+32];
	add.f64 	%fd115, %fd113, %fd114;
	ld.shared.f64 	%fd116, [_ZZN3cub18CUB_300001_SM_10006detail6reduce28DeviceReduceSingleTileKernelINS2_10policy_hubIdy5SumOpE10Policy1000EPdS8_yS5_ddN4cuda3std3__410__identityEEEvT0_T1_T2_T3_T4_T6_E12temp_storage+40];
	add.f64 	%fd117, %fd115, %fd116;
	ld.shared.f64 	%fd118, [_ZZN3cub18CUB_300001_SM_10006detail6reduce28DeviceReduceSingleTileKernelINS2_10policy_hubIdy5SumOpE10Policy1000EPdS8_yS5_ddN4cuda3std3__410__identityEEEvT0_T1_T2_T3_T4_T6_E12temp_storage+48];
	add.f64 	%fd119, %fd117, %fd118;
	ld.shared.f64 	%fd120, [_ZZN3cub18CUB_300001_SM_10006detail6reduce28DeviceReduceSingleTileKernelINS2_10policy_hubIdy5SumOpE10Policy1000EPdS8_yS5_ddN4cuda3std3__410__identityEEEvT0_T1_T2_T3_T4_T6_E12temp_storage+56];
	add.f64 	%fd121, %fd119, %fd120;
	ld.shared.f64 	%fd122, [_ZZN3cub18CUB_300001_SM_10006detail6reduce28DeviceReduceSingleTileKernelINS2_10policy_hubIdy5SumOpE10Policy1000EPdS8_yS5_ddN4cuda3std3__410__identityEEEvT0_T1_T2_T3_T4_T6_E12temp_storage+64];
	add.f64 	%fd354, %fd121, %fd122;
$L__BB2_72:
	mov.u32 	%r426, %tid.x;
	setp.ne.s32 	%p95, %r426, 0;
	@%p95 bra 	$L__BB2_74;
	add.f64 	%fd327, %fd58, %fd354;
	st.global.f64 	[%rd1], %fd327;
$L__BB2_74:
	ret;

}
	// .globl	_ZN3cub18CUB_300001_SM_10006detail6reduce18DeviceReduceKernelINS2_10policy_hubIdy5SumOpE10Policy1000EPdyS5_dN4cuda3std3__410__identityEEEvT0_PT3_T1_NS0_13GridEvenShareISG_EET2_T4_
.visible .entry _ZN3cub18CUB_300001_SM_10006detail6reduce18DeviceReduceKernelINS2_10policy_hubIdy5SumOpE10Policy1000EPdyS5_dN4cuda3std3__410__identityEEEvT0_PT3_T1_NS0_13GridEvenShareISG_EET2_T4_(
	.param .u64 .ptr .align 1 _ZN3cub18CUB_300001_SM_10006detail6reduce18DeviceReduceKernelINS2_10policy_hubIdy5SumOpE10Policy1000EPdyS5_dN4cuda3std3__410__identityEEEvT0_PT3_T1_NS0_13GridEvenShareISG_EET2_T4__param_0,
	.param .u64 .ptr .align 1 _ZN3cub18CUB_300001_SM_10006detail6reduce18DeviceReduceKernelINS2_10policy_hubIdy5SumOpE10Policy1000EPdyS5_dN4cuda3std3__410__identityEEEvT0_PT3_T1_NS0_13GridEvenShareISG_EET2_T4__param_1,
	.param .u64 _ZN3cub18CUB_300001_SM_10006detail6reduce18DeviceReduceKernelINS2_10policy_hubIdy5SumOpE10Policy1000EPdyS5_dN4cuda3std3__410__identityEEEvT0_PT3_T1_NS0_13GridEvenShareISG_EET2_T4__param_2,
	.param .align 8 .b8 _ZN3cub18CUB_300001_SM_10006detail6reduce18DeviceReduceKernelINS2_10policy_hubIdy5SumOpE10Policy1000EPdyS5_dN4cuda3std3__410__identityEEEvT0_PT3_T1_NS0_13GridEvenShareISG_EET2_T4__param_3[72],
	.param .align 1 .b8 _ZN3cub18CUB_300001_SM_10006detail6reduce18DeviceReduceKernelINS2_10policy_hubIdy5SumOpE10Policy1000EPdyS5_dN4cuda3std3__410__identityEEEvT0_PT3_T1_NS0_13GridEvenShareISG_EET2_T4__param_4[1],
	.param .align 1 .b8 _ZN3cub18CUB_300001_SM_10006detail6reduce18DeviceReduceKernelINS2_10policy_hubIdy5SumOpE10Policy1000EPdyS5_dN4cuda3std3__410__identityEEEvT0_PT3_T1_NS0_13GridEvenShareISG_EET2_T4__param_5[1]
)
.maxntid 256
{
	.reg .pred 	%p<95>;
	.reg .b32 	%r<484>;
	.reg .b64 	%rd<256>;
	.reg .b64 	%fd<349>;
	// demoted variable
	.shared .align 8 .b8 _ZZN3cub18CUB_300001_SM_10006detail6reduce18DeviceReduceKernelINS2_10policy_hubIdy5SumOpE10Policy1000EPdyS5_dN4cuda3std3__410__identityEEEvT0_PT3_T1_NS0_13GridEvenShareISG_EET2_T4_E12temp_storage[80];
	ld.param.u64 	%rd1, [_ZN3cub18CUB_300001_SM_10006detail6reduce18DeviceReduceKernelINS2_10policy_hubIdy5SumOpE10Policy1000EPdyS5_dN4cuda3std3__410__identityEEEvT0_PT3_T1_NS0_13GridEvenShareISG_EET2_T4__param_3+32];
	ld.param.u64 	%rd39, [_ZN3cub18CUB_300001_SM_10006detail6reduce18DeviceReduceKernelINS2_10policy_hubIdy5SumOpE10Policy1000EPdyS5_dN4cuda3std3__410__identityEEEvT0_PT3_T1_NS0_13GridEvenShareISG_EET2_T4__param_0];
	ld.param.u32 	%r1, [_ZN3cub18CUB_300001_SM_10006detail6reduce18DeviceReduceKernelINS2_10policy_hubIdy5SumOpE10Policy1000EPdyS5_dN4cuda3std3__410__identityEEEvT0_PT3_T1_NS0_13GridEvenShareISG_EET2_T4__param_3+40];
	mov.u32 	%r2, %ctaid.x;
	shl.b32 	%r59, %r1, 11;
	cvt.s64.s32 	%rd2, %r59;
	shl.b32 	%r60, %r2, 11;
	cvt.u64.u32 	%rd3, %r60;
	and.b64  	%rd41, %rd39, 31;
	setp.ne.s64 	%p1, %rd41, 0;
	@%p1 bra 	$L__BB3_35;
	sub.s64 	%rd4, %rd1, %rd3;
	setp.gt.u64 	%p48, %rd4, 2047;
	@%p48 bra 	$L__BB3_19;
	cvt.u32.u64 	%r335, %rd3;
	cvt.u32.u64 	%r3, %rd1;
	sub.s32 	%r4, %r3, %r335;
	mov.u32 	%r5, %tid.x;
	setp.ge.s32 	%p65, %r5, %r4;
	mov.f64 	%fd329, 0d0000000000000000;
	mov.u32 	%r467, %r5;
	@%p65 bra 	$L__BB3_4;
	add.s32 	%r337, %r335, %r5;
	mul.wide.u32 	%rd203, %r337, 8;
	add.s64 	%rd202, %rd39, %rd203;
	// begin inline asm
	ld.global.nc.u64 %rd201, [%rd202];
	// end inline asm
	mov.b64 	%fd329, %rd201;
	add.s32 	%r467, %r5, 256;
$L__BB3_4:
	setp.ge.s32 	%p66, %r467, %r4;
	@%p66 bra 	$L__BB3_10;
	not.b32 	%r338, %r467;
	add.s32 	%r8, %r338, %r3;
	and.b32  	%r339, %r8, 768;
	setp.eq.s32 	%p67, %r339, 768;
	@%p67 bra 	$L__BB3_8;
	cvt.u64.u32 	%rd204, %r467;
	add.s64 	%rd205, %rd204, %rd3;
	shl.b64 	%rd206, %rd205, 3;
	add.s64 	%rd244, %rd39, %rd206;
	shr.u32 	%r340, %r8, 8;
	add.s32 	%r341, %r340, 1;
	and.b32  	%r342, %r341, 3;
	neg.s32 	%r465, %r342;
$L__BB3_7:
	.pragma "nounroll";
	// begin inline asm
	ld.global.nc.u64 %rd207, [%rd244];
	// end inline asm
	mov.b64 	%fd256, %rd207;
	add.f64 	%fd329, %fd329, %fd256;
	add.s32 	%r467, %r467, 256;
	add.s64 	%rd244, %rd244, 2048;
	add.s32 	%r465, %r465, 1;
	setp.ne.s32 	%p68, %r465, 0;
	@%p68 bra 	$L__BB3_7;
$L__BB3_8:
	sub.s32 	%r344, %r8, %r335;
	setp.lt.u32 	%p69, %r344, 768;
	@%p69 bra 	$L__BB3_10;
$L__BB3_9:
	cvt.s64.s32 	%rd217, %r467;
	add.s64 	%rd218, %rd3, %rd217;
	shl.b64 	%rd219, %rd218, 3;
	add.s64 	%rd210, %rd39, %rd219;
	// begin inline asm
	ld.global.nc.u64 %rd209, [%rd210];
	// end inline asm
	mov.b64 	%fd257, %rd209;
	add.f64 	%fd258, %fd329, %fd257;
	add.s64 	%rd212, %rd210, 2048;
	// begin inline asm
	ld.global.nc.u64 %rd211, [%rd212];
	// end inline asm
	mov.b64 	%fd259, %rd211;
	add.f64 	%fd260, %fd258, %fd259;
	add.s64 	%rd214, %rd210, 4096;
	// begin inline asm
	ld.global.nc.u64 %rd213, [%rd214];
	// end inline asm
	mov.b64 	%fd261, %rd213;
	add.f64 	%fd262, %fd260, %fd261;
	add.s64 	%rd216, %rd210, 6144;
	// begin inline asm
	ld.global.nc.u64 %rd215, [%rd216];
	// end inline asm
	mov.b64 	%fd263, %rd215;
	add.f64 	%fd329, %fd262, %fd263;
	add.s32 	%r467, %r467, 1024;
	setp.lt.s32 	%p70, %r467, %r4;
	@%p70 bra 	$L__BB3_9;
$L__BB3_10:
	setp.lt.s32 	%p71, %r4, 256;
	@%p71 bra 	$L__BB3_15;
	// begin inline asm
	mov.u32 %r408, %laneid;
	// end inline asm
	mov.b64 	%rd230, %fd329;
	mov.b64 	{%r410, %r415}, %rd230;
	mov.b32 	%r416, 1;
	mov.b32 	%r457, 31;
	mov.b32 	%r458, -1;
	// begin inline asm
	shfl.sync.down.b32 %r409, %r410, %r416, %r457, %r458;
	// end inline asm
	// begin inline asm
	shfl.sync.down.b32 %r414, %r415, %r416, %r457, %r458;
	// end inline asm
	mov.b64 	%rd231, {%r409, %r414};
	mov.b64 	%fd298, %rd231;
	setp.gt.s32 	%p87, %r408, 30;
	add.f64 	%fd299, %fd329, %fd298;
	selp.f64 	%fd300, %fd329, %fd299, %p87;
	mov.b64 	%rd232, %fd300;
	mov.b64 	{%r420, %r425}, %rd232;
	mov.b32 	%r426, 2;
	// begin inline asm
	shfl.sync.down.b32 %r419, %r420, %r426, %r457, %r458;
	// end inline asm
	// begin inline asm
	shfl.sync.down.b32 %r424, %r425, %r426, %r457, %r458;
	// end inline asm
	mov.b64 	%rd233, {%r419, %r424};
	mov.b64 	%fd301, %rd233;
	setp.gt.s32 	%p88, %r408, 29;
	add.f64 	%fd302, %fd300, %fd301;
	selp.f64 	%fd303, %fd300, %fd302, %p88;
	mov.b64 	%rd234, %fd303;
	mov.b64 	{%r430, %r435}, %rd234;
	mov.b32 	%r436, 4;
	// begin inline asm
	shfl.sync.down.b32 %r429, %r430, %r436, %r457, %r458;
	// end inline asm
	// begin inline asm
	shfl.sync.down.b32 %r434, %r435, %r436, %r457, %r458;
	// end inline asm
	mov.b64 	%rd235, {%r429, %r434};
	mov.b64 	%fd304, %rd235;
	setp.gt.s32 	%p89, %r408, 27;
	add.f64 	%fd305, %fd303, %fd304;
	selp.f64 	%fd306, %fd303, %fd305, %p89;
	mov.b64 	%rd236, %fd306;
	mov.b64 	{%r440, %r445}, %rd236;
	mov.b32 	%r446, 8;
	// begin inline asm
	shfl.sync.down.b32 %r439, %r440, %r446, %r457, %r458;
	// end inline asm
	// begin inline asm
	shfl.sync.down.b32 %r444, %r445, %r446, %r457, %r458;
	// end inline asm
	mov.b64 	%rd237, {%r439, %r444};
	mov.b64 	%fd307, %rd237;
	setp.gt.s32 	%p90, %r408, 23;
	add.f64 	%fd308, %fd306, %fd307;
	selp.f64 	%fd309, %fd306, %fd308, %p90;
	mov.b64 	%rd238, %fd309;
	mov.b64 	{%r450, %r455}, %rd238;
	mov.b32 	%r456, 16;
	// begin inline asm
	shfl.sync.down.b32 %r449, %r450, %r456, %r457, %r458;
	// end inline asm
	// begin inline asm
	shfl.sync.down.b32 %r454, %r455, %r456, %r457, %r458;
	// end inline asm
	mov.b64 	%rd239, {%r449, %r454};
	mov.b64 	%fd310, %rd239;
	setp.gt.s32 	%p91, %r408, 15;
	add.f64 	%fd10, %fd309, %fd310;
	selp.f64 	%fd348, %fd309, %fd10, %p91;
	setp.ne.s32 	%p92, %r408, 0;
	@%p92 bra 	$L__BB3_13;
	shr.u32 	%r459, %r5, 2;
	and.b32  	%r460, %r459, 248;
	mov.u32 	%r461, _ZZN3cub18CUB_300001_SM_10006detail6reduce18DeviceReduceKernelINS2_10policy_hubIdy5SumOpE10Policy1000EPdyS5_dN4cuda3std3__410__identityEEEvT0_PT3_T1_NS0_13GridEvenShareISG_EET2_T4_E12temp_storage;
	add.s32 	%r462, %r461, %r460;
	st.shared.f64 	[%r462+8], %fd10;
$L__BB3_13:
	bar.sync 	0;
	setp.ne.s32 	%p93, %r5, 0;
	@%p93 bra 	$L__BB3_69;
	ld.shared.f64 	%fd311, [_ZZN3cub18CUB_300001_SM_10006detail6reduce18DeviceReduceKernelINS2_10policy_hubIdy5SumOpE10Policy1000EPdyS5_dN4cuda3std3__410__identityEEEvT0_PT3_T1_NS0_13GridEvenShareISG_EET2_T4_E12temp_storage+16];
	add.f64 	%fd312, %fd348, %fd311;
	ld.shared.f64 	%fd313, [_ZZN3cub18CUB_300001_SM_10006detail6reduce18DeviceReduceKernelINS2_10policy_hubIdy5SumOpE10Policy1000EPdyS5_dN4cuda3std3__410__identityEEEvT0_PT3_T1_NS0_13GridEvenShareISG_EET2_T4_E12temp_storage+24];
	add.f64 	%fd314, %fd312, %fd313;
	ld.shared.f64 	%fd315, [_ZZN3cub18CUB_300001_SM_10006detail6reduce18DeviceReduceKernelINS2_10policy_hubIdy5SumOpE10Policy1000EPdyS5_dN4cuda3std3__410__identityEEEvT0_PT3_T1_NS0_13GridEvenShareISG_EET2_T4_E12temp_storage+32];
	add.f64 	%fd316, %fd314, %fd315;
	ld.shared.f64 	%fd317, [_ZZN3cub18CUB_300001_SM_10006detail6reduce18DeviceReduceKernelINS2_10policy_hubIdy5SumOpE10Policy1000EPdyS5_dN4cuda3std3__410__identityEEEvT0_PT3_T1_NS0_13GridEvenShareISG_EET2_T4_E12temp_storage+40];
	add.f64 	%fd318, %fd316, %fd317;
	ld.shared.f64 	%fd319, [_ZZN3cub18CUB_300001_SM_10006detail6reduce18DeviceReduceKernelINS2_10policy_hubIdy5SumOpE10Policy1000EPdyS5_dN4cuda3std3__410__identityEEEvT0_PT3_T1_NS0_13GridEvenShareISG_EET2_T4_E12temp_storage+48];
	add.f64 	%fd320, %fd318, %fd319;
	ld.shared.f64 	%fd321, [_ZZN3cub18CUB_300001_SM_10006detail6reduce18DeviceReduceKernelINS2_10policy_hubIdy5SumOpE10Policy1000EPdyS5_dN4cuda3std3__410__identityEEEvT0_PT3_T1_NS0_13GridEvenShareISG_EET2_T4_E12temp_storage+56];
	add.f64 	%fd322, %fd320, %fd321;
	ld.shared.f64 	%fd323, [_ZZN3cub18CUB_300001_SM_10006detail6reduce18DeviceReduceKernelINS2_10policy_hubIdy5SumOpE10Policy1000EPdyS5_dN4cuda3std3__410__identityEEEvT0_PT3_T1_NS0_13GridEvenShareISG_EET2_T4_E12temp_storage+64];
	add.f64 	%fd348, %fd322, %fd323;
	bra.uni 	$L__BB3_69;
$L__BB3_15:
	// begin inline asm
	mov.u32 %r345, %laneid;
	// end inline asm
	and.b32  	%r396, %r5, 992;
	add.s32 	%r397, %r396, 32;
	setp.gt.s32 	%p72, %r397, %r4;
	not.b32 	%r398, %r396;
	add.s32 	%r399, %r4, %r398;
	selp.b32 	%r394, %r399, 31, %p72;
	mov.b64 	%rd220, %fd329;
	mov.b64 	{%r347, %r352}, %rd220;
	mov.b32 	%r353, 1;
	mov.b32 	%r395, -1;
	// begin inline asm
	shfl.sync.down.b32 %r346, %r347, %r353, %r394, %r395;
	// end inline asm
	// begin inline asm
	shfl.sync.down.b32 %r351, %r352, %r353, %r394, %r395;
	// end inline asm
	mov.b64 	%rd221, {%r346, %r351};
	mov.b64 	%fd264, %rd221;
	setp.lt.s32 	%p73, %r345, %r394;
	add.f64 	%fd265, %fd329, %fd264;
	selp.f64 	%fd266, %fd265, %fd329, %p73;
	mov.b64 	%rd222, %fd266;
	mov.b64 	{%r357, %r362}, %rd222;
	mov.b32 	%r363, 2;
	// begin inline asm
	shfl.sync.down.b32 %r356, %r357, %r363, %r394, %r395;
	// end inline asm
	// begin inline asm
	shfl.sync.down.b32 %r361, %r362, %r363, %r394, %r395;
	// end inline asm
	mov.b64 	%rd223, {%r356, %r361};
	mov.b64 	%fd267, %rd223;
	add.s32 	%r400, %r345, 2;
	setp.gt.s32 	%p74, %r400, %r394;
	add.f64 	%fd268, %fd266, %fd267;
	selp.f64 	%fd269, %fd266, %fd268, %p74;
	mov.b64 	%rd224, %fd269;
	mov.b64 	{%r367, %r372}, %rd224;
	mov.b32 	%r373, 4;
	// begin inline asm
	shfl.sync.down.b32 %r366, %r367, %r373, %r394, %r395;
	// end inline asm
	// begin inline asm
	shfl.sync.down.b32 %r371, %r372, %r373, %r394, %r395;
	// end inline asm
	mov.b64 	%rd225, {%r366, %r371};
	mov.b64 	%fd270, %rd225;
	add.s32 	%r401, %r345, 4;
	setp.gt.s32 	%p75, %r401, %r394;
	add.f64 	%fd271, %fd269, %fd270;
	selp.f64 	%fd272, %fd269, %fd271, %p75;
	mov.b64 	%rd226, %fd272;
	mov.b64 	{%r377, %r382}, %rd226;
	mov.b32 	%r383, 8;
	// begin inline asm
	shfl.sync.down.b32 %r376, %r377, %r383, %r394, %r395;
	// end inline asm
	// begin inline asm
	shfl.sync.down.b32 %r381, %r382, %r383, %r394, %r395;
	// end inline asm
	mov.b64 	%rd227, {%r376, %r381};
	mov.b64 	%fd273, %rd227;
	add.s32 	%r402, %r345, 8;
	setp.gt.s32 	%p76, %r402, %r394;
	add.f64 	%fd274, %fd272, %fd273;
	selp.f64 	%fd275, %fd272, %fd274, %p76;
	mov.b64 	%rd228, %fd275;
	mov.b64 	{%r387, %r392}, %rd228;
	mov.b32 	%r393, 16;
	// begin inline asm
	shfl.sync.down.b32 %r386, %r387, %r393, %r394, %r395;
	// end inline asm
	// begin inline asm
	shfl.sync.down.b32 %r391, %r392, %r393, %r394, %r395;
	// end inline asm
	mov.b64 	%rd229, {%r386, %r391};
	mov.b64 	%fd276, %rd229;
	add.s32 	%r403, %r345, 16;
	setp.gt.s32 	%p77, %r403, %r394;
	add.f64 	%fd277, %fd275, %fd276;
	selp.f64 	%fd348, %fd275, %fd277, %p77;
	setp.ne.s32 	%p78, %r345, 0;
	@%p78 bra 	$L__BB3_17;
	shr.u32 	%r404, %r5, 2;
	and.b32  	%r405, %r404, 248;
	mov.u32 	%r406, _ZZN3cub18CUB_300001_SM_10006detail6reduce18DeviceReduceKernelINS2_10policy_hubIdy5SumOpE10Policy1000EPdyS5_dN4cuda3std3__410__identityEEEvT0_PT3_T1_NS0_13GridEvenShareISG_EET2_T4_E12temp_storage;
	add.s32 	%r407, %r406, %r405;
	st.shared.f64 	[%r407+8], %fd348;
$L__BB3_17:
	bar.sync 	0;
	setp.ne.s32 	%p79, %r5, 0;
	@%p79 bra 	$L__BB3_69;
	setp.gt.s32 	%p80, %r4, 32;
	ld.shared.f64 	%fd278, [_ZZN3cub18CUB_300001_SM_10006detail6reduce18DeviceReduceKernelINS2_10policy_hubIdy5SumOpE10Policy1000EPdyS5_dN4cuda3std3__410__identityEEEvT0_PT3_T1_NS0_13GridEvenShareISG_EET2_T4_E12temp_storage+16];
	add.f64 	%fd279, %fd348, %fd278;
	selp.f64 	%fd280, %fd279, %fd348, %p80;
	setp.gt.s32 	%p81, %r4, 64;
	ld.shared.f64 	%fd281, [_ZZN3cub18CUB_300001_SM_10006detail6reduce18DeviceReduceKernelINS2_10policy_hubIdy5SumOpE10Policy1000EPdyS5_dN4cuda3std3__410__identityEEEvT0_PT3_T1_NS0_13GridEvenShareISG_EET2_T4_E12temp_storage+24];
	add.f64 	%fd282, %fd281, %fd280;
	selp.f64 	%fd283, %fd282, %fd280, %p81;
	setp.gt.s32 	%p82, %r4, 96;
	ld.shared.f64 	%fd284, [_ZZN3cub18CUB_300001_SM_10006detail6reduce18DeviceReduceKernelINS2_10policy_hubIdy5SumOpE10Policy1000EPdyS5_dN4cuda3std3__410__identityEEEvT0_PT3_T1_NS0_13GridEvenShareISG_EET2_T4_E12temp_storage+32];
	add.f64 	%fd285, %fd284, %fd283;
	selp.f64 	%fd286, %fd285, %fd283, %p82;
	setp.gt.s32 	%p83, %r4, 128;
	ld.shared.f64 	%fd287, [_ZZN3cub18CUB_300001_SM_10006detail6reduce18DeviceReduceKernelINS2_10policy_hubIdy5SumOpE10Policy1000EPdyS5_dN4cuda3std3__410__identityEEEvT0_PT3_T1_NS0_13GridEvenShareISG_EET2_T4_E12temp_storage+40];
	add.f64 	%fd288, %fd287, %fd286;
	selp.f64 	%fd289, %fd288, %fd286, %p83;
	setp.gt.s32 	%p84, %r4, 160;
	ld.shared.f64 	%fd290, [_ZZN3cub18CUB_300001_SM_10006detail6reduce18DeviceReduceKernelINS2_10policy_hubIdy5SumOpE10Policy1000EPdyS5_dN4cuda3std3__410__identityEEEvT0_PT3_T1_NS0_13GridEvenShareISG_EET2_T4_E12temp_storage+48];
	add.f64 	%fd291, %fd290, %fd289;
	selp.f64 	%fd292, %fd291, %fd289, %p84;
	setp.gt.s32 	%p85, %r4, 192;
	ld.shared.f64 	%fd293, [_ZZN3cub18CUB_300001_SM_10006detail6reduce18DeviceReduceKernelINS2_10policy_hubIdy5SumOpE10Policy1000EPdyS5_dN4cuda3std3__410__identityEEEvT0_PT3_T1_NS0_13GridEvenShareISG_EET2_T4_E12temp_storage+56];
	add.f64 	%fd294, %fd293, %fd292;
	selp.f64 	%fd295, %fd294, %fd292, %p85;
	setp.gt.s32 	%p86, %r4, 224;
	ld.shared.f64 	%fd296, [_ZZN3cub18CUB_300001_SM_10006detail6reduce18DeviceReduceKernelINS2_10policy_hubIdy5SumOpE10Policy1000EPdyS5_dN4cuda3std3__410__identityEEEvT0_PT3_T1_NS0_13GridEvenShareISG_EET2_T4_E12temp_storage+64];
	add.f64 	%fd297, %fd296, %fd295;
	selp.f64 	%fd348, %fd297, %fd295, %p86;
	bra.uni 	$L__BB3_69;
$L__BB3_19:
	cvt.u32.u64 	%r261, %rd3;
	mov.u32 	%r17, %tid.x;
	shl.b32 	%r262, %r17, 2;
	add.s32 	%r263, %r261, %r262;
	mul.wide.u32 	%rd156, %r263, 8;
	add.s64 	%rd146, %rd39, %rd156;
	// begin inline asm
	ld.global.nc.v2.u64 {%rd144, %rd145}, [%rd146];
	// end inline asm
	add.s64 	%rd149, %rd146, 16;
	// begin inline asm
	ld.global.nc.v2.u64 {%rd147, %rd148}, [%rd149];
	// end inline asm
	mov.b64 	%fd190, %rd144;
	mov.b64 	%fd191, %rd145;
	mov.b64 	%fd192, %rd147;
	mov.b64 	%fd193, %rd148;
	add.s64 	%rd152, %rd146, 8192;
	// begin inline asm
	ld.global.nc.v2.u64 {%rd150, %rd151}, [%rd152];
	// end inline asm
	add.s64 	%rd155, %rd146, 8208;
	// begin inline asm
	ld.global.nc.v2.u64 {%rd153, %rd154}, [%rd155];
	// end inline asm
	mov.b64 	%fd194, %rd150;
	mov.b64 	%fd195, %rd151;
	mov.b64 	%fd196, %rd153;
	mov.b64 	%fd197, %rd154;
	add.f64 	%fd198, %fd190, %fd191;
	add.f64 	%fd199, %fd198, %fd192;
	add.f64 	%fd200, %fd199, %fd193;
	add.f64 	%fd201, %fd200, %fd194;
	add.f64 	%fd202, %fd201, %fd195;
	add.f64 	%fd203, %fd202, %fd196;
	add.f64 	%fd335, %fd203, %fd197;
	setp.lt.u64 	%p49, %rd4, %rd2;
	@%p49 bra 	$L__BB3_31;
	add.s64 	%rd246, %rd2, %rd3;
	cvt.u64.u32 	%rd157, %r17;
	add.s64 	%rd158, %rd246, %rd157;
	shl.b64 	%rd159, %rd158, 3;
	add.s64 	%rd245, %rd39, %rd159;
	mov.b32 	%r469, 0;
$L__BB3_21:
	add.s64 	%rd3, %rd3, %rd2;
	add.s64 	%rd160, %rd1, -2048;
	setp.gt.u64 	%p50, %rd3, %rd160;
	@%p50 bra 	$L__BB3_23;
	cvt.u64.u32 	%rd173, %r262;
	add.s64 	%rd174, %rd3, %rd173;
	shl.b64 	%rd175, %rd174, 3;
	add.s64 	%rd163, %rd39, %rd175;
	// begin inline asm
	ld.global.nc.v2.u64 {%rd161, %rd162}, [%rd163];
	// end inline asm
	add.s64 	%rd166, %rd163, 16;
	// begin inline asm
	ld.global.nc.v2.u64 {%rd164, %rd165}, [%rd166];
	// end inline asm
	mov.b64 	%fd204, %rd161;
	mov.b64 	%fd205, %rd162;
	mov.b64 	%fd206, %rd164;
	mov.b64 	%fd207, %rd165;
	add.s64 	%rd169, %rd163, 8192;
	// begin inline asm
	ld.global.nc.v2.u64 {%rd167, %rd168}, [%rd169];
	// end inline asm
	add.s64 	%rd172, %rd163, 8208;
	// begin inline asm
	ld.global.nc.v2.u64 {%rd170, %rd171}, [%rd172];
	// end inline asm
	mov.b64 	%fd208, %rd167;
	mov.b64 	%fd209, %rd168;
	mov.b64 	%fd210, %rd170;
	mov.b64 	%fd211, %rd171;
	add.f64 	%fd212, %fd335, %fd204;
	add.f64 	%fd213, %fd212, %fd205;
	add.f64 	%fd214, %fd213, %fd206;
	add.f64 	%fd215, %fd214, %fd207;
	add.f64 	%fd216, %fd215, %fd208;
	add.f64 	%fd217, %fd216, %fd209;
	add.f64 	%fd218, %fd217, %fd210;
	add.f64 	%fd335, %fd218, %fd211;
	sub.s64 	%rd176, %rd1, %rd3;
	setp.lt.u64 	%p51, %rd176, %rd2;
	add.s32 	%r469, %r469, 1;
	add.s64 	%rd246, %rd246, %rd2;
	shl.b64 	%rd177, %rd2, 3;
	add.s64 	%rd245, %rd245, %rd177;
	@%p51 bra 	$L__BB3_31;
	bra.uni 	$L__BB3_21;
$L__BB3_23:
	setp.le.u64 	%p52, %rd1, %rd3;
	@%p52 bra 	$L__BB3_31;
	cvt.u32.u64 	%r266, %rd3;
	cvt.u32.u64 	%r267, %rd1;
	sub.s32 	%r20, %r267, %r266;
	setp.ge.s32 	%p53, %r17, %r20;
	@%p53 bra 	$L__BB3_31;
	cvt.u32.u64 	%r269, %rd2;
	not.b32 	%r271, %r17;
	add.s32 	%r272, %r271, %r267;
	add.s32 	%r273, %r269, %r261;
	sub.s32 	%r274, %r272, %r273;
	mul.lo.s32 	%r275, %r1, %r469;
	shl.b32 	%r276, %r275, 11;
	sub.s32 	%r21, %r274, %r276;
	shr.u32 	%r277, %r272, 8;
	add.s32 	%r22, %r277, 1;
	and.b32  	%r278, %r272, 768;
	setp.eq.s32 	%p54, %r278, 768;
	mov.u32 	%r472, %r17;
	@%p54 bra 	$L__BB3_28;
	and.b32  	%r279, %r22, 3;
	neg.s32 	%r470, %r279;
	mov.u32 	%r472, %r17;
$L__BB3_27:
	.pragma "nounroll";
	// begin inline asm
	ld.global.nc.u64 %rd178, [%rd245];
	// end inline asm
	mov.b64 	%fd220, %rd178;
	add.f64 	%fd335, %fd335, %fd220;
	add.s32 	%r472, %r472, 256;
	add.s64 	%rd245, %rd245, 2048;
	add.s32 	%r470, %r470, 1;
	setp.ne.s32 	%p55, %r470, 0;
	@%p55 bra 	$L__BB3_27;
$L__BB3_28:
	setp.lt.u32 	%p56, %r21, 768;
	@%p56 bra 	$L__BB3_31;
	cvt.u64.u32 	%rd180, %r472;
	add.s64 	%rd181, %rd180, %rd246;
	shl.b64 	%rd182, %rd181, 3;
	add.s64 	%rd249, %rd39, %rd182;
$L__BB3_30:
	// begin inline asm
	ld.global.nc.u64 %rd183, [%rd249];
	// end inline asm
	mov.b64 	%fd221, %rd183;
	add.f64 	%fd222, %fd335, %fd221;
	add.s64 	%rd186, %rd249, 2048;
	// begin inline asm
	ld.global.nc.u64 %rd185, [%rd186];
	// end inline asm
	mov.b64 	%fd223, %rd185;
	add.f64 	%fd224, %fd222, %fd223;
	add.s64 	%rd188, %rd249, 4096;
	// begin inline asm
	ld.global.nc.u64 %rd187, [%rd188];
	// end inline asm
	mov.b64 	%fd225, %rd187;
	add.f64 	%fd226, %fd224, %fd225;
	add.s64 	%rd190, %rd249, 6144;
	// begin inline asm
	ld.global.nc.u64 %rd189, [%rd190];
	// end inline asm
	mov.b64 	%fd227, %rd189;
	add.f64 	%fd335, %fd226, %fd227;
	add.s32 	%r472, %r472, 1024;
	add.s64 	%rd249, %rd249, 8192;
	setp.lt.s32 	%p57, %r472, %r20;
	@%p57 bra 	$L__BB3_30;
$L__BB3_31:
	// begin inline asm
	mov.u32 %r280, %laneid;
	// end inline asm
	mov.b64 	%rd191, %fd335;
	mov.b64 	{%r282, %r287}, %rd191;
	mov.b32 	%r288, 1;
	mov.b32 	%r329, 31;
	mov.b32 	%r330, -1;
	// begin inline asm
	shfl.sync.down.b32 %r281, %r282, %r288, %r329, %r330;
	// end inline asm
	// begin inline asm
	shfl.sync.down.b32 %r286, %r287, %r288, %r329, %r330;
	// end inline asm
	mov.b64 	%rd192, {%r281, %r286};
	mov.b64 	%fd228, %rd192;
	setp.gt.s32 	%p58, %r280, 30;
	add.f64 	%fd229, %fd335, %fd228;
	selp.f64 	%fd230, %fd335, %fd229, %p58;
	mov.b64 	%rd193, %fd230;
	mov.b64 	{%r292, %r297}, %rd193;
	mov.b32 	%r298, 2;
	// begin inline asm
	shfl.sync.down.b32 %r291, %r292, %r298, %r329, %r330;
	// end inline asm
	// begin inline asm
	shfl.sync.down.b32 %r296, %r297, %r298, %r329, %r330;
	// end inline asm
	mov.b64 	%rd194, {%r291, %r296};
	mov.b64 	%fd231, %rd194;
	setp.gt.s32 	%p59, %r280, 29;
	add.f64 	%fd232, %fd230, %fd231;
	selp.f64 	%fd233, %fd230, %fd232, %p59;
	mov.b64 	%rd195, %fd233;
	mov.b64 	{%r302, %r307}, %rd195;
	mov.b32 	%r308, 4;
	// begin inline asm
	shfl.sync.down.b32 %r301, %r302, %r308, %r329, %r330;
	// end inline asm
	// begin inline asm
	shfl.sync.down.b32 %r306, %r307, %r308, %r329, %r330;
	// end inline asm
	mov.b64 	%rd196, {%r301, %r306};
	mov.b64 	%fd234, %rd196;
	setp.gt.s32 	%p60, %r280, 27;
	add.f64 	%fd235, %fd233, %fd234;
	selp.f64 	%fd236, %fd233, %fd235, %p60;
	mov.b64 	%rd197, %fd236;
	mov.b64 	{%r312, %r317}, %rd197;
	mov.b32 	%r318, 8;
	// begin inline asm
	shfl.sync.down.b32 %r311, %r312, %r318, %r329, %r330;
	// end inline asm
	// begin inline asm
	shfl.sync.down.b32 %r316, %r317, %r318, %r329, %r330;
	// end inline asm
	mov.b64 	%rd198, {%r311, %r316};
	mov.b64 	%fd237, %rd198;
	setp.gt.s32 	%p61, %r280, 23;
	add.f64 	%fd238, %fd236, %fd237;
	selp.f64 	%fd239, %fd236, %fd238, %p61;
	mov.b64 	%rd199, %fd239;
	mov.b64 	{%r322, %r327}, %rd199;
	mov.b32 	%r328, 16;
	// begin inline asm
	shfl.sync.down.b32 %r321, %r322, %r328, %r329, %r330;
	// end inline asm
	// begin inline asm
	shfl.sync.down.b32 %r326, %r327, %r328, %r329, %r330;
	// end inline asm
	mov.b64 	%rd200, {%r321, %r326};
	mov.b64 	%fd240, %rd200;
	setp.gt.s32 	%p62, %r280, 15;
	add.f64 	%fd25, %fd239, %fd240;
	selp.f64 	%fd348, %fd239, %fd25, %p62;
	setp.ne.s32 	%p63, %r280, 0;
	@%p63 bra 	$L__BB3_33;
	shr.u32 	%r331, %r17, 2;
	and.b32  	%r332, %r331, 248;
	mov.u32 	%r333, _ZZN3cub18CUB_300001_SM_10006detail6reduce18DeviceReduceKernelINS2_10policy_hubIdy5SumOpE10Policy1000EPdyS5_dN4cuda3std3__410__identityEEEvT0_PT3_T1_NS0_13GridEvenShareISG_EET2_T4_E12temp_storage;
	add.s32 	%r334, %r333, %r332;
	st.shared.f64 	[%r334+8], %fd25;
$L__BB3_33:
	bar.sync 	0;
	setp.ne.s32 	%p64, %r17, 0;
	@%p64 bra 	$L__BB3_69;
	ld.shared.f64 	%fd241, [_ZZN3cub18CUB_300001_SM_10006detail6reduce18DeviceReduceKernelINS2_10policy_hubIdy5SumOpE10Policy1000EPdyS5_dN4cuda3std3__410__identityEEEvT0_PT3_T1_NS0_13GridEvenShareISG_EET2_T4_E12temp_storage+16];
	add.f64 	%fd242, %fd348, %fd241;
	ld.shared.f64 	%fd243, [_ZZN3cub18CUB_300001_SM_10006detail6reduce18DeviceReduceKernelINS2_10policy_hubIdy5SumOpE10Policy1000EPdyS5_dN4cuda3std3__410__identityEEEvT0_PT3_T1_NS0_13GridEvenShareISG_EET2_T4_E12temp_storage+24];
	add.f64 	%fd244, %fd242, %fd243;
	ld.shared.f64 	%fd245, [_ZZN3cub18CUB_300001_SM_10006detail6reduce18DeviceReduceKernelINS2_10policy_hubIdy5SumOpE10Policy1000EPdyS5_dN4cuda3std3__410__identityEEEvT0_PT3_T1_NS0_13GridEvenShareISG_EET2_T4_E12temp_storage+32];
	add.f64 	%fd246, %fd244, %fd245;
	ld.shared.f64 	%fd247, [_ZZN3cub18CUB_300001_SM_10006detail6reduce18DeviceReduceKernelINS2_10policy_hubIdy5SumOpE10Policy1000EPdyS5_dN4cuda3std3__410__identityEEEvT0_PT3_T1_NS0_13GridEvenShareISG_EET2_T4_E12temp_storage+40];
	add.f64 	%fd248, %fd246, %fd247;
	ld.shared.f64 	%fd249, [_ZZN3cub18CUB_300001_SM_10006detail6reduce18DeviceReduceKernelINS2_10policy_hubIdy5SumOpE10Policy1000EPdyS5_dN4cuda3std3__410__identityEEEvT0_PT3_T1_NS0_13GridEvenShareISG_EET2_T4_E12temp_storage+48];
	add.f64 	%fd250, %fd248, %fd249;
	ld.shared.f64 	%fd251, [_ZZN3cub18CUB_300001_SM_10006detail6reduce18DeviceReduceKernelINS2_10policy_hubIdy5SumOpE10Policy1000EPdyS5_dN4cuda3std3__410__identityEEEvT0_PT3_T1_NS0_13GridEvenShareISG_EET2_T4_E12temp_storage+56];
	add.f64 	%fd252, %fd250, %fd251;
	ld.shared.f64 	%fd253, [_ZZN3cub18CUB_300001_SM_10006detail6reduce18DeviceReduceKernelINS2_10policy_hubIdy5SumOpE10Policy1000EPdyS5_dN4cuda3std3__410__identityEEEvT0_PT3_T1_NS0_13GridEvenShareISG_EET2_T4_E12temp_storage+64];
	add.f64 	%fd348, %fd252, %fd253;
	bra.uni 	$L__BB3_69;
$L__BB3_35:
	sub.s64 	%rd21, %rd1, %rd3;
	setp.gt.u64 	%p2, %rd21, 2047;
	@%p2 bra 	$L__BB3_53;
	cvt.u32.u64 	%r133, %rd3;
	cvt.u32.u64 	%r31, %rd1;
	sub.s32 	%r32, %r31, %r133;
	mov.u32 	%r33, %tid.x;
	setp.ge.s32 	%p19, %r33, %r32;
	mov.f64 	%fd341, 0d0000000000000000;
	mov.u32 	%r477, %r33;
	@%p19 bra 	$L__BB3_38;
	add.s32 	%r135, %r133, %r33;
	mul.wide.u32 	%rd107, %r135, 8;
	add.s64 	%rd106, %rd39, %rd107;
	// begin inline asm
	ld.global.nc.u64 %rd105, [%rd106];
	// end inline asm
	mov.b64 	%fd341, %rd105;
	add.s32 	%r477, %r33, 256;
$L__BB3_38:
	setp.ge.s32 	%p20, %r477, %r32;
	@%p20 bra 	$L__BB3_44;
	not.b32 	%r136, %r477;
	add.s32 	%r36, %r136, %r31;
	and.b32  	%r137, %r36, 768;
	setp.eq.s32 	%p21, %r137, 768;
	@%p21 bra 	$L__BB3_42;
	cvt.u64.u32 	%rd108, %r477;
	add.s64 	%rd109, %rd108, %rd3;
	shl.b64 	%rd110, %rd109, 3;
	add.s64 	%rd250, %rd39, %rd110;
	shr.u32 	%r138, %r36, 8;
	add.s32 	%r139, %r138, 1;
	and.b32  	%r140, %r139, 3;
	neg.s32 	%r475, %r140;
$L__BB3_41:
	.pragma "nounroll";
	// begin inline asm
	ld.global.nc.u64 %rd111, [%rd250];
	// end inline asm
	mov.b64 	%fd122, %rd111;
	add.f64 	%fd341, %fd341, %fd122;
	add.s32 	%r477, %r477, 256;
	add.s64 	%rd250, %rd250, 2048;
	add.s32 	%r475, %r475, 1;
	setp.ne.s32 	%p22, %r475, 0;
	@%p22 bra 	$L__BB3_41;
$L__BB3_42:
	sub.s32 	%r142, %r36, %r133;
	setp.lt.u32 	%p23, %r142, 768;
	@%p23 bra 	$L__BB3_44;
$L__BB3_43:
	cvt.s64.s32 	%rd121, %r477;
	add.s64 	%rd122, %rd3, %rd121;
	shl.b64 	%rd123, %rd122, 3;
	add.s64 	%rd114, %rd39, %rd123;
	// begin inline asm
	ld.global.nc.u64 %rd113, [%rd114];
	// end inline asm
	mov.b64 	%fd123, %rd113;
	add.f64 	%fd124, %fd341, %fd123;
	add.s64 	%rd116, %rd114, 2048;
	// begin inline asm
	ld.global.nc.u64 %rd115, [%rd116];
	// end inline asm
	mov.b64 	%fd125, %rd115;
	add.f64 	%fd126, %fd124, %fd125;
	add.s64 	%rd118, %rd114, 4096;
	// begin inline asm
	ld.global.nc.u64 %rd117, [%rd118];
	// end inline asm
	mov.b64 	%fd127, %rd117;
	add.f64 	%fd128, %fd126, %fd127;
	add.s64 	%rd120, %rd114, 6144;
	// begin inline asm
	ld.global.nc.u64 %rd119, [%rd120];
	// end inline asm
	mov.b64 	%fd129, %rd119;
	add.f64 	%fd341, %fd128, %fd129;
	add.s32 	%r477, %r477, 1024;
	setp.lt.s32 	%p24, %r477, %r32;
	@%p24 bra 	$L__BB3_43;
$L__BB3_44:
	setp.lt.s32 	%p25, %r32, 256;
	@%p25 bra 	$L__BB3_49;
	// begin inline asm
	mov.u32 %r206, %laneid;
	// end inline asm
	mov.b64 	%rd134, %fd341;
	mov.b64 	{%r208, %r213}, %rd134;
	mov.b32 	%r214, 1;
	mov.b32 	%r255, 31;
	mov.b32 	%r256, -1;
	// begin inline asm
	shfl.sync.down.b32 %r207, %r208, %r214, %r255, %r256;
	// end inline asm
	// begin inline asm
	shfl.sync.down.b32 %r212, %r213, %r214, %r255, %r256;
	// end inline asm
	mov.b64 	%rd135, {%r207, %r212};
	mov.b64 	%fd164, %rd135;
	setp.gt.s32 	%p41, %r206, 30;
	add.f64 	%fd165, %fd341, %fd164;
	selp.f64 	%fd166, %fd341, %fd165, %p41;
	mov.b64 	%rd136, %fd166;
	mov.b64 	{%r218, %r223}, %rd136;
	mov.b32 	%r224, 2;
	// begin inline asm
	shfl.sync.down.b32 %r217, %r218, %r224, %r255, %r256;
	// end inline asm
	// begin inline asm
	shfl.sync.down.b32 %r222, %r223, %r224, %r255, %r256;
	// end inline asm
	mov.b64 	%rd137, {%r217, %r222};
	mov.b64 	%fd167, %rd137;
	setp.gt.s32 	%p42, %r206, 29;
	add.f64 	%fd168, %fd166, %fd167;
	selp.f64 	%fd169, %fd166, %fd168, %p42;
	mov.b64 	%rd138, %fd169;
	mov.b64 	{%r228, %r233}, %rd138;
	mov.b32 	%r234, 4;
	// begin inline asm
	shfl.sync.down.b32 %r227, %r228, %r234, %r255, %r256;
	// end inline asm
	// begin inline asm
	shfl.sync.down.b32 %r232, %r233, %r234, %r255, %r256;
	// end inline asm
	mov.b64 	%rd139, {%r227, %r232};
	mov.b64 	%fd170, %rd139;
	setp.gt.s32 	%p43, %r206, 27;
	add.f64 	%fd171, %fd169, %fd170;
	selp.f64 	%fd172, %fd169, %fd171, %p43;
	mov.b64 	%rd140, %fd172;
	mov.b64 	{%r238, %r243}, %rd140;
	mov.b32 	%r244, 8;
	// begin inline asm
	shfl.sync.down.b32 %r237, %r238, %r244, %r255, %r256;
	// end inline asm
	// begin inline asm
	shfl.sync.down.b32 %r242, %r243, %r244, %r255, %r256;
	// end inline asm
	mov.b64 	%rd141, {%r237, %r242};
	mov.b64 	%fd173, %rd141;
	setp.gt.s32 	%p44, %r206, 23;
	add.f64 	%fd174, %fd172, %fd173;
	selp.f64 	%fd175, %fd172, %fd174, %p44;
	mov.b64 	%rd142, %fd175;
	mov.b64 	{%r248, %r253}, %rd142;
	mov.b32 	%r254, 16;
	// begin inline asm
	shfl.sync.down.b32 %r247, %r248, %r254, %r255, %r256;
	// end inline asm
	// begin inline asm
	shfl.sync.down.b32 %r252, %r253, %r254, %r255, %r256;
	// end inline asm
	mov.b64 	%rd143, {%r247, %r252};
	mov.b64 	%fd176, %rd143;
	setp.gt.s32 	%p45, %r206, 15;
	add.f64 	%fd37, %fd175, %fd176;
	selp.f64 	%fd348, %fd175, %fd37, %p45;
	setp.ne.s32 	%p46, %r206, 0;
	@%p46 bra 	$L__BB3_47;
	shr.u32 	%r257, %r33, 2;
	and.b32  	%r258, %r257, 248;
	mov.u32 	%r259, _ZZN3cub18CUB_300001_SM_10006detail6reduce18DeviceReduceKernelINS2_10policy_hubIdy5SumOpE10Policy1000EPdyS5_dN4cuda3std3__410__identityEEEvT0_PT3_T1_NS0_13GridEvenShareISG_EET2_T4_E12temp_storage;
	add.s32 	%r260, %r259, %r258;
	st.shared.f64 	[%r260+8], %fd37;
$L__BB3_47:
	bar.sync 	0;
	setp.ne.s32 	%p47, %r33, 0;
	@%p47 bra 	$L__BB3_69;
	ld.shared.f64 	%fd177, [_ZZN3cub18CUB_300001_SM_10006detail6reduce18DeviceReduceKernelINS2_10policy_hubIdy5SumOpE10Policy1000EPdyS5_dN4cuda3std3__410__identityEEEvT0_PT3_T1_NS0_13GridEvenShareISG_EET2_T4_E12temp_storage+16];
	add.f64 	%fd178, %fd348, %fd177;
	ld.shared.f64 	%fd179, [_ZZN3cub18CUB_300001_SM_10006detail6reduce18DeviceReduceKernelINS2_10policy_hubIdy5SumOpE10Policy1000EPdyS5_dN4cuda3std3__410__identityEEEvT0_PT3_T1_NS0_13GridEvenShareISG_EET2_T4_E12temp_storage+24];
	add.f64 	%fd180, %fd178, %fd179;
	ld.shared.f64 	%fd181, [_ZZN3cub18CUB_300001_SM_10006detail6reduce18DeviceReduceKernelINS2_10policy_hubIdy5SumOpE10Policy1000EPdyS5_dN4cuda3std3__410__identityEEEvT0_PT3_T1_NS0_13GridEvenShareISG_EET2_T4_E12temp_storage+32];
	add.f64 	%fd182, %fd180, %fd181;
	ld.shared.f64 	%fd183, [_ZZN3cub18CUB_300001_SM_10006detail6reduce18DeviceReduceKernelINS2_10policy_hubIdy5SumOpE10Policy1000EPdyS5_dN4cuda3std3__410__identityEEEvT0_PT3_T1_NS0_13GridEvenShareISG_EET2_T4_E12temp_storage+40];
	add.f64 	%fd184, %fd182, %fd183;
	ld.shared.f64 	%fd185, [_ZZN3cub18CUB_300001_SM_10006detail6reduce18DeviceReduceKernelINS2_10policy_hubIdy5SumOpE10Policy1000EPdyS5_dN4cuda3std3__410__identityEEEvT0_PT3_T1_NS0_13GridEvenShareISG_EET2_T4_E12temp_storage+48];
	add.f64 	%fd186, %fd184, %fd185;
	ld.shared.f64 	%fd187, [_ZZN3cub18CUB_300001_SM_10006detail6reduce18DeviceReduceKernelINS2_10policy_hubIdy5SumOpE10Policy1000EPdyS5_dN4cuda3std3__410__identityEEEvT0_PT3_T1_NS0_13GridEvenShareISG_EET2_T4_E12temp_storage+56];
	add.f64 	%fd188, %fd186, %fd187;
	ld.shared.f64 	%fd189, [_ZZN3cub18CUB_300001_SM_10006detail6reduce18DeviceReduceKernelINS2_10policy_hubIdy5SumOpE10Policy1000EPdyS5_dN4cuda3std3__410__identityEEEvT0_PT3_T1_NS0_13GridEvenShareISG_EET2_T4_E12temp_storage+64];
	add.f64 	%fd348, %fd188, %fd189;
	bra.uni 	$L__BB3_69;
$L__BB3_49:
	// begin inline asm
	mov.u32 %r143, %laneid;
	// end inline asm
	and.b32  	%r194, %r33, 992;
	add.s32 	%r195, %r194, 32;
	setp.gt.s32 	%p26, %r195, %r32;
	not.b32 	%r196, %r194;
	add.s32 	%r197, %r32, %r196;
	selp.b32 	%r192, %r197, 31, %p26;
	mov.b64 	%rd124, %fd341;
	mov.b64 	{%r145, %r150}, %rd124;
	mov.b32 	%r151, 1;
	mov.b32 	%r193, -1;
	// begin inline asm
	shfl.sync.down.b32 %r144, %r145, %r151, %r192, %r193;
	// end inline asm
	// begin inline asm
	shfl.sync.down.b32 %r149, %r150, %r151, %r192, %r193;
	// end inline asm
	mov.b64 	%rd125, {%r144, %r149};
	mov.b64 	%fd130, %rd125;
	setp.lt.s32 	%p27, %r143, %r192;
	add.f64 	%fd131, %fd341, %fd130;
	selp.f64 	%fd132, %fd131, %fd341, %p27;
	mov.b64 	%rd126, %fd132;
	mov.b64 	{%r155, %r160}, %rd126;
	mov.b32 	%r161, 2;
	// begin inline asm
	shfl.sync.down.b32 %r154, %r155, %r161, %r192, %r193;
	// end inline asm
	// begin inline asm
	shfl.sync.down.b32 %r159, %r160, %r161, %r192, %r193;
	// end inline asm
	mov.b64 	%rd127, {%r154, %r159};
	mov.b64 	%fd133, %rd127;
	add.s32 	%r198, %r143, 2;
	setp.gt.s32 	%p28, %r198, %r192;
	add.f64 	%fd134, %fd132, %fd133;
	selp.f64 	%fd135, %fd132, %fd134, %p28;
	mov.b64 	%rd128, %fd135;
	mov.b64 	{%r165, %r170}, %rd128;
	mov.b32 	%r171, 4;
	// begin inline asm
	shfl.sync.down.b32 %r164, %r165, %r171, %r192, %r193;
	// end inline asm
	// begin inline asm
	shfl.sync.down.b32 %r169, %r170, %r171, %r192, %r193;
	// end inline asm
	mov.b64 	%rd129, {%r164, %r169};
	mov.b64 	%fd136, %rd129;
	add.s32 	%r199, %r143, 4;
	setp.gt.s32 	%p29, %r199, %r192;
	add.f64 	%fd137, %fd135, %fd136;
	selp.f64 	%fd138, %fd135, %fd137, %p29;
	mov.b64 	%rd130, %fd138;
	mov.b64 	{%r175, %r180}, %rd130;
	mov.b32 	%r181, 8;
	// begin inline asm
	shfl.sync.down.b32 %r174, %r175, %r181, %r192, %r193;
	// end inline asm
	// begin inline asm
	shfl.sync.down.b32 %r179, %r180, %r181, %r192, %r193;
	// end inline asm
	mov.b64 	%rd131, {%r174, %r179};
	mov.b64 	%fd139, %rd131;
	add.s32 	%r200, %r143, 8;
	setp.gt.s32 	%p30, %r200, %r192;
	add.f64 	%fd140, %fd138, %fd139;
	selp.f64 	%fd141, %fd138, %fd140, %p30;
	mov.b64 	%rd132, %fd141;
	mov.b64 	{%r185, %r190}, %rd132;
	mov.b32 	%r191, 16;
	// begin inline asm
	shfl.sync.down.b32 %r184, %r185, %r191, %r192, %r193;
	// end inline asm
	// begin inline asm
	shfl.sync.down.b32 %r189, %r190, %r191, %r192, %r193;
	// end inline asm
	mov.b64 	%rd133, {%r184, %r189};
	mov.b64 	%fd142, %rd133;
	add.s32 	%r201, %r143, 16;
	setp.gt.s32 	%p31, %r201, %r192;
	add.f64 	%fd143, %fd141, %fd142;
	selp.f64 	%fd348, %fd141, %fd143, %p31;
	setp.ne.s32 	%p32, %r143, 0;
	@%p32 bra 	$L__BB3_51;
	shr.u32 	%r202, %r33, 2;
	and.b32  	%r203, %r202, 248;
	mov.u32 	%r204, _ZZN3cub18CUB_300001_SM_10006detail6reduce18DeviceReduceKernelINS2_10policy_hubIdy5SumOpE10Policy1000EPdyS5_dN4cuda3std3__410__identityEEEvT0_PT3_T1_NS0_13GridEvenShareISG_EET2_T4_E12temp_storage;
	add.s32 	%r205, %r204, %r203;
	st.shared.f64 	[%r205+8], %fd348;
$L__BB3_51:
	bar.sync 	0;
	setp.ne.s32 	%p33, %r33, 0;
	@%p33 bra 	$L__BB3_69;
	setp.gt.s32 	%p34, %r32, 32;
	ld.shared.f64 	%fd144, [_ZZN3cub18CUB_300001_SM_10006detail6reduce18DeviceReduceKernelINS2_10policy_hubIdy5SumOpE10Policy1000EPdyS5_dN4cuda3std3__410__identityEEEvT0_PT3_T1_NS0_13GridEvenShareISG_EET2_T4_E12temp_storage+16];
	add.f64 	%fd145, %fd348, %fd144;
	selp.f64 	%fd146, %fd145, %fd348, %p34;
	setp.gt.s32 	%p35, %r32, 64;
	ld.shared.f64 	%fd147, [_ZZN3cub18CUB_300001_SM_10006detail6reduce18DeviceReduceKernelINS2_10policy_hubIdy5SumOpE10Policy1000EPdyS5_dN4cuda3std3__410__identityEEEvT0_PT3_T1_NS0_13GridEvenShareISG_EET2_T4_E12temp_storage+24];
	add.f64 	%fd148, %fd147, %fd146;
	selp.f64 	%fd149, %fd148, %fd146, %p35;
	setp.gt.s32 	%p36, %r32, 96;
	ld.shared.f64 	%fd150, [_ZZN3cub18CUB_300001_SM_10006detail6reduce18DeviceReduceKernelINS2_10policy_hubIdy5SumOpE10Policy1000EPdyS5_dN4cuda3std3__410__identityEEEvT0_PT3_T1_NS0_13GridEvenShareISG_EET2_T4_E12temp_storage+32];
	add.f64 	%fd151, %fd150, %fd149;
	selp.f64 	%fd152, %fd151, %fd149, %p36;
	setp.gt.s32 	%p37, %r32, 128;
	ld.shared.f64 	%fd153, [_ZZN3cub18CUB_300001_SM_10006detail6reduce18DeviceReduceKernelINS2_10policy_hubIdy5SumOpE10Policy1000EPdyS5_dN4cuda3std3__410__identityEEEvT0_PT3_T1_NS0_13GridEvenShareISG_EET2_T4_E12temp_storage+40];
	add.f64 	%fd154, %fd153, %fd152;
	selp.f64 	%fd155, %fd154, %fd152, %p37;
	setp.gt.s32 	%p38, %r32, 160;
	ld.shared.f64 	%fd156, [_ZZN3cub18CUB_300001_SM_10006detail6reduce18DeviceReduceKernelINS2_10policy_hubIdy5SumOpE10Policy1000EPdyS5_dN4cuda3std3__410__identityEEEvT0_PT3_T1_NS0_13GridEvenShareISG_EET2_T4_E12temp_storage+48];
	add.f64 	%fd157, %fd156, %fd155;
	selp.f64 	%fd158, %fd157, %fd155, %p38;
	setp.gt.s32 	%p39, %r32, 192;
	ld.shared.f64 	%fd159, [_ZZN3cub18CUB_300001_SM_10006detail6reduce18DeviceReduceKernelINS2_10policy_hubIdy5SumOpE10Policy1000EPdyS5_dN4cuda3std3__410__identityEEEvT0_PT3_T1_NS0_13GridEvenShareISG_EET2_T4_E12temp_storage+56];
	add.f64 	%fd160, %fd159, %fd158;
	selp.f64 	%fd161, %fd160, %fd158, %p39;
	setp.gt.s32 	%p40, %r32, 224;
	ld.shared.f64 	%fd162, [_ZZN3cub18CUB_300001_SM_10006detail6reduce18DeviceReduceKernelINS2_10policy_hubIdy5SumOpE10Policy1000EPdyS5_dN4cuda3std3__410__identityEEEvT0_PT3_T1_NS0_13GridEvenShareISG_EET2_T4_E12temp_storage+64];
	add.f64 	%fd163, %fd162, %fd161;
	selp.f64 	%fd348, %fd163, %fd161, %p40;
	bra.uni 	$L__BB3_69;
$L__BB3_53:
	cvt.u32.u64 	%r61, %rd3;
	mov.u32 	%r45, %tid.x;
	add.s32 	%r62, %r45, %r61;
	mul.wide.u32 	%rd58, %r62, 8;
	add.s64 	%rd43, %rd39, %rd58;
	// begin inline asm
	ld.global.nc.u64 %rd42, [%rd43];
	// end inline asm
	mov.b64 	%fd56, %rd42;
	add.s64 	%rd45, %rd43, 2048;
	// begin inline asm
	ld.global.nc.u64 %rd44, [%rd45];
	// end inline asm
	mov.b64 	%fd57, %rd44;
	add.s64 	%rd47, %rd43, 4096;
	// begin inline asm
	ld.global.nc.u64 %rd46, [%rd47];
	// end inline asm
	mov.b64 	%fd58, %rd46;
	add.s64 	%rd49, %rd43, 6144;
	// begin inline asm
	ld.global.nc.u64 %rd48, [%rd49];
	// end inline asm
	mov.b64 	%fd59, %rd48;
	add.s64 	%rd51, %rd43, 8192;
	// begin inline asm
	ld.global.nc.u64 %rd50, [%rd51];
	// end inline asm
	mov.b64 	%fd60, %rd50;
	add.s64 	%rd53, %rd43, 10240;
	// begin inline asm
	ld.global.nc.u64 %rd52, [%rd53];
	// end inline asm
	mov.b64 	%fd61, %rd52;
	add.s64 	%rd55, %rd43, 12288;
	// begin inline asm
	ld.global.nc.u64 %rd54, [%rd55];
	// end inline asm
	mov.b64 	%fd62, %rd54;
	add.s64 	%rd57, %rd43, 14336;
	// begin inline asm
	ld.global.nc.u64 %rd56, [%rd57];
	// end inline asm
	mov.b64 	%fd63, %rd56;
	add.f64 	%fd64, %fd56, %fd57;
	add.f64 	%fd65, %fd64, %fd58;
	add.f64 	%fd66, %fd65, %fd59;
	add.f64 	%fd67, %fd66, %fd60;
	add.f64 	%fd68, %fd67, %fd61;
	add.f64 	%fd69, %fd68, %fd62;
	add.f64 	%fd347, %fd69, %fd63;
	setp.lt.u64 	%p3, %rd21, %rd2;
	@%p3 bra 	$L__BB3_65;
	cvt.u64.u32 	%rd25, %r45;
	add.s64 	%rd252, %rd2, %rd3;
	add.s64 	%rd59, %rd252, %rd25;
	shl.b64 	%rd60, %rd59, 3;
	add.s64 	%rd251, %rd39, %rd60;
	mov.b32 	%r479, 0;
$L__BB3_55:
	add.s64 	%rd3, %rd3, %rd2;
	add.s64 	%rd61, %rd1, -2048;
	setp.gt.u64 	%p4, %rd3, %rd61;
	@%p4 bra 	$L__BB3_57;
	add.s64 	%rd78, %rd3, %rd25;
	shl.b64 	%rd79, %rd78, 3;
	add.s64 	%rd63, %rd39, %rd79;
	// begin inline asm
	ld.global.nc.u64 %rd62, [%rd63];
	// end inline asm
	mov.b64 	%fd70, %rd62;
	add.s64 	%rd65, %rd63, 2048;
	// begin inline asm
	ld.global.nc.u64 %rd64, [%rd65];
	// end inline asm
	mov.b64 	%fd71, %rd64;
	add.s64 	%rd67, %rd63, 4096;
	// begin inline asm
	ld.global.nc.u64 %rd66, [%rd67];
	// end inline asm
	mov.b64 	%fd72, %rd66;
	add.s64 	%rd69, %rd63, 6144;
	// begin inline asm
	ld.global.nc.u64 %rd68, [%rd69];
	// end inline asm
	mov.b64 	%fd73, %rd68;
	add.s64 	%rd71, %rd63, 8192;
	// begin inline asm
	ld.global.nc.u64 %rd70, [%rd71];
	// end inline asm
	mov.b64 	%fd74, %rd70;
	add.s64 	%rd73, %rd63, 10240;
	// begin inline asm
	ld.global.nc.u64 %rd72, [%rd73];
	// end inline asm
	mov.b64 	%fd75, %rd72;
	add.s64 	%rd75, %rd63, 12288;
	// begin inline asm
	ld.global.nc.u64 %rd74, [%rd75];
	// end inline asm
	mov.b64 	%fd76, %rd74;
	add.s64 	%rd77, %rd63, 14336;
	// begin inline asm
	ld.global.nc.u64 %rd76, [%rd77];
	// end inline asm
	mov.b64 	%fd77, %rd76;
	add.f64 	%fd78, %fd347, %fd70;
	add.f64 	%fd79, %fd78, %fd71;
	add.f64 	%fd80, %fd79, %fd72;
	add.f64 	%fd81, %fd80, %fd73;
	add.f64 	%fd82, %fd81, %fd74;
	add.f64 	%fd83, %fd82, %fd75;
	add.f64 	%fd84, %fd83, %fd76;
	add.f64 	%fd347, %fd84, %fd77;
	sub.s64 	%rd80, %rd1, %rd3;
	setp.lt.u64 	%p5, %rd80, %rd2;
	add.s32 	%r479, %r479, 1;
	add.s64 	%rd252, %rd252, %rd2;
	shl.b64 	%rd81, %rd2, 3;
	add.s64 	%rd251, %rd251, %rd81;
	@%p5 bra 	$L__BB3_65;
	bra.uni 	$L__BB3_55;
$L__BB3_57:
	setp.le.u64 	%p6, %rd1, %rd3;
	@%p6 bra 	$L__BB3_65;
	cvt.u32.u64 	%r64, %rd3;
	cvt.u32.u64 	%r65, %rd1;
	sub.s32 	%r48, %r65, %r64;
	setp.ge.s32 	%p7, %r45, %r48;
	@%p7 bra 	$L__BB3_65;
	cvt.u32.u64 	%r67, %rd2;
	not.b32 	%r69, %r45;
	add.s32 	%r70, %r69, %r65;
	add.s32 	%r71, %r67, %r61;
	sub.s32 	%r72, %r70, %r71;
	mul.lo.s32 	%r73, %r1, %r479;
	shl.b32 	%r74, %r73, 11;
	sub.s32 	%r49, %r72, %r74;
	shr.u32 	%r75, %r70, 8;
	add.s32 	%r50, %r75, 1;
	and.b32  	%r76, %r70, 768;
	setp.eq.s32 	%p8, %r76, 768;
	mov.u32 	%r482, %r45;
	@%p8 bra 	$L__BB3_62;
	and.b32  	%r77, %r50, 3;
	neg.s32 	%r480, %r77;
	mov.u32 	%r482, %r45;
$L__BB3_61:
	.pragma "nounroll";
	// begin inline asm
	ld.global.nc.u64 %rd82, [%rd251];
	// end inline asm
	mov.b64 	%fd86, %rd82;
	add.f64 	%fd347, %fd347, %fd86;
	add.s32 	%r482, %r482, 256;
	add.s64 	%rd251, %rd251, 2048;
	add.s32 	%r480, %r480, 1;
	setp.ne.s32 	%p9, %r480, 0;
	@%p9 bra 	$L__BB3_61;
$L__BB3_62:
	setp.lt.u32 	%p10, %r49, 768;
	@%p10 bra 	$L__BB3_65;
	cvt.u64.u32 	%rd84, %r482;
	add.s64 	%rd85, %rd84, %rd252;
	shl.b64 	%rd86, %rd85, 3;
	add.s64 	%rd255, %rd39, %rd86;
$L__BB3_64:
	// begin inline asm
	ld.global.nc.u64 %rd87, [%rd255];
	// end inline asm
	mov.b64 	%fd87, %rd87;
	add.f64 	%fd88, %fd347, %fd87;
	add.s64 	%rd90, %rd255, 2048;
	// begin inline asm
	ld.global.nc.u64 %rd89, [%rd90];
	// end inline asm
	mov.b64 	%fd89, %rd89;
	add.f64 	%fd90, %fd88, %fd89;
	add.s64 	%rd92, %rd255, 4096;
	// begin inline asm
	ld.global.nc.u64 %rd91, [%rd92];
	// end inline asm
	mov.b64 	%fd91, %rd91;
	add.f64 	%fd92, %fd90, %fd91;
	add.s64 	%rd94, %rd255, 6144;
	// begin inline asm
	ld.global.nc.u64 %rd93, [%rd94];
	// end inline asm
	mov.b64 	%fd93, %rd93;
	add.f64 	%fd347, %fd92, %fd93;
	add.s32 	%r482, %r482, 1024;
	add.s64 	%rd255, %rd255, 8192;
	setp.lt.s32 	%p11, %r482, %r48;
	@%p11 bra 	$L__BB3_64;
$L__BB3_65:
	// begin inline asm
	mov.u32 %r78, %laneid;
	// end inline asm
	mov.b64 	%rd95, %fd347;
	mov.b64 	{%r80, %r85}, %rd95;
	mov.b32 	%r86, 1;
	mov.b32 	%r127, 31;
	mov.b32 	%r128, -1;
	// begin inline asm
	shfl.sync.down.b32 %r79, %r80, %r86, %r127, %r128;
	// end inline asm
	// begin inline asm
	shfl.sync.down.b32 %r84, %r85, %r86, %r127, %r128;
	// end inline asm
	mov.b64 	%rd96, {%r79, %r84};
	mov.b64 	%fd94, %rd96;
	setp.gt.s32 	%p12, %r78, 30;
	add.f64 	%fd95, %fd347, %fd94;
	selp.f64 	%fd96, %fd347, %fd95, %p12;
	mov.b64 	%rd97, %fd96;
	mov.b64 	{%r90, %r95}, %rd97;
	mov.b32 	%r96, 2;
	// begin inline asm
	shfl.sync.down.b32 %r89, %r90, %r96, %r127, %r128;
	// end inline asm
	// begin inline asm
	shfl.sync.down.b32 %r94, %r95, %r96, %r127, %r128;
	// end inline asm
	mov.b64 	%rd98, {%r89, %r94};
	mov.b64 	%fd97, %rd98;
	setp.gt.s32 	%p13, %r78, 29;
	add.f64 	%fd98, %fd96, %fd97;
	selp.f64 	%fd99, %fd96, %fd98, %p13;
	mov.b64 	%rd99, %fd99;
	mov.b64 	{%r100, %r105}, %rd99;
	mov.b32 	%r106, 4;
	// begin inline asm
	shfl.sync.down.b32 %r99, %r100, %r106, %r127, %r128;
	// end inline asm
	// begin inline asm
	shfl.sync.down.b32 %r104, %r105, %r106, %r127, %r128;
	// end inline asm
	mov.b64 	%rd100, {%r99, %r104};
	mov.b64 	%fd100, %rd100;
	setp.gt.s32 	%p14, %r78, 27;
	add.f64 	%fd101, %fd99, %fd100;
	selp.f64 	%fd102, %fd99, %fd101, %p14;
	mov.b64 	%rd101, %fd102;
	mov.b64 	{%r110, %r115}, %rd101;
	mov.b32 	%r116, 8;
	// begin inline asm
	shfl.sync.down.b32 %r109, %r110, %r116, %r127, %r128;
	// end inline asm
	// begin inline asm
	shfl.sync.down.b32 %r114, %r115, %r116, %r127, %r128;
	// end inline asm
	mov.b64 	%rd102, {%r109, %r114};
	mov.b64 	%fd103, %rd102;
	setp.gt.s32 	%p15, %r78, 23;
	add.f64 	%fd104, %fd102, %fd103;
	selp.f64 	%fd105, %fd102, %fd104, %p15;
	mov.b64 	%rd103, %fd105;
	mov.b64 	{%r120, %r125}, %rd103;
	mov.b32 	%r126, 16;
	// begin inline asm
	shfl.sync.down.b32 %r119, %r120, %r126, %r127, %r128;
	// end inline asm
	// begin inline asm
	shfl.sync.down.b32 %r124, %r125, %r126, %r127, %r128;
	// end inline asm
	mov.b64 	%rd104, {%r119, %r124};
	mov.b64 	%fd106, %rd104;
	setp.gt.s32 	%p16, %r78, 15;
	add.f64 	%fd52, %fd105, %fd106;
	selp.f64 	%fd348, %fd105, %fd52, %p16;
	setp.ne.s32 	%p17, %r78, 0;
	@%p17 bra 	$L__BB3_67;
	shr.u32 	%r129, %r45, 2;
	and.b32  	%r130, %r129, 248;
	mov.u32 	%r131, _ZZN3cub18CUB_300001_SM_10006detail6reduce18DeviceReduceKernelINS2_10policy_hubIdy5SumOpE10Policy1000EPdyS5_dN4cuda3std3__410__identityEEEvT0_PT3_T1_NS0_13GridEvenShareISG_EET2_T4_E12temp_storage;
	add.s32 	%r132, %r131, %r130;
	st.shared.f64 	[%r132+8], %fd52;
$L__BB3_67:
	bar.sync 	0;
	setp.ne.s32 	%p18, %r45, 0;
	@%p18 bra 	$L__BB3_69;
	ld.shared.f64 	%fd107, [_ZZN3cub18CUB_300001_SM_10006detail6reduce18DeviceReduceKernelINS2_10policy_hubIdy5SumOpE10Policy1000EPdyS5_dN4cuda3std3__410__identityEEEvT0_PT3_T1_NS0_13GridEvenShareISG_EET2_T4_E12temp_storage+16];
	add.f64 	%fd108, %fd348, %fd107;
	ld.shared.f64 	%fd109, [_ZZN3cub18CUB_300001_SM_10006detail6reduce18DeviceReduceKernelINS2_10policy_hubIdy5SumOpE10Policy1000EPdyS5_dN4cuda3std3__410__identityEEEvT0_PT3_T1_NS0_13GridEvenShareISG_EET2_T4_E12temp_storage+24];
	add.f64 	%fd110, %fd108, %fd109;
	ld.shared.f64 	%fd111, [_ZZN3cub18CUB_300001_SM_10006detail6reduce18DeviceReduceKernelINS2_10policy_hubIdy5SumOpE10Policy1000EPdyS5_dN4cuda3std3__410__identityEEEvT0_PT3_T1_NS0_13GridEvenShareISG_EET2_T4_E12temp_storage+32];
	add.f64 	%fd112, %fd110, %fd111;
	ld.shared.f64 	%fd113, [_ZZN3cub18CUB_300001_SM_10006detail6reduce18DeviceReduceKernelINS2_10policy_hubIdy5SumOpE10Policy1000EPdyS5_dN4cuda3std3__410__identityEEEvT0_PT3_T1_NS0_13GridEvenShareISG_EET2_T4_E12temp_storage+40];
	add.f64 	%fd114, %fd112, %fd113;
	ld.shared.f64 	%fd115, [_ZZN3cub18CUB_300001_SM_10006detail6reduce18DeviceReduceKernelINS2_10policy_hubIdy5SumOpE10Policy1000EPdyS5_dN4cuda3std3__410__identityEEEvT0_PT3_T1_NS0_13GridEvenShareISG_EET2_T4_E12temp_storage+48];
	add.f64 	%fd116, %fd114, %fd115;
	ld.shared.f64 	%fd117, [_ZZN3cub18CUB_300001_SM_10006detail6reduce18DeviceReduceKernelINS2_10policy_hubIdy5SumOpE10Policy1000EPdyS5_dN4cuda3std3__410__identityEEEvT0_PT3_T1_NS0_13GridEvenShareISG_EET2_T4_E12temp_storage+56];
	add.f64 	%fd118, %fd116, %fd117;
	ld.shared.f64 	%fd119, [_ZZN3cub18CUB_300001_SM_10006detail6reduce18DeviceReduceKernelINS2_10policy_hubIdy5SumOpE10Policy1000EPdyS5_dN4cuda3std3__410__identityEEEvT0_PT3_T1_NS0_13GridEvenShareISG_EET2_T4_E12temp_storage+64];
	add.f64 	%fd348, %fd118, %fd119;
$L__BB3_69:
	mov.u32 	%r463, %tid.x;
	setp.ne.s32 	%p94, %r463, 0;
	@%p94 bra 	$L__BB3_71;
	ld.param.u64 	%rd243, [_ZN3cub18CUB_300001_SM_10006detail6reduce18DeviceReduceKernelINS2_10policy_hubIdy5SumOpE10Policy1000EPdyS5_dN4cuda3std3__410__identityEEEvT0_PT3_T1_NS0_13GridEvenShareISG_EET2_T4__param_1];
	cvta.to.global.u64 	%rd240, %rd243;
	mul.wide.u32 	%rd241, %r2, 8;
	add.s64 	%rd242, %rd240, %rd241;
	st.global.f64 	[%rd242], %fd348;
$L__BB3_71:
	ret;

}
	// .globl	_ZN3cub18CUB_300001_SM_10006detail6reduce28DeviceReduceSingleTileKernelINS2_10policy_hubIdy5SumOpE10Policy1000EPdS8_iS5_ddN4cuda3std3__410__identityEEEvT0_T1_T2_T3_T4_T6_
.visible .entry _ZN3cub18CUB_300001_SM_10006detail6reduce28DeviceReduceSingleTileKernelINS2_10policy_hubIdy5SumOpE10Policy1000EPdS8_iS5_ddN4cuda3std3__410__identityEEEvT0_T1_T2_T3_T4_T6_(
	.param .u64 .ptr .align 1 _ZN3cub18CUB_300001_SM_10006detail6reduce28DeviceReduceSingleTileKernelINS2_10policy_hubIdy5SumOpE10Policy1000EPdS8_iS5_ddN4cuda3std3__410__identityEEEvT0_T1_T2_T3_T4_T6__param_0,
	.param .u64 .ptr .align 1 _ZN3cub18CUB_300001_SM_10006detail6reduce28DeviceReduceSingleTileKernelINS2_10policy_hubIdy5SumOpE10Policy1000EPdS8_iS5_ddN4cuda3std3__410__identityEEEvT0_T1_T2_T3_T4_T6__param_1,
	.param .u32 _ZN3cub18CUB_300001_SM_10006detail6reduce28DeviceReduceSingleTileKernelINS2_10policy_hubIdy5SumOpE10Policy1000EPdS8_iS5_ddN4cuda3std3__410__identityEEEvT0_T1_T2_T3_T4_T6__param_2,
	.param .align 1 .b8 _ZN3cub18CUB_300001_SM_10006detail6reduce28DeviceReduceSingleTileKernelINS2_10policy_hubIdy5SumOpE10Policy1000EPdS8_iS5_ddN4cuda3std3__410__identityEEEvT0_T1_T2_T3_T4_T6__param_3[1],
	.param .f64 _ZN3cub18CUB_300001_SM_10006detail6reduce28DeviceReduceSingleTileKernelINS2_10policy_hubIdy5SumOpE10Policy1000EPdS8_iS5_ddN4cuda3std3__410__identityEEEvT0_T1_T2_T3_T4_T6__param_4,
	.param .align 1 .b8 _ZN3cub18CUB_300001_SM_10006detail6reduce28DeviceReduceSingleTileKernelINS2_10policy_hubIdy5SumOpE10Policy1000EPdS8_iS5_ddN4cuda3std3__410__identityEEEvT0_T1_T2_T3_T4_T6__param_5[1]
)
.maxntid 256
.minnctapersm 1
{
	.reg .pred 	%p<97>;
	.reg .b32 	%r<472>;
	.reg .b64 	%rd<206>;
	.reg .b64 	%fd<355>;
	// demoted variable
	.shared .align 8 .b8 _ZZN3cub18CUB_300001_SM_10006detail6reduce28DeviceReduceSingleTileKernelINS2_10policy_hubIdy5SumOpE10Policy1000EPdS8_iS5_ddN4cuda3std3__410__identityEEEvT0_T1_T2_T3_T4_T6_E12temp_storage[80];
	ld.param.u64 	%rd15, [_ZN3cub18CUB_300001_SM_10006detail6reduce28DeviceReduceSingleTileKernelINS2_10policy_hubIdy5SumOpE10Policy1000EPdS8_iS5_ddN4cuda3std3__410__identityEEEvT0_T1_T2_T3_T4_T6__param_0];
	ld.param.u64 	%rd16, [_ZN3cub18CUB_300001_SM_10006detail6reduce28DeviceReduceSingleTileKernelINS2_10policy_hubIdy5SumOpE10Policy1000EPdS8_iS5_ddN4cuda3std3__410__identityEEEvT0_T1_T2_T3_T4_T6__param_1];
	ld.param.u32 	%r68, [_ZN3cub18CUB_300001_SM_10006detail6reduce28DeviceReduceSingleTileKernelINS2_10policy_hubIdy5SumOpE10Policy1000EPdS8_iS5_ddN4cuda3std3__410__identityEEEvT0_T1_T2_T3_T4_T6__param_2];
	ld.param.f64 	%fd58, [_ZN3cub18CUB_300001_SM_10006detail6reduce28DeviceReduceSingleTileKernelINS2_10policy_hubIdy5SumOpE10Policy1000EPdS8_iS5_ddN4cuda3std3__410__identityEEEvT0_T1_T2_T3_T4_T6__param_4];
	cvta.to.global.u64 	%rd1, %rd16;
	setp.ne.s32 	%p1, %r68, 0;
	@%p1 bra 	$L__BB4_3;
	mov.u32 	%r445, %tid.x;
	setp.ne.s32 	%p96, %r445, 0;
	@%p96 bra 	$L__BB4_74;
	st.global.f64 	[%rd1], %fd58;
	bra.uni 	$L__BB4_74;
$L__BB4_3:
	and.b64  	%rd17, %rd15, 31;
	setp.ne.s64 	%p2, %rd17, 0;
	@%p2 bra 	$L__BB4_38;
	setp.gt.s32 	%p49, %r68, 2047;
	@%p49 bra 	$L__BB4_22;
	mov.u32 	%r1, %tid.x;
	setp.ge.s32 	%p66, %r1, %r68;
	mov.f64 	%fd333, 0d0000000000000000;
	mov.u32 	%r449, %r1;
	@%p66 bra 	$L__BB4_7;
	mul.wide.u32 	%rd169, %r1, 8;
	add.s64 	%rd168, %rd15, %rd169;
	// begin inline asm
	ld.global.nc.u64 %rd167, [%rd168];
	// end inline asm
	mov.b64 	%fd333, %rd167;
	add.s32 	%r449, %r1, 256;
$L__BB4_7:
	setp.ge.s32 	%p67, %r449, %r68;
	@%p67 bra 	$L__BB4_13;
	not.b32 	%r321, %r449;
	add.s32 	%r4, %r68, %r321;
	and.b32  	%r322, %r4, 768;
	setp.eq.s32 	%p68, %r322, 768;
	@%p68 bra 	$L__BB4_11;
	mul.wide.u32 	%rd170, %r449, 8;
	add.s64 	%rd202, %rd15, %rd170;
	shr.u32 	%r323, %r4, 8;
	add.s32 	%r324, %r323, 1;
	and.b32  	%r325, %r324, 3;
	neg.s32 	%r447, %r325;
$L__BB4_10:
	.pragma "nounroll";
	// begin inline asm
	ld.global.nc.u64 %rd171, [%rd202];
	// end inline asm
	mov.b64 	%fd259, %rd171;
	add.f64 	%fd333, %fd333, %fd259;
	add.s32 	%r449, %r449, 256;
	add.s64 	%rd202, %rd202, 2048;
	add.s32 	%r447, %r447, 1;
	setp.ne.s32 	%p69, %r447, 0;
	@%p69 bra 	$L__BB4_10;
$L__BB4_11:
	setp.lt.u32 	%p70, %r4, 768;
	@%p70 bra 	$L__BB4_13;
$L__BB4_12:
	mul.wide.s32 	%rd181, %r449, 8;
	add.s64 	%rd174, %rd15, %rd181;
	// begin inline asm
	ld.global.nc.u64 %rd173, [%rd174];
	// end inline asm
	mov.b64 	%fd260, %rd173;
	add.f64 	%fd261, %fd333, %fd260;
	add.s64 	%rd176, %rd174, 2048;
	// begin inline asm
	ld.global.nc.u64 %rd175, [%rd176];
	// end inline asm
	mov.b64 	%fd262, %rd175;
	add.f64 	%fd263, %fd261, %fd262;
	add.s64 	%rd178, %rd174, 4096;
	// begin inline asm
	ld.global.nc.u64 %rd177, [%rd178];
	// end inline asm
	mov.b64 	%fd264, %rd177;
	add.f64 	%fd265, %fd263, %fd264;
	add.s64 	%rd180, %rd174, 6144;
	// begin inline asm
	ld.global.nc.u64 %rd179, [%rd180];
	// end inline asm
	mov.b64 	%fd266, %rd179;
	add.f64 	%fd333, %fd265, %fd266;
	add.s32 	%r449, %r449, 1024;
	setp.lt.s32 	%p71, %r449, %r68;
	@%p71 bra 	$L__BB4_12;
$L__BB4_13:
	setp.lt.s32 	%p72, %r68, 256;
	@%p72 bra 	$L__BB4_18;
	// begin inline asm
	mov.u32 %r389, %laneid;
	// end inline asm
	mov.b64 	%rd192, %fd333;
	mov.b64 	{%r391, %r396}, %rd192;
	mov.b32 	%r397, 1;
	mov.b32 	%r438, 31;
	mov.b32 	%r439, -1;
	// begin inline asm
	shfl.sync.down.b32 %r390, %r391, %r397, %r438, %r439;
	// end inline asm
	// begin inline asm
	shfl.sync.down.b32 %r395, %r396, %r397, %r438, %r439;
	// end inline asm
	mov.b64 	%rd193, {%r390, %r395};
	mov.b64 	%fd301, %rd193;
	setp.gt.s32 	%p88, %r389, 30;
	add.f64 	%fd302, %fd333, %fd301;
	selp.f64 	%fd303, %fd333, %fd302, %p88;
	mov.b64 	%rd194, %fd303;
	mov.b64 	{%r401, %r406}, %rd194;
	mov.b32 	%r407, 2;
	// begin inline asm
	shfl.sync.down.b32 %r400, %r401, %r407, %r438, %r439;
	// end inline asm
	// begin inline asm
	shfl.sync.down.b32 %r405, %r406, %r407, %r438, %r439;
	// end inline asm
	mov.b64 	%rd195, {%r400, %r405};
	mov.b64 	%fd304, %rd195;
	setp.gt.s32 	%p89, %r389, 29;
	add.f64 	%fd305, %fd303, %fd304;
	selp.f64 	%fd306, %fd303, %fd305, %p89;
	mov.b64 	%rd196, %fd306;
	mov.b64 	{%r411, %r416}, %rd196;
	mov.b32 	%r417, 4;
	// begin inline asm
	shfl.sync.down.b32 %r410, %r411, %r417, %r438, %r439;
	// end inline asm
	// begin inline asm
	shfl.sync.down.b32 %r415, %r416, %r417, %r438, %r439;
	// end inline asm
	mov.b64 	%rd197, {%r410, %r415};
	mov.b64 	%fd307, %rd197;
	setp.gt.s32 	%p90, %r389, 27;
	add.f64 	%fd308, %fd306, %fd307;
	selp.f64 	%fd309, %fd306, %fd308, %p90;
	mov.b64 	%rd198, %fd309;
	mov.b64 	{%r421, %r426}, %rd198;
	mov.b32 	%r427, 8;
	// begin inline asm
	shfl.sync.down.b32 %r420, %r421, %r427, %r438, %r439;
	// end inline asm
	// begin inline asm
	shfl.sync.down.b32 %r425, %r426, %r427, %r438, %r439;
	// end inline asm
	mov.b64 	%rd199, {%r420, %r425};
	mov.b64 	%fd310, %rd199;
	setp.gt.s32 	%p91, %r389, 23;
	add.f64 	%fd311, %fd309, %fd310;
	selp.f64 	%fd312, %fd309, %fd311, %p91;
	mov.b64 	%rd200, %fd312;
	mov.b64 	{%r431, %r436}, %rd200;
	mov.b32 	%r437, 16;
	// begin inline asm
	shfl.sync.down.b32 %r430, %r431, %r437, %r438, %r439;
	// end inline asm
	// begin inline asm
	shfl.sync.down.b32 %r435, %r436, %r437, %r438, %r439;
	// end inline asm
	mov.b64 	%rd201, {%r430, %r435};
	mov.b64 	%fd313, %rd201;
	setp.gt.s32 	%p92, %r389, 15;
	add.f64 	%fd10, %fd312, %fd313;
	selp.f64 	%fd354, %fd312, %fd10, %p92;
	setp.ne.s32 	%p93, %r389, 0;
	@%p93 bra 	$L__BB4_16;
	shr.u32 	%r440, %r1, 2;
	and.b32  	%r441, %r440, 248;
	mov.u32 	%r442, _ZZN3cub18CUB_300001_SM_10006detail6reduce28DeviceReduceSingleTileKernelINS2_10policy_hubIdy5SumOpE10Policy1000EPdS8_iS5_ddN4cuda3std3__410__identityEEEvT0_T1_T2_T3_T4_T6_E12temp_storage;
	add.s32 	%r443, %r442, %r441;
	st.shared.f64 	[%r443+8], %fd10;
$L__BB4_16:
	bar.sync 	0;
	setp.ne.s32 	%p94, %r1, 0;
	@%p94 bra 	$L__BB4_72;
	ld.shared.f64 	%fd314, [_ZZN3cub18CUB_300001_SM_10006detail6reduce28DeviceReduceSingleTileKernelINS2_10policy_hubIdy5SumOpE10Policy1000EPdS8_iS5_ddN4cuda3std3__410__identityEEEvT0_T1_T2_T3_T4_T6_E12temp_storage+16];
	add.f64 	%fd315, %fd354, %fd314;
	ld.shared.f64 	%fd316, [_ZZN3cub18CUB_300001_SM_10006detail6reduce28DeviceReduceSingleTileKernelINS2_10policy_hubIdy5SumOpE10Policy1000EPdS8_iS5_ddN4cuda3std3__410__identityEEEvT0_T1_T2_T3_T4_T6_E12temp_storage+24];
	add.f64 	%fd317, %fd315, %fd316;
	ld.shared.f64 	%fd318, [_ZZN3cub18CUB_300001_SM_10006detail6reduce28DeviceReduceSingleTileKernelINS2_10policy_hubIdy5SumOpE10Policy1000EPdS8_iS5_ddN4cuda3std3__410__identityEEEvT0_T1_T2_T3_T4_T6_E12temp_storage+32];
	add.f64 	%fd319, %fd317, %fd318;
	ld.shared.f64 	%fd320, [_ZZN3cub18CUB_300001_SM_10006detail6reduce28DeviceReduceSingleTileKernelINS2_10policy_hubIdy5SumOpE10Policy1000EPdS8_iS5_ddN4cuda3std3__410__identityEEEvT0_T1_T2_T3_T4_T6_E12temp_storage+40];
	add.f64 	%fd321, %fd319, %fd320;
	ld.shared.f64 	%fd322, [_ZZN3cub18CUB_300001_SM_10006detail6reduce28DeviceReduceSingleTileKernelINS2_10policy_hubIdy5SumOpE10Policy1000EPdS8_iS5_ddN4cuda3std3__410__identityEEEvT0_T1_T2_T3_T4_T6_E12temp_storage+48];
	add.f64 	%fd323, %fd321, %fd322;
	ld.shared.f64 	%fd324, [_ZZN3cub18CUB_300001_SM_10006detail6reduce28DeviceReduceSingleTileKernelINS2_10policy_hubIdy5SumOpE10Policy1000EPdS8_iS5_ddN4cuda3std3__410__identityEEEvT0_T1_T2_T3_T4_T6_E12temp_storage+56];
	add.f64 	%fd325, %fd323, %fd324;
	ld.shared.f64 	%fd326, [_ZZN3cub18CUB_300001_SM_10006detail6reduce28DeviceReduceSingleTileKernelINS2_10policy_hubIdy5SumOpE10Policy1000EPdS8_iS5_ddN4cuda3std3__410__identityEEEvT0_T1_T2_T3_T4_T6_E12temp_storage+64];
	add.f64 	%fd354, %fd325, %fd326;
	bra.uni 	$L__BB4_72;
$L__BB4_18:
	// begin inline asm
	mov.u32 %r326, %laneid;
	// end inline asm
	and.b32  	%r377, %r1, 992;
	add.s32 	%r378, %r377, 32;
	setp.gt.s32 	%p73, %r378, %r68;
	not.b32 	%r379, %r377;
	add.s32 	%r380, %r68, %r379;
	selp.b32 	%r375, %r380, 31, %p73;
	mov.b64 	%rd182, %fd333;
	mov.b64 	{%r328, %r333}, %rd182;
	mov.b32 	%r334, 1;
	mov.b32 	%r376, -1;
	// begin inline asm
	shfl.sync.down.b32 %r327, %r328, %r334, %r375, %r376;
	// end inline asm
	// begin inline asm
	shfl.sync.down.b32 %r332, %r333, %r334, %r375, %r376;
	// end inline asm
	mov.b64 	%rd183, {%r327, %r332};
	mov.b64 	%fd267, %rd183;
	setp.lt.s32 	%p74, %r326, %r375;
	add.f64 	%fd268, %fd333, %fd267;
	selp.f64 	%fd269, %fd268, %fd333, %p74;
	mov.b64 	%rd184, %fd269;
	mov.b64 	{%r338, %r343}, %rd184;
	mov.b32 	%r344, 2;
	// begin inline asm
	shfl.sync.down.b32 %r337, %r338, %r344, %r375, %r376;
	// end inline asm
	// begin inline asm
	shfl.sync.down.b32 %r342, %r343, %r344, %r375, %r376;
	// end inline asm
	mov.b64 	%rd185, {%r337, %r342};
	mov.b64 	%fd270, %rd185;
	add.s32 	%r381, %r326, 2;
	setp.gt.s32 	%p75, %r381, %r375;
	add.f64 	%fd271, %fd269, %fd270;
	selp.f64 	%fd272, %fd269, %fd271, %p75;
	mov.b64 	%rd186, %fd272;
	mov.b64 	{%r348, %r353}, %rd186;
	mov.b32 	%r354, 4;
	// begin inline asm
	shfl.sync.down.b32 %r347, %r348, %r354, %r375, %r376;
	// end inline asm
	// begin inline asm
	shfl.sync.down.b32 %r352, %r353, %r354, %r375, %r376;
	// end inline asm
	mov.b64 	%rd187, {%r347, %r352};
	mov.b64 	%fd273, %rd187;
	add.s32 	%r382, %r326, 4;
	setp.gt.s32 	%p76, %r382, %r375;
	add.f64 	%fd274, %fd272, %fd273;
	selp.f64 	%fd275, %fd272, %fd274, %p76;
	mov.b64 	%rd188, %fd275;
	mov.b64 	{%r358, %r363}, %rd188;
	mov.b32 	%r364, 8;
	// begin inline asm
	shfl.sync.down.b32 %r357, %r358, %r364, %r375, %r376;
	// end inline asm
	// begin inline asm
	shfl.sync.down.b32 %r362, %r363, %r364, %r375, %r376;
	// end inline asm
	mov.b64 	%rd189, {%r357, %r362};
	mov.b64 	%fd276, %rd189;
	add.s32 	%r383, %r326, 8;
	setp.gt.s32 	%p77, %r383, %r375;
	add.f64 	%fd277, %fd275, %fd276;
	selp.f64 	%fd278, %fd275, %fd277, %p77;
	mov.b64 	%rd190, %fd278;
	mov.b64 	{%r368, %r373}, %rd190;
	mov.b32 	%r374, 16;
	// begin inline asm
	shfl.sync.down.b32 %r367, %r368, %r374, %r375, %r376;
	// end inline asm
	// begin inline asm
	shfl.sync.down.b32 %r372, %r373, %r374, %r375, %r376;
	// end inline asm
	mov.b64 	%rd191, {%r367, %r372};
	mov.b64 	%fd279, %rd191;
	add.s32 	%r384, %r326, 16;
	setp.gt.s32 	%p78, %r384, %r375;
	add.f64 	%fd280, %fd278, %fd279;
	selp.f64 	%fd354, %fd278, %fd280, %p78;
	setp.ne.s32 	%p79, %r326, 0;
	@%p79 bra 	$L__BB4_20;
	shr.u32 	%r385, %r1, 2;
	and.b32  	%r386, %r385, 248;
	mov.u32 	%r387, _ZZN3cub18CUB_300001_SM_10006detail6reduce28DeviceReduceSingleTileKernelINS2_10policy_hubIdy5SumOpE10Policy1000EPdS8_iS5_ddN4cuda3std3__410__identityEEEvT0_T1_T2_T3_T4_T6_E12temp_storage;
	add.s32 	%r388, %r387, %r386;
	st.shared.f64 	[%r388+8], %fd354;
$L__BB4_20:
	bar.sync 	0;
	setp.ne.s32 	%p80, %r1, 0;
	@%p80 bra 	$L__BB4_72;
	setp.gt.s32 	%p81, %r68, 32;
	ld.shared.f64 	%fd281, [_ZZN3cub18CUB_300001_SM_10006detail6reduce28DeviceReduceSingleTileKernelINS2_10policy_hubIdy5SumOpE10Policy1000EPdS8_iS5_ddN4cuda3std3__410__identityEEEvT0_T1_T2_T3_T4_T6_E12temp_storage+16];
	add.f64 	%fd282, %fd354, %fd281;
	selp.f64 	%fd283, %fd282, %fd354, %p81;
	setp.gt.s32 	%p82, %r68, 64;
	ld.shared.f64 	%fd284, [_ZZN3cub18CUB_300001_SM_10006detail6reduce28DeviceReduceSingleTileKernelINS2_10policy_hubIdy5SumOpE10Policy1000EPdS8_iS5_ddN4cuda3std3__410__identityEEEvT0_T1_T2_T3_T4_T6_E12temp_storage+24];
	add.f64 	%fd285, %fd284, %fd283;
	selp.f64 	%fd286, %fd285, %fd283, %p82;
	setp.gt.s32 	%p83, %r68, 96;
	ld.shared.f64 	%fd287, [_ZZN3cub18CUB_300001_SM_10006detail6reduce28DeviceReduceSingleTileKernelINS2_10policy_hubIdy5SumOpE10Policy1000EPdS8_iS5_ddN4cuda3std3__410__identityEEEvT0_T1_T2_T3_T4_T6_E12temp_storage+32];
	add.f64 	%fd288, %fd287, %fd286;
	selp.f64 	%fd289, %fd288, %fd286, %p83;
	setp.gt.s32 	%p84, %r68, 128;
	ld.shared.f64 	%fd290, [_ZZN3cub18CUB_300001_SM_10006detail6reduce28DeviceReduceSingleTileKernelINS2_10policy_hubIdy5SumOpE10Policy1000EPdS8_iS5_ddN4cuda3std3__410__identityEEEvT0_T1_T2_T3_T4_T6_E12temp_storage+40];
	add.f64 	%fd291, %fd290, %fd289;
	selp.f64 	%fd292, %fd291, %fd289, %p84;
	setp.gt.s32 	%p85, %r68, 160;
	ld.shared.f64 	%fd293, [_ZZN3cub18CUB_300001_SM_10006detail6reduce28DeviceReduceSingleTileKernelINS2_10policy_hubIdy5SumOpE10Policy1000EPdS8_iS5_ddN4cuda3std3__410__identityEEEvT0_T1_T2_T3_T4_T6_E12temp_storage+48];
	add.f64 	%fd294, %fd293, %fd292;
	selp.f64 	%fd295, %fd294, %fd292, %p85;
	setp.gt.s32 	%p86, %r68, 192;
	ld.shared.f64 	%fd296, [_ZZN3cub18CUB_300001_SM_10006detail6reduce28DeviceReduceSingleTileKernelINS2_10policy_hubIdy5SumOpE10Policy1000EPdS8_iS5_ddN4cuda3std3__410__identityEEEvT0_T1_T2_T3_T4_T6_E12temp_storage+56];
	add.f64 	%fd297, %fd296, %fd295;
	selp.f64 	%fd298, %fd297, %fd295, %p86;
	setp.gt.s32 	%p87, %r68, 224;
	ld.shared.f64 	%fd299, [_ZZN3cub18CUB_300001_SM_10006detail6reduce28DeviceReduceSingleTileKernelINS2_10policy_hubIdy5SumOpE10Policy1000EPdS8_iS5_ddN4cuda3std3__410__identityEEEvT0_T1_T2_T3_T4_T6_E12temp_storage+64];
	add.f64 	%fd300, %fd299, %fd298;
	selp.f64 	%fd354, %fd300, %fd298, %p87;
	bra.uni 	$L__BB4_72;
$L__BB4_22:
	mov.u32 	%r13, %tid.x;
	shl.b32 	%r14, %r13, 2;
	mul.wide.u32 	%rd126, %r14, 8;
	add.s64 	%rd116, %rd15, %rd126;
	// begin inline asm
	ld.global.nc.v2.u64 {%rd114, %rd115}, [%rd116];
	// end inline asm
	add.s64 	%rd119, %rd116, 16;
	// begin inline asm
	ld.global.nc.v2.u64 {%rd117, %rd118}, [%rd119];
	// end inline asm
	mov.b64 	%fd193, %rd114;
	mov.b64 	%fd194, %rd115;
	mov.b64 	%fd195, %rd117;
	mov.b64 	%fd196, %rd118;
	add.s64 	%rd122, %rd116, 8192;
	// begin inline asm
	ld.global.nc.v2.u64 {%rd120, %rd121}, [%rd122];
	// end inline asm
	add.s64 	%rd125, %rd116, 8208;
	// begin inline asm
	ld.global.nc.v2.u64 {%rd123, %rd124}, [%rd125];
	// end inline asm
	mov.b64 	%fd197, %rd120;
	mov.b64 	%fd198, %rd121;
	mov.b64 	%fd199, %rd123;
	mov.b64 	%fd200, %rd124;
	add.f64 	%fd201, %fd193, %fd194;
	add.f64 	%fd202, %fd201, %fd195;
	add.f64 	%fd203, %fd202, %fd196;
	add.f64 	%fd204, %fd203, %fd197;
	add.f64 	%fd205, %fd204, %fd198;
	add.f64 	%fd206, %fd205, %fd199;
	add.f64 	%fd340, %fd206, %fd200;
	setp.lt.u32 	%p50, %r68, 4096;
	mov.b32 	%r452, 2048;
	@%p50 bra 	$L__BB4_26;
	add.s32 	%r15, %r68, -2048;
	mov.b32 	%r452, 2048;
$L__BB4_24:
	add.s32 	%r258, %r452, %r14;
	mul.wide.u32 	%rd139, %r258, 8;
	add.s64 	%rd129, %rd15, %rd139;
	// begin inline asm
	ld.global.nc.v2.u64 {%rd127, %rd128}, [%rd129];
	// end inline asm
	add.s64 	%rd132, %rd129, 16;
	// begin inline asm
	ld.global.nc.v2.u64 {%rd130, %rd131}, [%rd132];
	// end inline asm
	mov.b64 	%fd207, %rd127;
	mov.b64 	%fd208, %rd128;
	mov.b64 	%fd209, %rd130;
	mov.b64 	%fd210, %rd131;
	add.s64 	%rd135, %rd129, 8192;
	// begin inline asm
	ld.global.nc.v2.u64 {%rd133, %rd134}, [%rd135];
	// end inline asm
	add.s64 	%rd138, %rd129, 8208;
	// begin inline asm
	ld.global.nc.v2.u64 {%rd136, %rd137}, [%rd138];
	// end inline asm
	mov.b64 	%fd211, %rd133;
	mov.b64 	%fd212, %rd134;
	mov.b64 	%fd213, %rd136;
	mov.b64 	%fd214, %rd137;
	add.f64 	%fd215, %fd340, %fd207;
	add.f64 	%fd216, %fd215, %fd208;
	add.f64 	%fd217, %fd216, %fd209;
	add.f64 	%fd218, %fd217, %fd210;
	add.f64 	%fd219, %fd218, %fd211;
	add.f64 	%fd220, %fd219, %fd212;
	add.f64 	%fd221, %fd220, %fd213;
	add.f64 	%fd340, %fd221, %fd214;
	sub.s32 	%r259, %r68, %r452;
	setp.lt.s32 	%p51, %r259, 2048;
	@%p51 bra 	$L__BB4_34;
	add.s32 	%r452, %r452, 2048;
	setp.le.s32 	%p52, %r452, %r15;
	@%p52 bra 	$L__BB4_24;
$L__BB4_26:
	setp.le.s32 	%p53, %r68, %r452;
	@%p53 bra 	$L__BB4_34;
	sub.s32 	%r19, %r68, %r452;
	setp.ge.s32 	%p54, %r13, %r19;
	@%p54 bra 	$L__BB4_34;
	not.b32 	%r260, %r13;
	add.s32 	%r261, %r68, %r260;
	sub.s32 	%r20, %r261, %r452;
	and.b32  	%r262, %r20, 768;
	setp.eq.s32 	%p55, %r262, 768;
	mov.u32 	%r456, %r13;
	@%p55 bra 	$L__BB4_31;
	add.s32 	%r454, %r13, %r452;
	shr.u32 	%r263, %r20, 8;
	add.s32 	%r264, %r263, 1;
	and.b32  	%r265, %r264, 3;
	neg.s32 	%r453, %r265;
	mov.u32 	%r456, %r13;
$L__BB4_30:
	.pragma "nounroll";
	mul.wide.u32 	%rd142, %r454, 8;
	add.s64 	%rd141, %rd15, %rd142;
	// begin inline asm
	ld.global.nc.u64 %rd140, [%rd141];
	// end inline asm
	mov.b64 	%fd223, %rd140;
	add.f64 	%fd340, %fd340, %fd223;
	add.s32 	%r456, %r456, 256;
	add.s32 	%r454, %r454, 256;
	add.s32 	%r453, %r453, 1;
	setp.ne.s32 	%p56, %r453, 0;
	@%p56 bra 	$L__BB4_30;
$L__BB4_31:
	setp.lt.u32 	%p57, %r20, 768;
	@%p57 bra 	$L__BB4_34;
	cvt.u64.u32 	%rd143, %r456;
	cvt.u64.u32 	%rd144, %r452;
	add.s64 	%rd145, %rd143, %rd144;
	shl.b64 	%rd146, %rd145, 3;
	add.s64 	%rd147, %rd146, %rd15;
	add.s64 	%rd203, %rd147, 4096;
	add.s32 	%r457, %r456, %r452;
$L__BB4_33:
	mul.wide.u32 	%rd156, %r457, 8;
	add.s64 	%rd149, %rd15, %rd156;
	// begin inline asm
	ld.global.nc.u64 %rd148, [%rd149];
	// end inline asm
	mov.b64 	%fd224, %rd148;
	add.f64 	%fd225, %fd340, %fd224;
	add.s64 	%rd151, %rd203, -2048;
	// begin inline asm
	ld.global.nc.u64 %rd150, [%rd151];
	// end inline asm
	mov.b64 	%fd226, %rd150;
	add.f64 	%fd227, %fd225, %fd226;
	// begin inline asm
	ld.global.nc.u64 %rd152, [%rd203];
	// end inline asm
	mov.b64 	%fd228, %rd152;
	add.f64 	%fd229, %fd227, %fd228;
	add.s64 	%rd155, %rd203, 2048;
	// begin inline asm
	ld.global.nc.u64 %rd154, [%rd155];
	// end inline asm
	mov.b64 	%fd230, %rd154;
	add.f64 	%fd340, %fd229, %fd230;
	add.s32 	%r456, %r456, 1024;
	add.s64 	%rd203, %rd203, 8192;
	add.s32 	%r457, %r457, 1024;
	setp.lt.s32 	%p58, %r456, %r19;
	@%p58 bra 	$L__BB4_33;
$L__BB4_34:
	// begin inline asm
	mov.u32 %r266, %laneid;
	// end inline asm
	mov.b64 	%rd157, %fd340;
	mov.b64 	{%r268, %r273}, %rd157;
	mov.b32 	%r274, 1;
	mov.b32 	%r315, 31;
	mov.b32 	%r316, -1;
	// begin inline asm
	shfl.sync.down.b32 %r267, %r268, %r274, %r315, %r316;
	// end inline asm
	// begin inline asm
	shfl.sync.down.b32 %r272, %r273, %r274, %r315, %r316;
	// end inline asm
	mov.b64 	%rd158, {%r267, %r272};
	mov.b64 	%fd231, %rd158;
	setp.gt.s32 	%p59, %r266, 30;
	add.f64 	%fd232, %fd340, %fd231;
	selp.f64 	%fd233, %fd340, %fd232, %p59;
	mov.b64 	%rd159, %fd233;
	mov.b64 	{%r278, %r283}, %rd159;
	mov.b32 	%r284, 2;
	// begin inline asm
	shfl.sync.down.b32 %r277, %r278, %r284, %r315, %r316;
	// end inline asm
	// begin inline asm
	shfl.sync.down.b32 %r282, %r283, %r284, %r315, %r316;
	// end inline asm
	mov.b64 	%rd160, {%r277, %r282};
	mov.b64 	%fd234, %rd160;
	setp.gt.s32 	%p60, %r266, 29;
	add.f64 	%fd235, %fd233, %fd234;
	selp.f64 	%fd236, %fd233, %fd235, %p60;
	mov.b64 	%rd161, %fd236;
	mov.b64 	{%r288, %r293}, %rd161;
	mov.b32 	%r294, 4;
	// begin inline asm
	shfl.sync.down.b32 %r287, %r288, %r294, %r315, %r316;
	// end inline asm
	// begin inline asm
	shfl.sync.down.b32 %r292, %r293, %r294, %r315, %r316;
	// end inline asm
	mov.b64 	%rd162, {%r287, %r292};
	mov.b64 	%fd237, %rd162;
	setp.gt.s32 	%p61, %r266, 27;
	add.f64 	%fd238, %fd236, %fd237;
	selp.f64 	%fd239, %fd236, %fd238, %p61;
	mov.b64 	%rd163, %fd239;
	mov.b64 	{%r298, %r303}, %rd163;
	mov.b32 	%r304, 8;
	// begin inline asm
	shfl.sync.down.b32 %r297, %r298, %r304, %r315, %r316;
	// end inline asm
	// begin inline asm
	shfl.sync.down.b32 %r302, %r303, %r304, %r315, %r316;
	// end inline asm
	mov.b64 	%rd164, {%r297, %r302};
	mov.b64 	%fd240, %rd164;
	setp.gt.s32 	%p62, %r266, 23;
	add.f64 	%fd241, %fd239, %fd240;
	selp.f64 	%fd242, %fd239, %fd241, %p62;
	mov.b64 	%rd165, %fd242;
	mov.b64 	{%r308, %r313}, %rd165;
	mov.b32 	%r314, 16;
	// begin inline asm
	shfl.sync.down.b32 %r307, %r308, %r314, %r315, %r316;
	// end inline asm
	// begin inline asm
	shfl.sync.down.b32 %r312, %r313, %r314, %r315, %r316;
	// end inline asm
	mov.b64 	%rd166, {%r307, %r312};
	mov.b64 	%fd243, %rd166;
	setp.gt.s32 	%p63, %r266, 15;
	add.f64 	%fd26, %fd242, %fd243;
	selp.f64 	%fd354, %fd242, %fd26, %p63;
	setp.ne.s32 	%p64, %r266, 0;
	@%p64 bra 	$L__BB4_36;
	shr.u32 	%r317, %r13, 2;
	and.b32  	%r318, %r317, 248;
	mov.u32 	%r319, _ZZN3cub18CUB_300001_SM_10006detail6reduce28DeviceReduceSingleTileKernelINS2_10policy_hubIdy5SumOpE10Policy1000EPdS8_iS5_ddN4cuda3std3__410__identityEEEvT0_T1_T2_T3_T4_T6_E12temp_storage;
	add.s32 	%r320, %r319, %r318;
	st.shared.f64 	[%r320+8], %fd26;
$L__BB4_36:
	bar.sync 	0;
	setp.ne.s32 	%p65, %r13, 0;
	@%p65 bra 	$L__BB4_72;
	ld.shared.f64 	%fd244, [_ZZN3cub18CUB_300001_SM_10006detail6reduce28DeviceReduceSingleTileKernelINS2_10policy_hubIdy5SumOpE10Policy1000EPdS8_iS5_ddN4cuda3std3__410__identityEEEvT0_T1_T2_T3_T4_T6_E12temp_storage+16];
	add.f64 	%fd245, %fd354, %fd244;
	ld.shared.f64 	%fd246, [_ZZN3cub18CUB_300001_SM_10006detail6reduce28DeviceReduceSingleTileKernelINS2_10policy_hubIdy5SumOpE10Policy1000EPdS8_iS5_ddN4cuda3std3__410__identityEEEvT0_T1_T2_T3_T4_T6_E12temp_storage+24];
	add.f64 	%fd247, %fd245, %fd246;
	ld.shared.f64 	%fd248, [_ZZN3cub18CUB_300001_SM_10006detail6reduce28DeviceReduceSingleTileKernelINS2_10policy_hubIdy5SumOpE10Policy1000EPdS8_iS5_ddN4cuda3std3__410__identityEEEvT0_T1_T2_T3_T4_T6_E12temp_storage+32];
	add.f64 	%fd249, %fd247, %fd248;
	ld.shared.f64 	%fd250, [_ZZN3cub18CUB_300001_SM_10006detail6reduce28DeviceReduceSingleTileKernelINS2_10policy_hubIdy5SumOpE10Policy1000EPdS8_iS5_ddN4cuda3std3__410__identityEEEvT0_T1_T2_T3_T4_T6_E12temp_storage+40];
	add.f64 	%fd251, %fd249, %fd250;
	ld.shared.f64 	%fd252, [_ZZN3cub18CUB_300001_SM_10006detail6reduce28DeviceReduceSingleTileKernelINS2_10policy_hubIdy5SumOpE10Policy1000EPdS8_iS5_ddN4cuda3std3__410__identityEEEvT0_T1_T2_T3_T4_T6_E12temp_storage+48];
	add.f64 	%fd253, %fd251, %fd252;
	ld.shared.f64 	%fd254, [_ZZN3cub18CUB_300001_SM_10006detail6reduce28DeviceReduceSingleTileKernelINS2_10policy_hubIdy5SumOpE10Policy1000EPdS8_iS5_ddN4cuda3std3__410__identityEEEvT0_T1_T2_T3_T4_T6_E12temp_storage+56];
	add.f64 	%fd255, %fd253, %fd254;
	ld.shared.f64 	%fd256, [_ZZN3cub18CUB_300001_SM_10006detail6reduce28DeviceReduceSingleTileKernelINS2_10policy_hubIdy5SumOpE10Policy1000EPdS8_iS5_ddN4cuda3std3__410__identityEEEvT0_T1_T2_T3_T4_T6_E12temp_storage+64];
	add.f64 	%fd354, %fd255, %fd256;
	bra.uni 	$L__BB4_72;
$L__BB4_38:
	setp.gt.s32 	%p3, %r68, 2047;
	@%p3 bra 	$L__BB4_56;
	mov.u32 	%r35, %tid.x;
	setp.ge.s32 	%p20, %r35, %r68;
	mov.f64 	%fd346, 0d0000000000000000;
	mov.u32 	%r462, %r35;
	@%p20 bra 	$L__BB4_41;
	mul.wide.u32 	%rd81, %r35, 8;
	add.s64 	%rd80, %rd15, %rd81;
	// begin inline asm
	ld.global.nc.u64 %rd79, [%rd80];
	// end inline asm
	mov.b64 	%fd346, %rd79;
	add.s32 	%r462, %r35, 256;
$L__BB4_41:
	setp.ge.s32 	%p21, %r462, %r68;
	@%p21 bra 	$L__BB4_47;
	not.b32 	%r133, %r462;
	add.s32 	%r38, %r68, %r133;
	and.b32  	%r134, %r38, 768;
	setp.eq.s32 	%p22, %r134, 768;
	@%p22 bra 	$L__BB4_45;
	mul.wide.u32 	%rd82, %r462, 8;
	add.s64 	%rd204, %rd15, %rd82;
	shr.u32 	%r135, %r38, 8;
	add.s32 	%r136, %r135, 1;
	and.b32  	%r137, %r136, 3;
	neg.s32 	%r460, %r137;
$L__BB4_44:
	.pragma "nounroll";
	// begin inline asm
	ld.global.nc.u64 %rd83, [%rd204];
	// end inline asm
	mov.b64 	%fd125, %rd83;
	add.f64 	%fd346, %fd346, %fd125;
	add.s32 	%r462, %r462, 256;
	add.s64 	%rd204, %rd204, 2048;
	add.s32 	%r460, %r460, 1;
	setp.ne.s32 	%p23, %r460, 0;
	@%p23 bra 	$L__BB4_44;
$L__BB4_45:
	setp.lt.u32 	%p24, %r38, 768;
	@%p24 bra 	$L__BB4_47;
$L__BB4_46:
	mul.wide.s32 	%rd93, %r462, 8;
	add.s64 	%rd86, %rd15, %rd93;
	// begin inline asm
	ld.global.nc.u64 %rd85, [%rd86];
	// end inline asm
	mov.b64 	%fd126, %rd85;
	add.f64 	%fd127, %fd346, %fd126;
	add.s64 	%rd88, %rd86, 2048;
	// begin inline asm
	ld.global.nc.u64 %rd87, [%rd88];
	// end inline asm
	mov.b64 	%fd128, %rd87;
	add.f64 	%fd129, %fd127, %fd128;
	add.s64 	%rd90, %rd86, 4096;
	// begin inline asm
	ld.global.nc.u64 %rd89, [%rd90];
	// end inline asm
	mov.b64 	%fd130, %rd89;
	add.f64 	%fd131, %fd129, %fd130;
	add.s64 	%rd92, %rd86, 6144;
	// begin inline asm
	ld.global.nc.u64 %rd91, [%rd92];
	// end inline asm
	mov.b64 	%fd132, %rd91;
	add.f64 	%fd346, %fd131, %fd132;
	add.s32 	%r462, %r462, 1024;
	setp.lt.s32 	%p25, %r462, %r68;
	@%p25 bra 	$L__BB4_46;
$L__BB4_47:
	setp.lt.s32 	%p26, %r68, 256;
	@%p26 bra 	$L__BB4_52;
	// begin inline asm
	mov.u32 %r201, %laneid;
	// end inline asm
	mov.b64 	%rd104, %fd346;
	mov.b64 	{%r203, %r208}, %rd104;
	mov.b32 	%r209, 1;
	mov.b32 	%r250, 31;
	mov.b32 	%r251, -1;
	// begin inline asm
	shfl.sync.down.b32 %r202, %r203, %r209, %r250, %r251;
	// end inline asm
	// begin inline asm
	shfl.sync.down.b32 %r207, %r208, %r209, %r250, %r251;
	// end inline asm
	mov.b64 	%rd105, {%r202, %r207};
	mov.b64 	%fd167, %rd105;
	setp.gt.s32 	%p42, %r201, 30;
	add.f64 	%fd168, %fd346, %fd167;
	selp.f64 	%fd169, %fd346, %fd168, %p42;
	mov.b64 	%rd106, %fd169;
	mov.b64 	{%r213, %r218}, %rd106;
	mov.b32 	%r219, 2;
	// begin inline asm
	shfl.sync.down.b32 %r212, %r213, %r219, %r250, %r251;
	// end inline asm
	// begin inline asm
	shfl.sync.down.b32 %r217, %r218, %r219, %r250, %r251;
	// end inline asm
	mov.b64 	%rd107, {%r212, %r217};
	mov.b64 	%fd170, %rd107;
	setp.gt.s32 	%p43, %r201, 29;
	add.f64 	%fd171, %fd169, %fd170;
	selp.f64 	%fd172, %fd169, %fd171, %p43;
	mov.b64 	%rd108, %fd172;
	mov.b64 	{%r223, %r228}, %rd108;
	mov.b32 	%r229, 4;
	// begin inline asm
	shfl.sync.down.b32 %r222, %r223, %r229, %r250, %r251;
	// end inline asm
	// begin inline asm
	shfl.sync.down.b32 %r227, %r228, %r229, %r250, %r251;
	// end inline asm
	mov.b64 	%rd109, {%r222, %r227};
	mov.b64 	%fd173, %rd109;
	setp.gt.s32 	%p44, %r201, 27;
	add.f64 	%fd174, %fd172, %fd173;
	selp.f64 	%fd175, %fd172, %fd174, %p44;
	mov.b64 	%rd110, %fd175;
	mov.b64 	{%r233, %r238}, %rd110;
	mov.b32 	%r239, 8;
	// begin inline asm
	shfl.sync.down.b32 %r232, %r233, %r239, %r250, %r251;
	// end inline asm
	// begin inline asm
	shfl.sync.down.b32 %r237, %r238, %r239, %r250, %r251;
	// end inline asm
	mov.b64 	%rd111, {%r232, %r237};
	mov.b64 	%fd176, %rd111;
	setp.gt.s32 	%p45, %r201, 23;
	add.f64 	%fd177, %fd175, %fd176;
	selp.f64 	%fd178, %fd175, %fd177, %p45;
	mov.b64 	%rd112, %fd178;
	mov.b64 	{%r243, %r248}, %rd112;
	mov.b32 	%r249, 16;
	// begin inline asm
	shfl.sync.down.b32 %r242, %r243, %r249, %r250, %r251;
	// end inline asm
	// begin inline asm
	shfl.sync.down.b32 %r247, %r248, %r249, %r250, %r251;
	// end inline asm
	mov.b64 	%rd113, {%r242, %r247};
	mov.b64 	%fd179, %rd113;
	setp.gt.s32 	%p46, %r201, 15;
	add.f64 	%fd38, %fd178, %fd179;
	selp.f64 	%fd354, %fd178, %fd38, %p46;
	setp.ne.s32 	%p47, %r201, 0;
	@%p47 bra 	$L__BB4_50;
	shr.u32 	%r252, %r35, 2;
	and.b32  	%r253, %r252, 248;
	mov.u32 	%r254, _ZZN3cub18CUB_300001_SM_10006detail6reduce28DeviceReduceSingleTileKernelINS2_10policy_hubIdy5SumOpE10Policy1000EPdS8_iS5_ddN4cuda3std3__410__identityEEEvT0_T1_T2_T3_T4_T6_E12temp_storage;
	add.s32 	%r255, %r254, %r253;
	st.shared.f64 	[%r255+8], %fd38;
$L__BB4_50:
	bar.sync 	0;
	setp.ne.s32 	%p48, %r35, 0;
	@%p48 bra 	$L__BB4_72;
	ld.shared.f64 	%fd180, [_ZZN3cub18CUB_300001_SM_10006detail6reduce28DeviceReduceSingleTileKernelINS2_10policy_hubIdy5SumOpE10Policy1000EPdS8_iS5_ddN4cuda3std3__410__identityEEEvT0_T1_T2_T3_T4_T6_E12temp_storage+16];
	add.f64 	%fd181, %fd354, %fd180;
	ld.shared.f64 	%fd182, [_ZZN3cub18CUB_300001_SM_10006detail6reduce28DeviceReduceSingleTileKernelINS2_10policy_hubIdy5SumOpE10Policy1000EPdS8_iS5_ddN4cuda3std3__410__identityEEEvT0_T1_T2_T3_T4_T6_E12temp_storage+24];
	add.f64 	%fd183, %fd181, %fd182;
	ld.shared.f64 	%fd184, [_ZZN3cub18CUB_300001_SM_10006detail6reduce28DeviceReduceSingleTileKernelINS2_10policy_hubIdy5SumOpE10Policy1000EPdS8_iS5_ddN4cuda3std3__410__identityEEEvT0_T1_T2_T3_T4_T6_E12temp_storage+32];
	add.f64 	%fd185, %fd183, %fd184;
	ld.shared.f64 	%fd186, [_ZZN3cub18CUB_300001_SM_10006detail6reduce28DeviceReduceSingleTileKernelINS2_10policy_hubIdy5SumOpE10Policy1000EPdS8_iS5_ddN4cuda3std3__410__identityEEEvT0_T1_T2_T3_T4_T6_E12temp_storage+40];
	add.f64 	%fd187, %fd185, %fd186;
	ld.shared.f64 	%fd188, [_ZZN3cub18CUB_300001_SM_10006detail6reduce28DeviceReduceSingleTileKernelINS2_10policy_hubIdy5SumOpE10Policy1000EPdS8_iS5_ddN4cuda3std3__410__identityEEEvT0_T1_T2_T3_T4_T6_E12temp_storage+48];
	add.f64 	%fd189, %fd187, %fd188;
	ld.shared.f64 	%fd190, [_ZZN3cub18CUB_300001_SM_10006detail6reduce28DeviceReduceSingleTileKernelINS2_10policy_hubIdy5SumOpE10Policy1000EPdS8_iS5_ddN4cuda3std3__410__identityEEEvT0_T1_T2_T3_T4_T6_E12temp_storage+56];
	add.f64 	%fd191, %fd189, %fd190;
	ld.shared.f64 	%fd192, [_ZZN3cub18CUB_300001_SM_10006detail6reduce28DeviceReduceSingleTileKernelINS2_10policy_hubIdy5SumOpE10Policy1000EPdS8_iS5_ddN4cuda3std3__410__identityEEEvT0_T1_T2_T3_T4_T6_E12temp_storage+64];
	add.f64 	%fd354, %fd191, %fd192;
	bra.uni 	$L__BB4_72;
$L__BB4_52:
	// begin inline asm
	mov.u32 %r138, %laneid;
	// end inline asm
	and.b32  	%r189, %r35, 992;
	add.s32 	%r190, %r189, 32;
	setp.gt.s32 	%p27, %r190, %r68;
	not.b32 	%r191, %r189;
	add.s32 	%r192, %r68, %r191;
	selp.b32 	%r187, %r192, 31, %p27;
	mov.b64 	%rd94, %fd346;
	mov.b64 	{%r140, %r145}, %rd94;
	mov.b32 	%r146, 1;
	mov.b32 	%r188, -1;
	// begin inline asm
	shfl.sync.down.b32 %r139, %r140, %r146, %r187, %r188;
	// end inline asm
	// begin inline asm
	shfl.sync.down.b32 %r144, %r145, %r146, %r187, %r188;
	// end inline asm
	mov.b64 	%rd95, {%r139, %r144};
	mov.b64 	%fd133, %rd95;
	setp.lt.s32 	%p28, %r138, %r187;
	add.f64 	%fd134, %fd346, %fd133;
	selp.f64 	%fd135, %fd134, %fd346, %p28;
	mov.b64 	%rd96, %fd135;
	mov.b64 	{%r150, %r155}, %rd96;
	mov.b32 	%r156, 2;
	// begin inline asm
	shfl.sync.down.b32 %r149, %r150, %r156, %r187, %r188;
	// end inline asm
	// begin inline asm
	shfl.sync.down.b32 %r154, %r155, %r156, %r187, %r188;
	// end inline asm
	mov.b64 	%rd97, {%r149, %r154};
	mov.b64 	%fd136, %rd97;
	add.s32 	%r193, %r138, 2;
	setp.gt.s32 	%p29, %r193, %r187;
	add.f64 	%fd137, %fd135, %fd136;
	selp.f64 	%fd138, %fd135, %fd137, %p29;
	mov.b64 	%rd98, %fd138;
	mov.b64 	{%r160, %r165}, %rd98;
	mov.b32 	%r166, 4;
	// begin inline asm
	shfl.sync.down.b32 %r159, %r160, %r166, %r187, %r188;
	// end inline asm
	// begin inline asm
	shfl.sync.down.b32 %r164, %r165, %r166, %r187, %r188;
	// end inline asm
	mov.b64 	%rd99, {%r159, %r164};
	mov.b64 	%fd139, %rd99;
	add.s32 	%r194, %r138, 4;
	setp.gt.s32 	%p30, %r194, %r187;
	add.f64 	%fd140, %fd138, %fd139;
	selp.f64 	%fd141, %fd138, %fd140, %p30;
	mov.b64 	%rd100, %fd141;
	mov.b64 	{%r170, %r175}, %rd100;
	mov.b32 	%r176, 8;
	// begin inline asm
	shfl.sync.down.b32 %r169, %r170, %r176, %r187, %r188;
	// end inline asm
	// begin inline asm
	shfl.sync.down.b32 %r174, %r175, %r176, %r187, %r188;
	// end inline asm
	mov.b64 	%rd101, {%r169, %r174};
	mov.b64 	%fd142, %rd101;
	add.s32 	%r195, %r138, 8;
	setp.gt.s32 	%p31, %r195, %r187;
	add.f64 	%fd143, %fd141, %fd142;
	selp.f64 	%fd144, %fd141, %fd143, %p31;
	mov.b64 	%rd102, %fd144;
	mov.b64 	{%r180, %r185}, %rd102;
	mov.b32 	%r186, 16;
	// begin inline asm
	shfl.sync.down.b32 %r179, %r180, %r186, %r187, %r188;
	// end inline asm
	// begin inline asm
	shfl.sync.down.b32 %r184, %r185, %r186, %r187, %r188;
	// end inline asm
	mov.b64 	%rd103, {%r179, %r184};
	mov.b64 	%fd145, %rd103;
	add.s32 	%r196, %r138, 16;
	setp.gt.s32 	%p32, %r196, %r187;
	add.f64 	%fd146, %fd144, %fd145;
	selp.f64 	%fd354, %fd144, %fd146, %p32;
	setp.ne.s32 	%p33, %r138, 0;
	@%p33 bra 	$L__BB4_54;
	shr.u32 	%r197, %r35, 2;
	and.b32  	%r198, %r197, 248;
	mov.u32 	%r199, _ZZN3cub18CUB_300001_SM_10006detail6reduce28DeviceReduceSingleTileKernelINS2_10policy_hubIdy5SumOpE10Policy1000EPdS8_iS5_ddN4cuda3std3__410__identityEEEvT0_T1_T2_T3_T4_T6_E12temp_storage;
	add.s32 	%r200, %r199, %r198;
	st.shared.f64 	[%r200+8], %fd354;
$L__BB4_54:
	bar.sync 	0;
	setp.ne.s32 	%p34, %r35, 0;
	@%p34 bra 	$L__BB4_72;
	setp.gt.s32 	%p35, %r68, 32;
	ld.shared.f64 	%fd147, [_ZZN3cub18CUB_300001_SM_10006detail6reduce28DeviceReduceSingleTileKernelINS2_10policy_hubIdy5SumOpE10Policy1000EPdS8_iS5_ddN4cuda3std3__410__identityEEEvT0_T1_T2_T3_T4_T6_E12temp_storage+16];
	add.f64 	%fd148, %fd354, %fd147;
	selp.f64 	%fd149, %fd148, %fd354, %p35;
	setp.gt.s32 	%p36, %r68, 64;
	ld.shared.f64 	%fd150, [_ZZN3cub18CUB_300001_SM_10006detail6reduce28DeviceReduceSingleTileKernelINS2_10policy_hubIdy5SumOpE10Policy1000EPdS8_iS5_ddN4cuda3std3__410__identityEEEvT0_T1_T2_T3_T4_T6_E12temp_storage+24];
	add.f64 	%fd151, %fd150, %fd149;
	selp.f64 	%fd152, %fd151, %fd149, %p36;
	setp.gt.s32 	%p37, %r68, 96;
	ld.shared.f64 	%fd153, [_ZZN3cub18CUB_300001_SM_10006detail6reduce28DeviceReduceSingleTileKernelINS2_10policy_hubIdy5SumOpE10Policy1000EPdS8_iS5_ddN4cuda3std3__410__identityEEEvT0_T1_T2_T3_T4_T6_E12temp_storage+32];
	add.f64 	%fd154, %fd153, %fd152;
	selp.f64 	%fd155, %fd154, %fd152, %p37;
	setp.gt.s32 	%p38, %r68, 128;
	ld.shared.f64 	%fd156, [_ZZN3cub18CUB_300001_SM_10006detail6reduce28DeviceReduceSingleTileKernelINS2_10policy_hubIdy5SumOpE10Policy1000EPdS8_iS5_ddN4cuda3std3__410__identityEEEvT0_T1_T2_T3_T4_T6_E12temp_storage+40];
	add.f64 	%fd157, %fd156, %fd155;
	selp.f64 	%fd158, %fd157, %fd155, %p38;
	setp.gt.s32 	%p39, %r68, 160;
	ld.shared.f64 	%fd159, [_ZZN3cub18CUB_300001_SM_10006detail6reduce28DeviceReduceSingleTileKernelINS2_10policy_hubIdy5SumOpE10Policy1000EPdS8_iS5_ddN4cuda3std3__410__identityEEEvT0_T1_T2_T3_T4_T6_E12temp_storage+48];
	add.f64 	%fd160, %fd159, %fd158;
	selp.f64 	%fd161, %fd160, %fd158, %p39;
	setp.gt.s32 	%p40, %r68, 192;
	ld.shared.f64 	%fd162, [_ZZN3cub18CUB_300001_SM_10006detail6reduce28DeviceReduceSingleTileKernelINS2_10policy_hubIdy5SumOpE10Policy1000EPdS8_iS5_ddN4cuda3std3__410__identityEEEvT0_T1_T2_T3_T4_T6_E12temp_storage+56];
	add.f64 	%fd163, %fd162, %fd161;
	selp.f64 	%fd164, %fd163, %fd161, %p40;
	setp.gt.s32 	%p41, %r68, 224;
	ld.shared.f64 	%fd165, [_ZZN3cub18CUB_300001_SM_10006detail6reduce28DeviceReduceSingleTileKernelINS2_10policy_hubIdy5SumOpE10Policy1000EPdS8_iS5_ddN4cuda3std3__410__identityEEEvT0_T1_T2_T3_T4_T6_E12temp_storage+64];
	add.f64 	%fd166, %fd165, %fd164;
	selp.f64 	%fd354, %fd166, %fd164, %p41;
	bra.uni 	$L__BB4_72;
$L__BB4_56:
	mov.u32 	%r47, %tid.x;
	mul.wide.u32 	%rd34, %r47, 8;
	add.s64 	%rd19, %rd15, %rd34;
	// begin inline asm
	ld.global.nc.u64 %rd18, [%rd19];
	// end inline asm
	mov.b64 	%fd59, %rd18;
	add.s64 	%rd21, %rd19, 2048;
	// begin inline asm
	ld.global.nc.u64 %rd20, [%rd21];
	// end inline asm
	mov.b64 	%fd60, %rd20;
	add.s64 	%rd23, %rd19, 4096;
	// begin inline asm
	ld.global.nc.u64 %rd22, [%rd23];
	// end inline asm
	mov.b64 	%fd61, %rd22;
	add.s64 	%rd25, %rd19, 6144;
	// begin inline asm
	ld.global.nc.u64 %rd24, [%rd25];
	// end inline asm
	mov.b64 	%fd62, %rd24;
	add.s64 	%rd27, %rd19, 8192;
	// begin inline asm
	ld.global.nc.u64 %rd26, [%rd27];
	// end inline asm
	mov.b64 	%fd63, %rd26;
	add.s64 	%rd29, %rd19, 10240;
	// begin inline asm
	ld.global.nc.u64 %rd28, [%rd29];
	// end inline asm
	mov.b64 	%fd64, %rd28;
	add.s64 	%rd31, %rd19, 12288;
	// begin inline asm
	ld.global.nc.u64 %rd30, [%rd31];
	// end inline asm
	mov.b64 	%fd65, %rd30;
	add.s64 	%rd33, %rd19, 14336;
	// begin inline asm
	ld.global.nc.u64 %rd32, [%rd33];
	// end inline asm
	mov.b64 	%fd66, %rd32;
	add.f64 	%fd67, %fd59, %fd60;
	add.f64 	%fd68, %fd67, %fd61;
	add.f64 	%fd69, %fd68, %fd62;
	add.f64 	%fd70, %fd69, %fd63;
	add.f64 	%fd71, %fd70, %fd64;
	add.f64 	%fd72, %fd71, %fd65;
	add.f64 	%fd353, %fd72, %fd66;
	setp.lt.u32 	%p4, %r68, 4096;
	mov.b32 	%r465, 2048;
	@%p4 bra 	$L__BB4_60;
	add.s32 	%r48, %r68, -2048;
	mov.b32 	%r465, 2048;
$L__BB4_58:
	mul.wide.s32 	%rd51, %r465, 8;
	add.s64 	%rd36, %rd19, %rd51;
	// begin inline asm
	ld.global.nc.u64 %rd35, [%rd36];
	// end inline asm
	mov.b64 	%fd73, %rd35;
	add.s64 	%rd38, %rd36, 2048;
	// begin inline asm
	ld.global.nc.u64 %rd37, [%rd38];
	// end inline asm
	mov.b64 	%fd74, %rd37;
	add.s64 	%rd40, %rd36, 4096;
	// begin inline asm
	ld.global.nc.u64 %rd39, [%rd40];
	// end inline asm
	mov.b64 	%fd75, %rd39;
	add.s64 	%rd42, %rd36, 6144;
	// begin inline asm
	ld.global.nc.u64 %rd41, [%rd42];
	// end inline asm
	mov.b64 	%fd76, %rd41;
	add.s64 	%rd44, %rd36, 8192;
	// begin inline asm
	ld.global.nc.u64 %rd43, [%rd44];
	// end inline asm
	mov.b64 	%fd77, %rd43;
	add.s64 	%rd46, %rd36, 10240;
	// begin inline asm
	ld.global.nc.u64 %rd45, [%rd46];
	// end inline asm
	mov.b64 	%fd78, %rd45;
	add.s64 	%rd48, %rd36, 12288;
	// begin inline asm
	ld.global.nc.u64 %rd47, [%rd48];
	// end inline asm
	mov.b64 	%fd79, %rd47;
	add.s64 	%rd50, %rd36, 14336;
	// begin inline asm
	ld.global.nc.u64 %rd49, [%rd50];
	// end inline asm
	mov.b64 	%fd80, %rd49;
	add.f64 	%fd81, %fd353, %fd73;
	add.f64 	%fd82, %fd81, %fd74;
	add.f64 	%fd83, %fd82, %fd75;
	add.f64 	%fd84, %fd83, %fd76;
	add.f64 	%fd85, %fd84, %fd77;
	add.f64 	%fd86, %fd85, %fd78;
	add.f64 	%fd87, %fd86, %fd79;
	add.f64 	%fd353, %fd87, %fd80;
	sub.s32 	%r71, %r68, %r465;
	setp.lt.s32 	%p5, %r71, 2048;
	@%p5 bra 	$L__BB4_68;
	add.s32 	%r465, %r465, 2048;
	setp.le.s32 	%p6, %r465, %r48;
	@%p6 bra 	$L__BB4_58;
$L__BB4_60:
	setp.le.s32 	%p7, %r68, %r465;
	@%p7 bra 	$L__BB4_68;
	sub.s32 	%r52, %r68, %r465;
	setp.ge.s32 	%p8, %r47, %r52;
	@%p8 bra 	$L__BB4_68;
	not.b32 	%r72, %r47;
	add.s32 	%r73, %r68, %r72;
	sub.s32 	%r53, %r73, %r465;
	and.b32  	%r74, %r53, 768;
	setp.eq.s32 	%p9, %r74, 768;
	mov.u32 	%r469, %r47;
	@%p9 bra 	$L__BB4_65;
	add.s32 	%r467, %r47, %r465;
	shr.u32 	%r75, %r53, 8;
	add.s32 	%r76, %r75, 1;
	and.b32  	%r77, %r76, 3;
	neg.s32 	%r466, %r77;
	mov.u32 	%r469, %r47;
$L__BB4_64:
	.pragma "nounroll";
	mul.wide.u32 	%rd54, %r467, 8;
	add.s64 	%rd53, %rd15, %rd54;
	// begin inline asm
	ld.global.nc.u64 %rd52, [%rd53];
	// end inline asm
	mov.b64 	%fd89, %rd52;
	add.f64 	%fd353, %fd353, %fd89;
	add.s32 	%r469, %r469, 256;
	add.s32 	%r467, %r467, 256;
	add.s32 	%r466, %r466, 1;
	setp.ne.s32 	%p10, %r466, 0;
	@%p10 bra 	$L__BB4_64;
$L__BB4_65:
	setp.lt.u32 	%p11, %r53, 768;
	@%p11 bra 	$L__BB4_68;
	cvt.u64.u32 	%rd55, %r469;
	cvt.u64.u32 	%rd56, %r465;
	add.s64 	%rd57, %rd55, %rd56;
	shl.b64 	%rd58, %rd57, 3;
	add.s64 	%rd59, %rd58, %rd15;
	add.s64 	%rd205, %rd59, 4096;
	add.s32 	%r470, %r469, %r465;
$L__BB4_67:
	mul.wide.u32 	%rd68, %r470, 8;
	add.s64 	%rd61, %rd15, %rd68;
	// begin inline asm
	ld.global.nc.u64 %rd60, [%rd61];
	// end inline asm
	mov.b64 	%fd90, %rd60;
	add.f64 	%fd91, %fd353, %fd90;
	add.s64 	%rd63, %rd205, -2048;
	// begin inline asm
	ld.global.nc.u64 %rd62, [%rd63];
	// end inline asm
	mov.b64 	%fd92, %rd62;
	add.f64 	%fd93, %fd91, %fd92;
	// begin inline asm
	ld.global.nc.u64 %rd64, [%rd205];
	// end inline asm
	mov.b64 	%fd94, %rd64;
	add.f64 	%fd95, %fd93, %fd94;
	add.s64 	%rd67, %rd205, 2048;
	// begin inline asm
	ld.global.nc.u64 %rd66, [%rd67];
	// end inline asm
	mov.b64 	%fd96, %rd66;
	add.f64 	%fd353, %fd95, %fd96;
	add.s32 	%r469, %r469, 1024;
	add.s64 	%rd205, %rd205, 8192;
	add.s32 	%r470, %r470, 1024;
	setp.lt.s32 	%p12, %r469, %r52;
	@%p12 bra 	$L__BB4_67;
$L__BB4_68:
	// begin inline asm
	mov.u32 %r78, %laneid;
	// end inline asm
	mov.b64 	%rd69, %fd353;
	mov.b64 	{%r80, %r85}, %rd69;
	mov.b32 	%r86, 1;
	mov.b32 	%r127, 31;
	mov.b32 	%r128, -1;
	// begin inline asm
	shfl.sync.down.b32 %r79, %r80, %r86, %r127, %r128;
	// end inline asm
	// begin inline asm
	shfl.sync.down.b32 %r84, %r85, %r86, %r127, %r128;
	// end inline asm
	mov.b64 	%rd70, {%r79, %r84};
	mov.b64 	%fd97, %rd70;
	setp.gt.s32 	%p13, %r78, 30;
	add.f64 	%fd98, %fd353, %fd97;
	selp.f64 	%fd99, %fd353, %fd98, %p13;
	mov.b64 	%rd71, %fd99;
	mov.b64 	{%r90, %r95}, %rd71;
	mov.b32 	%r96, 2;
	// begin inline asm
	shfl.sync.down.b32 %r89, %r90, %r96, %r127, %r128;
	// end inline asm
	// begin inline asm
	shfl.sync.down.b32 %r94, %r95, %r96, %r127, %r128;
	// end inline asm
	mov.b64 	%rd72, {%r89, %r94};
	mov.b64 	%fd100, %rd72;
	setp.gt.s32 	%p14, %r78, 29;
	add.f64 	%fd101, %fd99, %fd100;
	selp.f64 	%fd102, %fd99, %fd101, %p14;
	mov.b64 	%rd73, %fd102;
	mov.b64 	{%r100, %r105}, %rd73;
	mov.b32 	%r106, 4;
	// begin inline asm
	shfl.sync.down.b32 %r99, %r100, %r106, %r127, %r128;
	// end inline asm
	// begin inline asm
	shfl.sync.down.b32 %r104, %r105, %r106, %r127, %r128;
	// end inline asm
	mov.b64 	%rd74, {%r99, %r104};
	mov.b64 	%fd103, %rd74;
	setp.gt.s32 	%p15, %r78, 27;
	add.f64 	%fd104, %fd102, %fd103;
	selp.f64 	%fd105, %fd102, %fd104, %p15;
	mov.b64 	%rd75, %fd105;
	mov.b64 	{%r110, %r115}, %rd75;
	mov.b32 	%r116, 8;
	// begin inline asm
	shfl.sync.down.b32 %r109, %r110, %r116, %r127, %r128;
	// end inline asm
	// begin inline asm
	shfl.sync.down.b32 %r114, %r115, %r116, %r127, %r128;
	// end inline asm
	mov.b64 	%rd76, {%r109, %r114};
	mov.b64 	%fd106, %rd76;
	setp.gt.s32 	%p16, %r78, 23;
	add.f64 	%fd107, %fd105, %fd106;
	selp.f64 	%fd108, %fd105, %fd107, %p16;
	mov.b64 	%rd77, %fd108;
	mov.b64 	{%r120, %r125}, %rd77;
	mov.b32 	%r126, 16;
	// begin inline asm
	shfl.sync.down.b32 %r119, %r120, %r126, %r127, %r128;
	// end inline asm
	// begin inline asm
	shfl.sync.down.b32 %r124, %r125, %r126, %r127, %r128;
	// end inline asm
	mov.b64 	%rd78, {%r119, %r124};
	mov.b64 	%fd109, %rd78;
	setp.gt.s32 	%p17, %r78, 15;
	add.f64 	%fd54, %fd108, %fd109;
	selp.f64 	%fd354, %fd108, %fd54, %p17;
	setp.ne.s32 	%p18, %r78, 0;
	@%p18 bra 	$L__BB4_70;
	shr.u32 	%r129, %r47, 2;
	and.b32  	%r130, %r129, 248;
	mov.u32 	%r131, _ZZN3cub18CUB_300001_SM_10006detail6reduce28DeviceReduceSingleTileKernelINS2_10policy_hubIdy5SumOpE10Policy1000EPdS8_iS5_ddN4cuda3std3__410__identityEEEvT0_T1_T2_T3_T4_T6_E12temp_storage;
	add.s32 	%r132, %r131, %r130;
	st.shared.f64 	[%r132+8], %fd54;
$L__BB4_70:
	bar.sync 	0;
	setp.ne.s32 	%p19, %r47, 0;
	@%p19 bra 	$L__BB4_72;
	ld.shared.f64 	%fd110, [_ZZN3cub18CUB_300001_SM_10006detail6reduce28DeviceReduceSingleTileKernelINS2_10policy_hubIdy5SumOpE10Policy1000EPdS8_iS5_ddN4cuda3std3__410__identityEEEvT0_T1_T2_T3_T4_T6_E12temp_storage+16];
	add.f64 	%fd111, %fd354, %fd110;
	ld.shared.f64 	%fd112, [_ZZN3cub18CUB_300001_SM_10006detail6reduce28DeviceReduceSingleTileKernelINS2_10policy_hubIdy5SumOpE10Policy1000EPdS8_iS5_ddN4cuda3std3__410__identityEEEvT0_T1_T2_T3_T4_T6_E12temp_storage+24];
	add.f64 	%fd113, %fd111, %fd112;
	ld.shared.f64 	%fd114, [_ZZN3cub18CUB_300001_SM_10006detail6reduce28DeviceReduceSingleTileKernelINS2_10policy_hubIdy5SumOpE10Policy1000EPdS8_iS5_ddN4cuda3std3__410__identityEEEvT0_T1_T2_T3_T4_T6_E12temp_storage+32];
	add.f64 	%fd115, %fd113, %fd114;
	ld.shared.f64 	%fd116, [_ZZN3cub18CUB_300001_SM_10006detail6reduce28DeviceReduceSingleTileKernelINS2_10policy_hubIdy5SumOpE10Policy1000EPdS8_iS5_ddN4cuda3std3__410__identityEEEvT0_T1_T2_T3_T4_T6_E12temp_storage+40];
	add.f64 	%fd117, %fd115, %fd116;
	ld.shared.f64 	%fd118, [_ZZN3cub18CUB_300001_SM_10006detail6reduce28DeviceReduceSingleTileKernelINS2_10policy_hubIdy5SumOpE10Policy1000EPdS8_iS5_ddN4cuda3std3__410__identityEEEvT0_T1_T2_T3_T4_T6_E12temp_storage+48];
	add.f64 	%fd119, %fd117, %fd118;
	ld.shared.f64 	%fd120, [_ZZN3cub18CUB_300001_SM_10006detail6reduce28DeviceReduceSingleTileKernelINS2_10policy_hubIdy5SumOpE10Policy1000EPdS8_iS5_ddN4cuda3std3__410__identityEEEvT0_T1_T2_T3_T4_T6_E12temp_storage+56];
	add.f64 	%fd121, %fd119, %fd120;
	ld.shared.f64 	%fd122, [_ZZN3cub18CUB_300001_SM_10006detail6reduce28DeviceReduceSingleTileKernelINS2_10policy_hubIdy5SumOpE10Policy1000EPdS8_iS5_ddN4cuda3std3__410__identityEEEvT0_T1_T2_T3_T4_T6_E12temp_storage+64];
	add.f64 	%fd354, %fd121, %fd122;
$L__BB4_72:
	mov.u32 	%r444, %tid.x;
	setp.ne.s32 	%p95, %r444, 0;
	@%p95 bra 	$L__BB4_74;
	add.f64 	%fd327, %fd58, %fd354;
	st.global.f64 	[%rd1], %fd327;
$L__BB4_74:
	ret;

}


// ===== COMPILED SASS (sm_100) =====

	.target	sm_100

	.elftype	@"ET_EXEC"


//--------------------- .note.nv.tkinfo           --------------------------
	.section	.note.nv.tkinfo,"",@"SHT_NOTE"
	.sectionflags	@"SHF_NOTE_NV_TKINFO"
	.tkinfo
        /*0018*/ 	.word	0x00000002
        /*0030*/ 	.string	""
        /*0030*/ 	.string	"ptxas"
        /*0030*/ 	.string	"Cuda compilation tools, release 13.0, V13.0.88"
        /*0030*/ 	.string	"Build cuda_13.0.r13.0/compiler.36424714_0"
        /*0030*/ 	.string	"-arch sm_100 -m 64 "



//--------------------- .note.nv.cuinfo           --------------------------
	.section	.note.nv.cuinfo,"",@"SHT_NOTE"
	.sectionflags	@"SHF_NOTE_NV_CUINFO"
        /*0018*/ 	.short	0x0002
        /*001a*/ 	.short	0x0064
        /*001c*/ 	.short	0x0082
	.zero		2


//--------------------- .nv.info                  --------------------------
	.section	.nv.info,"",@"SHT_CUDA_INFO"
	.align	4


	//----- nvinfo : EIATTR_REGCOUNT
	.align		4
        /*0000*/ 	.byte	0x04, 0x2f
        /*0002*/ 	.short	(.L_41 - .L_40)
	.align		4
.L_40:
        /*0004*/ 	.word	index@(_Z22sum_axis_contig_kernelId5SumOpEvPKT_PS1_mmmmT0_S1_)
        /*0008*/ 	.word	0x00000012


	//----- nvinfo : EIATTR_FRAME_SIZE
	.align		4
.L_41:
        /*000c*/ 	.byte	0x04, 0x11
        /*000e*/ 	.short	(.L_43 - .L_42)
	.align		4
.L_42:
        /*0010*/ 	.word	index@($__internal_0_$__cuda_sm20_div_u64)
        /*0014*/ 	.word	0x00000000


	//----- nvinfo : EIATTR_FRAME_SIZE
	.align		4
.L_43:
        /*0018*/ 	.byte	0x04, 0x11
        /*001a*/ 	.short	(.L_45 - .L_44)
	.align		4
.L_44:
        /*001c*/ 	.word	index@(_Z22sum_axis_contig_kernelId5SumOpEvPKT_PS1_mmmmT0_S1_)
        /*0020*/ 	.word	0x00000000


	//----- nvinfo : EIATTR_REGCOUNT
	.align		4
.L_45:
        /*0024*/ 	.byte	0x04, 0x2f
        /*0026*/ 	.short	(.L_47 - .L_46)
	.align		4
.L_46:
        /*0028*/ 	.word	index@(_ZN3cub18CUB_300001_SM_10006detail11EmptyKernelIvEEvv)
        /*002c*/ 	.word	0x00000004


	//----- nvinfo : EIATTR_FRAME_SIZE
	.align		4
.L_47:
        /*0030*/ 	.byte	0x04, 0x11
        /*0032*/ 	.short	(.L_49 - .L_48)
	.align		4
.L_48:
        /*0034*/ 	.word	index@(_ZN3cub18CUB_300001_SM_10006detail11EmptyKernelIvEEvv)
        /*0038*/ 	.word	0x00000000


	//----- nvinfo : EIATTR_REGCOUNT
	.align		4
.L_49:
        /*003c*/ 	.byte	0x04, 0x2f
        /*003e*/ 	.short	(.L_51 - .L_50)
	.align		4
.L_50:
        /*0040*/ 	.word	index@(_ZN3cub18CUB_300001_SM_10006detail6reduce28DeviceReduceSingleTileKernelINS2_10policy_hubIdy5SumOpE10Policy1000EPdS8_yS5_ddN4cuda3std3__410__identityEEEvT0_T1_T2_T3_T4_T6_)
        /*0044*/ 	.word	0x00000030


	//----- nvinfo : EIATTR_FRAME_SIZE
	.align		4
.L_51:
        /*0048*/ 	.byte	0x04, 0x11
        /*004a*/ 	.short	(.L_53 - .L_52)
	.align		4
.L_52:
        /*004c*/ 	.word	index@(_ZN3cub18CUB_300001_SM_10006detail6reduce28DeviceReduceSingleTileKernelINS2_10policy_hubIdy5SumOpE10Policy1000EPdS8_yS5_ddN4cuda3std3__410__identityEEEvT0_T1_T2_T3_T4_T6_)
        /*0050*/ 	.word	0x00000000


	//----- nvinfo : EIATTR_REGCOUNT
	.align		4
.L_53:
        /*0054*/ 	.byte	0x04, 0x2f
        /*0056*/ 	.short	(.L_55 - .L_54)
	.align		4
.L_54:
        /*0058*/ 	.word	index@(_ZN3cub18CUB_300001_SM_10006detail6reduce18DeviceReduceKernelINS2_10policy_hubIdy5SumOpE10Policy1000EPdyS5_dN4cuda3std3__410__identityEEEvT0_PT3_T1_NS0_13GridEvenShareISG_EET2_T4_)
        /*005c*/ 	.word	0x00000020


	//----- nvinfo : EIATTR_FRAME_SIZE
	.align		4
.L_55:
        /*0060*/ 	.byte	0x04, 0x11
        /*0062*/ 	.short	(.L_57 - .L_56)
	.align		4
.L_56:
        /*0064*/ 	.word	index@(_ZN3cub18CUB_300001_SM_10006detail6reduce18DeviceReduceKernelINS2_10policy_hubIdy5SumOpE10Policy1000EPdyS5_dN4cuda3std3__410__identityEEEvT0_PT3_T1_NS0_13GridEvenShareISG_EET2_T4_)
        /*0068*/ 	.word	0x00000000


	//----- nvinfo : EIATTR_REGCOUNT
	.align		4
.L_57:
        /*006c*/ 	.byte	0x04, 0x2f
        /*006e*/ 	.short	(.L_59 - .L_58)
	.align		4
.L_58:
        /*0070*/ 	.word	index@(_ZN3cub18CUB_300001_SM_10006detail6reduce28DeviceReduceSingleTileKernelINS2_10policy_hubIdy5SumOpE10Policy1000EPdS8_iS5_ddN4cuda3std3__410__identityEEEvT0_T1_T2_T3_T4_T6_)
        /*0074*/ 	.word	0x00000030


	//----- nvinfo : EIATTR_FRAME_SIZE
	.align		4
.L_59:
        /*0078*/ 	.byte	0x04, 0x11
        /*007a*/ 	.short	(.L_61 - .L_60)
	.align		4
.L_60:
        /*007c*/ 	.word	index@(_ZN3cub18CUB_300001_SM_10006detail6reduce28DeviceReduceSingleTileKernelINS2_10policy_hubIdy5SumOpE10Policy1000EPdS8_iS5_ddN4cuda3std3__410__identityEEEvT0_T1_T2_T3_T4_T6_)
        /*0080*/ 	.word	0x00000000


	//----- nvinfo : EIATTR_MIN_STACK_SIZE
	.align		4
.L_61:
        /*0084*/ 	.byte	0x04, 0x12
        /*0086*/ 	.short	(.L_63 - .L_62)
	.align		4
.L_62:
        /*0088*/ 	.word	index@(_ZN3cub18CUB_300001_SM_10006detail6reduce28DeviceReduceSingleTileKernelINS2_10policy_hubIdy5SumOpE10Policy1000EPdS8_iS5_ddN4cuda3std3__410__identityEEEvT0_T1_T2_T3_T4_T6_)
        /*008c*/ 	.word	0x00000000


	//----- nvinfo : EIATTR_MIN_STACK_SIZE
	.align		4
.L_63:
        /*0090*/ 	.byte	0x04, 0x12
        /*0092*/ 	.short	(.L_65 - .L_64)
	.align		4
.L_64:
        /*0094*/ 	.word	index@(_ZN3cub18CUB_300001_SM_10006detail6reduce18DeviceReduceKernelINS2_10policy_hubIdy5SumOpE10Policy1000EPdyS5_dN4cuda3std3__410__identityEEEvT0_PT3_T1_NS0_13GridEvenShareISG_EET2_T4_)
        /*0098*/ 	.word	0x00000000


	//----- nvinfo : EIATTR_MIN_STACK_SIZE
	.align		4
.L_65:
        /*009c*/ 	.byte	0x04, 0x12
        /*009e*/ 	.short	(.L_67 - .L_66)
	.align		4
.L_66:
        /*00a0*/ 	.word	index@(_ZN3cub18CUB_300001_SM_10006detail6reduce28DeviceReduceSingleTileKernelINS2_10policy_hubIdy5SumOpE10Policy1000EPdS8_yS5_ddN4cuda3std3__410__identityEEEvT0_T1_T2_T3_T4_T6_)
        /*00a4*/ 	.word	0x00000000


	//----- nvinfo : EIATTR_MIN_STACK_SIZE
	.align		4
.L_67:
        /*00a8*/ 	.byte	0x04, 0x12
        /*00aa*/ 	.short	(.L_69 - .L_68)
	.align		4
.L_68:
        /*00ac*/ 	.word	index@(_ZN3cub18CUB_300001_SM_10006detail11EmptyKernelIvEEvv)
        /*00b0*/ 	.word	0x00000000


	//----- nvinfo : EIATTR_MIN_STACK_SIZE
	.align		4
.L_69:
        /*00b4*/ 	.byte	0x04, 0x12
        /*00b6*/ 	.short	(.L_71 - .L_70)
	.align		4
.L_70:
        /*00b8*/ 	.word	index@(_Z22sum_axis_contig_kernelId5SumOpEvPKT_PS1_mmmmT0_S1_)
        /*00bc*/ 	.word	0x00000000
.L_71:


//--------------------- .nv.compat                --------------------------
	.section	.nv.compat,"",@"SHT_CUDA_COMPAT_INFO"
	.align	4
        /*0000*/ 	.byte	0x02, 0x09, 0x00, 0x00, 0x02, 0x02, 0x01, 0x00, 0x02, 0x05, 0x05, 0x00, 0x03, 0x07, 0x01, 0x01
        /*0010*/ 	.byte	0x02, 0x03, 0x00, 0x00, 0x02, 0x06, 0x01, 0x00, 0x04, 0x0b, 0x08, 0x00, 0x01, 0x00, 0x00, 0x00
        /*0020*/ 	.byte	0x00, 0x00, 0x00, 0x00


//--------------------- .nv.info._ZN3cub18CUB_300001_SM_10006detail6reduce28DeviceReduceSingleTileKernelINS2_10policy_hubIdy5SumOpE10Policy1000EPdS8_iS5_ddN4cuda3std3__410__identityEEEvT0_T1_T2_T3_T4_T6_ --------------------------
	.section	.nv.info._ZN3cub18CUB_300001_SM_10006detail6reduce28DeviceReduceSingleTileKernelINS2_10policy_hubIdy5SumOpE10Policy1000EPdS8_iS5_ddN4cuda3std3__410__identityEEEvT0_T1_T2_T3_T4_T6_,"",@"SHT_CUDA_INFO"
	.sectionflags	@""
	.align	4


	//----- nvinfo : EIATTR_CUDA_API_VERSION
	.align		4
        /*0000*/ 	.byte	0x04, 0x37
        /*0002*/ 	.short	(.L_73 - .L_72)
.L_72:
        /*0004*/ 	.word	0x00000082


	//----- nvinfo : EIATTR_KPARAM_INFO
	.align		4
.L_73:
        /*0008*/ 	.byte	0x04, 0x17
        /*000a*/ 	.short	(.L_75 - .L_74)
.L_74:
        /*000c*/ 	.word	0x00000000
        /*0010*/ 	.short	0x0005
        /*0012*/ 	.short	0x0020
        /*0014*/ 	.byte	0x00, 0xf0, 0x05, 0x00


	//----- nvinfo : EIATTR_KPARAM_INFO
	.align		4
.L_75:
        /*0018*/ 	.byte	0x04, 0x17
        /*001a*/ 	.short	(.L_77 - .L_76)
.L_76:
        /*001c*/ 	.word	0x00000000
        /*0020*/ 	.short	0x0004
        /*0022*/ 	.short	0x0018
        /*0024*/ 	.byte	0x00, 0xf0, 0x21, 0x00


	//----- nvinfo : EIATTR_KPARAM_INFO
	.align		4
.L_77:
        /*0028*/ 	.byte	0x04, 0x17
        /*002a*/ 	.short	(.L_79 - .L_78)
.L_78:
        /*002c*/ 	.word	0x00000000
        /*0030*/ 	.short	0x0003
        /*0032*/ 	.short	0x0014
        /*0034*/ 	.byte	0x00, 0xf0, 0x05, 0x00


	//----- nvinfo : EIATTR_KPARAM_INFO
	.align		4
.L_79:
        /*0038*/ 	.byte	0x04, 0x17
        /*003a*/ 	.short	(.L_81 - .L_80)
.L_80:
        /*003c*/ 	.word	0x00000000
        /*0040*/ 	.short	0x0002
        /*0042*/ 	.short	0x0010
        /*0044*/ 	.byte	0x00, 0xf0, 0x11, 0x00


	//----- nvinfo : EIATTR_KPARAM_INFO
	.align		4
.L_81:
        /*0048*/ 	.byte	0x04, 0x17
        /*004a*/ 	.short	(.L_83 - .L_82)
.L_82:
        /*004c*/ 	.word	0x00000000
        /*0050*/ 	.short	0x0001
        /*0052*/ 	.short	0x0008
        /*0054*/ 	.byte	0x00, 0xf5, 0x21, 0x00


	//----- nvinfo : EIATTR_KPARAM_INFO
	.align		4
.L_83:
        /*0058*/ 	.byte	0x04, 0x17
        /*005a*/ 	.short	(.L_85 - .L_84)
.L_84:
        /*005c*/ 	.word	0x00000000
        /*0060*/ 	.short	0x0000
        /*0062*/ 	.short	0x0000
        /*0064*/ 	.byte	0x00, 0xf5, 0x21, 0x00


	//----- nvinfo : EIATTR_SPARSE_MMA_MASK
	.align		4
.L_85:
        /*0068*/ 	.byte	0x03, 0x50
        /*006a*/ 	.short	0x0000


	//----- nvinfo : EIATTR_MAXREG_COUNT
	.align		4
        /*006c*/ 	.byte	0x03, 0x1b
        /*006e*/ 	.short	0x00ff


	//----- nvinfo : EIATTR_NUM_BARRIERS
	.align		4
        /*0070*/ 	.byte	0x02, 0x4c
        /*0072*/ 	.byte	0x01
	.zero		1


	//----- nvinfo : EIATTR_MERCURY_ISA_VERSION
	.align		4
        /*0074*/ 	.byte	0x03, 0x5f
        /*0076*/ 	.short	0x0101


	//----- nvinfo : EIATTR_COOP_GROUP_MASK_REGIDS
	.align		4
        /*0078*/ 	.byte	0x04, 0x29
        /*007a*/ 	.short	(.L_87 - .L_86)


	//   ....[0]....
.L_86:
        /*007c*/ 	.word	0xffffffff


	//   ....[1]....
        /*0080*/ 	.word	0xffffffff


	//   ....[2]....
        /*0084*/ 	.word	0xffffffff


	//   ....[3]....
        /*0088*/ 	.word	0xffffffff


	//   ....[4]....
        /*008c*/ 	.word	0xffffffff


	//   ....[5]....
        /*0090*/ 	.word	0xffffffff


	//   ....[6]....
        /*0094*/ 	.word	0xffffffff


	//   ....[7]....
        /*0098*/ 	.word	0xffffffff


	//   ....[8]....
        /*009c*/ 	.word	0xffffffff


	//   ....[9]....
        /*00a0*/ 	.word	0xffffffff


	//   ....[10]....
        /*00a4*/ 	.word	0xffffffff


	//   ....[11]....
        /*00a8*/ 	.word	0xffffffff


	//   ....[12]....
        /*00ac*/ 	.word	0xffffffff


	//   ....[13]....
        /*00b0*/ 	.word	0xffffffff


	//   ....[14]....
        /*00b4*/ 	.word	0xffffffff


	//   ....[15]....
        /*00b8*/ 	.word	0xffffffff


	//   ....[16]....
        /*00bc*/ 	.word	0xffffffff


	//   ....[17]....
        /*00c0*/ 	.word	0xffffffff


	//   ....[18]....
        /*00c4*/ 	.word	0xffffffff


	//   ....[19]....
        /*00c8*/ 	.word	0xffffffff


	//   ....[20]....
        /*00cc*/ 	.word	0xffffffff


	//   ....[21]....
        /*00d0*/ 	.word	0xffffffff


	//   ....[22]....
        /*00d4*/ 	.word	0xffffffff


	//   ....[23]....
        /*00d8*/ 	.word	0xffffffff


	//   ....[24]....
        /*00dc*/ 	.word	0xffffffff


	//   ....[25]....
        /*00e0*/ 	.word	0xffffffff


	//   ....[26]....
        /*00e4*/ 	.word	0xffffffff


	//   ....[27]....
        /*00e8*/ 	.word	0xffffffff


	//   ....[28]....
        /*00ec*/ 	.word	0xffffffff


	//   ....[29]....
        /*00f0*/ 	.word	0xffffffff


	//   ....[30]....
        /*00f4*/ 	.word	0xffffffff


	//   ....[31]....
        /*00f8*/ 	.word	0xffffffff


	//   ....[32]....
        /*00fc*/ 	.word	0xffffffff


	//   ....[33]....
        /*0100*/ 	.word	0xffffffff


	//   ....[34]....
        /*0104*/ 	.word	0xffffffff


	//   ....[35]....
        /*0108*/ 	.word	0xffffffff


	//   ....[36]....
        /*010c*/ 	.word	0xffffffff


	//   ....[37]....
        /*0110*/ 	.word	0xffffffff


	//   ....[38]....
        /*0114*/ 	.word	0xffffffff


	//   ....[39]....
        /*0118*/ 	.word	0xffffffff


	//   ....[40]....
        /*011c*/ 	.word	0xffffffff


	//   ....[41]....
        /*0120*/ 	.word	0xffffffff


	//   ....[42]....
        /*0124*/ 	.word	0xffffffff


	//   ....[43]....
        /*0128*/ 	.word	0xffffffff


	//   ....[44]....
        /*012c*/ 	.word	0xffffffff


	//   ....[45]....
        /*0130*/ 	.word	0xffffffff


	//   ....[46]....
        /*0134*/ 	.word	0xffffffff


	//   ....[47]....
        /*0138*/ 	.word	0xffffffff


	//   ....[48]....
        /*013c*/ 	.word	0xffffffff


	//   ....[49]....
        /*0140*/ 	.word	0xffffffff


	//   ....[50]....
        /*0144*/ 	.word	0xffffffff


	//   ....[51]....
        /*0148*/ 	.word	0xffffffff


	//   ....[52]....
        /*014c*/ 	.word	0xffffffff


	//   ....[53]....
        /*0150*/ 	.word	0xffffffff


	//   ....[54]....
        /*0154*/ 	.word	0xffffffff


	//   ....[55]....
        /*0158*/ 	.word	0xffffffff


	//   ....[56]....
        /*015c*/ 	.word	0xffffffff


	//   ....[57]....
        /*0160*/ 	.word	0xffffffff


	//   ....[58]....
        /*0164*/ 	.word	0xffffffff


	//   ....[59]....
        /*0168*/ 	.word	0xffffffff


	//----- nvinfo : EIATTR_COOP_GROUP_INSTR_OFFSETS
	.align		4
.L_87:
        /*016c*/ 	.byte	0x04, 0x28
        /*016e*/ 	.short	(.L_89 - .L_88)


	//   ....[0]....
.L_88:
        /*0170*/ 	.word	0x00000990


	//   ....[1]....
        /*0174*/ 	.word	0x000009a0


	//   ....[2]....
        /*0178*/ 	.word	0x00000a10


	//   ....[3]....
        /*017c*/ 	.word	0x00000a40


	//   ....[4]....
        /*0180*/ 	.word	0x00000ab0


	//   ....[5]....
        /*0184*/ 	.word	0x00000ac0


	//   ....[6]....
        /*0188*/ 	.word	0x00000b10


	//   ....[7]....
        /*018c*/ 	.word	0x00000b20


	//   ....[8]....
        /*0190*/ 	.word	0x00000b70


	//   ....[9]....
        /*0194*/ 	.word	0x00000b90


	//   ....[10]....
        /*0198*/ 	.word	0x00000d80


	//   ....[11]....
        /*019c*/ 	.word	0x00000d90


	//   ....[12]....
        /*01a0*/ 	.word	0x00000e20


	//   ....[13]....
        /*01a4*/ 	.word	0x00000e40


	//   ....[14]....
        /*01a8*/ 	.word	0x00000e90


	//   ....[15]....
        /*01ac*/ 	.word	0x00000eb0


	//   ....[16]....
        /*01b0*/ 	.word	0x00000f00


	//   ....[17]....
        /*01b4*/ 	.word	0x00000f30


	//   ....[18]....
        /*01b8*/ 	.word	0x00000f90


	//   ....[19]....
        /*01bc*/ 	.word	0x00000fb0


	//   ....[20]....
        /*01c0*/ 	.word	0x00001db0


	//   ....[21]....
        /*01c4*/ 	.word	0x00001dc0


	//   ....[22]....
        /*01c8*/ 	.word	0x00001e30


	//   ....[23]....
        /*01cc*/ 	.word	0x00001e40


	//   ....[24]....
        /*01d0*/ 	.word	0x00001ea0


	//   ....[25]....
        /*01d4*/ 	.word	0x00001eb0


	//   ....[26]....
        /*01d8*/ 	.word	0x00001f00


	//   ....[27]....
        /*01dc*/ 	.word	0x00001f20


	//   ....[28]....
        /*01e0*/ 	.word	0x00001f80


	//   ....[29]....
        /*01e4*/ 	.word	0x00001fb0


	//   ....[30]....
        /*01e8*/ 	.word	0x000029b0


	//   ....[31]....
        /*01ec*/ 	.word	0x000029c0


	//   ....[32]....
        /*01f0*/ 	.word	0x00002a30


	//   ....[33]....
        /*01f4*/ 	.word	0x00002a50


	//   ....[34]....
        /*01f8*/ 	.word	0x00002ab0


	//   ....[35]....
        /*01fc*/ 	.word	0x00002ad0


	//   ....[36]....
        /*0200*/ 	.word	0x00002b30


	//   ....[37]....
        /*0204*/ 	.word	0x00002b50


	//   ....[38]....
        /*0208*/ 	.word	0x00002bb0


	//   ....[39]....
        /*020c*/ 	.word	0x00002bc0


	//   ....[40]....
        /*0210*/ 	.word	0x00002da0


	//   ....[41]....
        /*0214*/ 	.word	0x00002db0


	//   ....[42]....
        /*0218*/ 	.word	0x00002e30


	//   ....[43]....
        /*021c*/ 	.word	0x00002e50


	//   ....[44]....
        /*0220*/ 	.word	0x00002ea0


	//   ....[45]....
        /*0224*/ 	.word	0x00002eb0


	//   ....[46]....
        /*0228*/ 	.word	0x00002f20


	//   ....[47]....
        /*022c*/ 	.word	0x00002f40


	//   ....[48]....
        /*0230*/ 	.word	0x00002f90


	//   ....[49]....
        /*0234*/ 	.word	0x00002fc0


	//   ....[50]....
        /*0238*/ 	.word	0x00003e60


	//   ....[51]....
        /*023c*/ 	.word	0x00003e70


	//   ....[52]....
        /*0240*/ 	.word	0x00003ee0


	//   ....[53]....
        /*0244*/ 	.word	0x00003ef0


	//   ....[54]....
        /*0248*/ 	.word	0x00003f50


	//   ....[55]....
        /*024c*/ 	.word	0x00003f80


	//   ....[56]....
        /*0250*/ 	.word	0x00003ff0


	//   ....[57]....
        /*0254*/ 	.word	0x00004000


	//   ....[58]....
        /*0258*/ 	.word	0x00004060


	//   ....[59]....
        /*025c*/ 	.word	0x00004070


	//----- nvinfo : EIATTR_VRC_CTA_INIT_COUNT
	.align		4
.L_89:
        /*0260*/ 	.byte	0x02, 0x4a
	.zero		1
	.zero		1


	//----- nvinfo : EIATTR_EXIT_INSTR_OFFSETS
	.align		4
        /*0264*/ 	.byte	0x04, 0x1c
        /*0266*/ 	.short	(.L_91 - .L_90)


	//   ....[0]....
.L_90:
        /*0268*/ 	.word	0x00000080


	//   ....[1]....
        /*026c*/ 	.word	0x000000c0


	//   ....[2]....
        /*0270*/ 	.word	0x000041e0


	//   ....[3]....
        /*0274*/ 	.word	0x00004230


	//----- nvinfo : EIATTR_MAX_THREADS
	.align		4
.L_91:
        /*0278*/ 	.byte	0x04, 0x05
        /*027a*/ 	.short	(.L_93 - .L_92)
.L_92:
        /*027c*/ 	.word	0x00000100
        /*0280*/ 	.word	0x00000001
        /*0284*/ 	.word	0x00000001


	//----- nvinfo : EIATTR_CRS_STACK_SIZE
	.align		4
.L_93:
        /*0288*/ 	.byte	0x04, 0x1e
        /*028a*/ 	.short	(.L_95 - .L_94)
.L_94:
        /*028c*/ 	.word	0x00000000


	//----- nvinfo : EIATTR_CBANK_PARAM_SIZE
	.align		4
.L_95:
        /*0290*/ 	.byte	0x03, 0x19
        /*0292*/ 	.short	0x0021


	//----- nvinfo : EIATTR_PARAM_CBANK
	.align		4
        /*0294*/ 	.byte	0x04, 0x0a
        /*0296*/ 	.short	(.L_97 - .L_96)
	.align		4
.L_96:
        /*0298*/ 	.word	index@(.nv.constant0._ZN3cub18CUB_300001_SM_10006detail6reduce28DeviceReduceSingleTileKernelINS2_10policy_hubIdy5SumOpE10Policy1000EPdS8_iS5_ddN4cuda3std3__410__identityEEEvT0_T1_T2_T3_T4_T6_)
        /*029c*/ 	.short	0x0380
        /*029e*/ 	.short	0x0021


	//----- nvinfo : EIATTR_SW_WAR
	.align		4
.L_97:
        /*02a0*/ 	.byte	0x04, 0x36
        /*02a2*/ 	.short	(.L_99 - .L_98)
.L_98:
        /*02a4*/ 	.word	0x00000008
.L_99:


//--------------------- .nv.info._ZN3cub18CUB_300001_SM_10006detail6reduce18DeviceReduceKernelINS2_10policy_hubIdy5SumOpE10Policy1000EPdyS5_dN4cuda3std3__410__identityEEEvT0_PT3_T1_NS0_13GridEvenShareISG_EET2_T4_ --------------------------
	.section	.nv.info._ZN3cub18CUB_300001_SM_10006detail6reduce18DeviceReduceKernelINS2_10policy_hubIdy5SumOpE10Policy1000EPdyS5_dN4cuda3std3__410__identityEEEvT0_PT3_T1_NS0_13GridEvenShareISG_EET2_T4_,"",@"SHT_CUDA_INFO"
	.sectionflags	@""
	.align	4


	//----- nvinfo : EIATTR_CUDA_API_VERSION
	.align		4
        /*0000*/ 	.byte	0x04, 0x37
        /*0002*/ 	.short	(.L_101 - .L_100)
.L_100:
        /*0004*/ 	.word	0x00000082


	//----- nvinfo : EIATTR_KPARAM_INFO
	.align		4
.L_101:
        /*0008*/ 	.byte	0x04, 0x17
        /*000a*/ 	.short	(.L_103 - .L_102)
.L_102:
        /*000c*/ 	.word	0x00000000
        /*0010*/ 	.short	0x0005
        /*0012*/ 	.short	0x0061
        /*0014*/ 	.byte	0x00, 0xf0, 0x05, 0x00


	//----- nvinfo : EIATTR_KPARAM_INFO
	.align		4
.L_103:
        /*0018*/ 	.byte	0x04, 0x17
        /*001a*/ 	.short	(.L_105 - .L_104)
.L_104:
        /*001c*/ 	.word	0x00000000
        /*0020*/ 	.short	0x0004
        /*0022*/ 	.short	0x0060
        /*0024*/ 	.byte	0x00, 0xf0, 0x05, 0x00


	//----- nvinfo : EIATTR_KPARAM_INFO
	.align		4
.L_105:
        /*0028*/ 	.byte	0x04, 0x17
        /*002a*/ 	.short	(.L_107 - .L_106)
.L_106:
        /*002c*/ 	.word	0x00000000
        /*0030*/ 	.short	0x0003
        /*0032*/ 	.short	0x0018
        /*0034*/ 	.byte	0x00, 0xf0, 0x21, 0x01


	//----- nvinfo : EIATTR_KPARAM_INFO
	.align		4
.L_107:
        /*0038*/ 	.byte	0x04, 0x17
        /*003a*/ 	.short	(.L_109 - .L_108)
.L_108:
        /*003c*/ 	.word	0x00000000
        /*0040*/ 	.short	0x0002
        /*0042*/ 	.short	0x0010
        /*0044*/ 	.byte	0x00, 0xf0, 0x21, 0x00


	//----- nvinfo : EIATTR_KPARAM_INFO
	.align		4
.L_109:
        /*0048*/ 	.byte	0x04, 0x17
        /*004a*/ 	.short	(.L_111 - .L_110)
.L_110:
        /*004c*/ 	.word	0x00000000
        /*0050*/ 	.short	0x0001
        /*0052*/ 	.short	0x0008
        /*0054*/ 	.byte	0x00, 0xf5, 0x21, 0x00


	//----- nvinfo : EIATTR_KPARAM_INFO
	.align		4
.L_111:
        /*0058*/ 	.byte	0x04, 0x17
        /*005a*/ 	.short	(.L_113 - .L_112)
.L_112:
        /*005c*/ 	.word	0x00000000
        /*0060*/ 	.short	0x0000
        /*0062*/ 	.short	0x0000
        /*0064*/ 	.byte	0x00, 0xf5, 0x21, 0x00


	//----- nvinfo : EIATTR_SPARSE_MMA_MASK
	.align		4
.L_113:
        /*0068*/ 	.byte	0x03, 0x50
        /*006a*/ 	.short	0x0000


	//----- nvinfo : EIATTR_MAXREG_COUNT
	.align		4
        /*006c*/ 	.byte	0x03, 0x1b
        /*006e*/ 	.short	0x00ff


	//----- nvinfo : EIATTR_NUM_BARRIERS
	.align		4
        /*0070*/ 	.byte	0x02, 0x4c
        /*0072*/ 	.byte	0x01
	.zero		1


	//----- nvinfo : EIATTR_MERCURY_ISA_VERSION
	.align		4
        /*0074*/ 	.byte	0x03, 0x5f
        /*0076*/ 	.short	0x0101


	//----- nvinfo : EIATTR_COOP_GROUP_MASK_REGIDS
	.align		4
        /*0078*/ 	.byte	0x04, 0x29
        /*007a*/ 	.short	(.L_115 - .L_114)


	//   ....[0]....
.L_114:
        /*007c*/ 	.word	0xffffffff


	//   ....[1]....
        /*0080*/ 	.word	0xffffffff


	//   ....[2]....
        /*0084*/ 	.word	0xffffffff


	//   ....[3]....
        /*0088*/ 	.word	0xffffffff


	//   ....[4]....
        /*008c*/ 	.word	0xffffffff


	//   ....[5]....
        /*0090*/ 	.word	0xffffffff


	//   ....[6]....
        /*0094*/ 	.word	0xffffffff


	//   ....[7]....
        /*0098*/ 	.word	0xffffffff


	//   ....[8]....
        /*009c*/ 	.word	0xffffffff


	//   ....[9]....
        /*00a0*/ 	.word	0xffffffff


	//   ....[10]....
        /*00a4*/ 	.word	0xffffffff


	//   ....[11]....
        /*00a8*/ 	.word	0xffffffff


	//   ....[12]....
        /*00ac*/ 	.word	0xffffffff


	//   ....[13]....
        /*00b0*/ 	.word	0xffffffff


	//   ....[14]....
        /*00b4*/ 	.word	0xffffffff


	//   ....[15]....
        /*00b8*/ 	.word	0xffffffff


	//   ....[16]....
        /*00bc*/ 	.word	0xffffffff


	//   ....[17]....
        /*00c0*/ 	.word	0xffffffff


	//   ....[18]....
        /*00c4*/ 	.word	0xffffffff


	//   ....[19]....
        /*00c8*/ 	.word	0xffffffff


	//   ....[20]....
        /*00cc*/ 	.word	0xffffffff


	//   ....[21]....
        /*00d0*/ 	.word	0xffffffff


	//   ....[22]....
        /*00d4*/ 	.word	0xffffffff


	//   ....[23]....
        /*00d8*/ 	.word	0xffffffff


	//   ....[24]....
        /*00dc*/ 	.word	0xffffffff


	//   ....[25]....
        /*00e0*/ 	.word	0xffffffff


	//   ....[26]....
        /*00e4*/ 	.word	0xffffffff


	//   ....[27]....
        /*00e8*/ 	.word	0xffffffff


	//   ....[28]....
        /*00ec*/ 	.word	0xffffffff


	//   ....[29]....
        /*00f0*/ 	.word	0xffffffff


	//   ....[30]....
        /*00f4*/ 	.word	0xffffffff


	//   ....[31]....
        /*00f8*/ 	.word	0xffffffff


	//   ....[32]....
        /*00fc*/ 	.word	0xffffffff


	//   ....[33]....
        /*0100*/ 	.word	0xffffffff


	//   ....[34]....
        /*0104*/ 	.word	0xffffffff


	//   ....[35]....
        /*0108*/ 	.word	0xffffffff


	//   ....[36]....
        /*010c*/ 	.word	0xffffffff


	//   ....[37]....
        /*0110*/ 	.word	0xffffffff


	//   ....[38]....
        /*0114*/ 	.word	0xffffffff


	//   ....[39]....
        /*0118*/ 	.word	0xffffffff


	//   ....[40]....
        /*011c*/ 	.word	0xffffffff


	//   ....[41]....
        /*0120*/ 	.word	0xffffffff


	//   ....[42]....
        /*0124*/ 	.word	0xffffffff


	//   ....[43]....
        /*0128*/ 	.word	0xffffffff


	//   ....[44]....
        /*012c*/ 	.word	0xffffffff


	//   ....[45]....
        /*0130*/ 	.word	0xffffffff


	//   ....[46]....
        /*0134*/ 	.word	0xffffffff


	//   ....[47]....
        /*0138*/ 	.word	0xffffffff


	//   ....[48]....
        /*013c*/ 	.word	0xffffffff


	//   ....[49]....
        /*0140*/ 	.word	0xffffffff


	//   ....[50]....
        /*0144*/ 	.word	0xffffffff


	//   ....[51]....
        /*0148*/ 	.word	0xffffffff


	//   ....[52]....
        /*014c*/ 	.word	0xffffffff


	//   ....[53]....
        /*0150*/ 	.word	0xffffffff


	//   ....[54]....
        /*0154*/ 	.word	0xffffffff


	//   ....[55]....
        /*0158*/ 	.word	0xffffffff


	//   ....[56]....
        /*015c*/ 	.word	0xffffffff


	//   ....[57]....
        /*0160*/ 	.word	0xffffffff


	//   ....[58]....
        /*0164*/ 	.word	0xffffffff


	//   ....[59]....
        /*0168*/ 	.word	0xffffffff


	//----- nvinfo : EIATTR_COOP_GROUP_INSTR_OFFSETS
	.align		4
.L_115:
        /*016c*/ 	.byte	0x04, 0x28
        /*016e*/ 	.short	(.L_117 - .L_116)


	//   ....[0]....
.L_116:
        /*0170*/ 	.word	0x00000b10


	//   ....[1]....
        /*0174*/ 	.word	0x00000b20


	//   ....[2]....
        /*0178*/ 	.word	0x00000b90


	//   ....[3]....
        /*017c*/ 	.word	0x00000bb0


	//   ....[4]....
        /*0180*/ 	.word	0x00000c20


	//   ....[5]....
        /*0184*/ 	.word	0x00000c30


	//   ....[6]....
        /*0188*/ 	.word	0x00000c80


	//   ....[7]....
        /*018c*/ 	.word	0x00000ca0


	//   ....[8]....
        /*0190*/ 	.word	0x00000d10


	//   ....[9]....
        /*0194*/ 	.word	0x00000d20


	//   ....[10]....
        /*0198*/ 	.word	0x00000f00


	//   ....[11]....
        /*019c*/ 	.word	0x00000f10


	//   ....[12]....
        /*01a0*/ 	.word	0x00000f90


	//   ....[13]....
        /*01a4*/ 	.word	0x00000fc0


	//   ....[14]....
        /*01a8*/ 	.word	0x00001020


	//   ....[15]....
        /*01ac*/ 	.word	0x00001050


	//   ....[16]....
        /*01b0*/ 	.word	0x000010a0


	//   ....[17]....
        /*01b4*/ 	.word	0x000010c0


	//   ....[18]....
        /*01b8*/ 	.word	0x00001140


	//   ....[19]....
        /*01bc*/ 	.word	0x00001150


	//   ....[20]....
        /*01c0*/ 	.word	0x000020f0


	//   ....[21]....
        /*01c4*/ 	.word	0x00002100


	//   ....[22]....
        /*01c8*/ 	.word	0x00002180


	//   ....[23]....
        /*01cc*/ 	.word	0x00002190


	//   ....[24]....
        /*01d0*/ 	.word	0x000021f0


	//   ....[25]....
        /*01d4*/ 	.word	0x00002220


	//   ....[26]....
        /*01d8*/ 	.word	0x000022a0


	//   ....[27]....
        /*01dc*/ 	.word	0x000022b0


	//   ....[28]....
        /*01e0*/ 	.word	0x00002300


	//   ....[29]....
        /*01e4*/ 	.word	0x00002310


	//   ....[30]....
        /*01e8*/ 	.word	0x00002f10


	//   ....[31]....
        /*01ec*/ 	.word	0x00002f20


	//   ....[32]....
        /*01f0*/ 	.word	0x00002f90


	//   ....[33]....
        /*01f4*/ 	.word	0x00002fb0


	//   ....[34]....
        /*01f8*/ 	.word	0x00003020


	//   ....[35]....
        /*01fc*/ 	.word	0x00003030


	//   ....[36]....
        /*0200*/ 	.word	0x00003080


	//   ....[37]....
        /*0204*/ 	.word	0x000030a0


	//   ....[38]....
        /*0208*/ 	.word	0x00003110


	//   ....[39]....
        /*020c*/ 	.word	0x00003120


	//   ....[40]....
        /*0210*/ 	.word	0x00003300


	//   ....[41]....
        /*0214*/ 	.word	0x00003310


	//   ....[42]....
        /*0218*/ 	.word	0x000033a0


	//   ....[43]....
        /*021c*/ 	.word	0x000033b0


	//   ....[44]....
        /*0220*/ 	.word	0x00003400


	//   ....[45]....
        /*0224*/ 	.word	0x00003410


	//   ....[46]....
        /*0228*/ 	.word	0x00003480


	//   ....[47]....
        /*022c*/ 	.word	0x000034a0


	//   ....[48]....
        /*0230*/ 	.word	0x000034f0


	//   ....[49]....
        /*0234*/ 	.word	0x00003520


	//   ....[50]....
        /*0238*/ 	.word	0x00004580


	//   ....[51]....
        /*023c*/ 	.word	0x00004590


	//   ....[52]....
        /*0240*/ 	.word	0x00004610


	//   ....[53]....
        /*0244*/ 	.word	0x00004620


	//   ....[54]....
        /*0248*/ 	.word	0x00004680


	//   ....[55]....
        /*024c*/ 	.word	0x00004690


	//   ....[56]....
        /*0250*/ 	.word	0x000046e0


	//   ....[57]....
        /*0254*/ 	.word	0x00004710


	//   ....[58]....
        /*0258*/ 	.word	0x00004790


	//   ....[59]....
        /*025c*/ 	.word	0x000047a0


	//----- nvinfo : EIATTR_VRC_CTA_INIT_COUNT
	.align		4
.L_117:
        /*0260*/ 	.byte	0x02, 0x4a
	.zero		1
	.zero		1


	//----- nvinfo : EIATTR_EXIT_INSTR_OFFSETS
	.align		4
        /*0264*/ 	.byte	0x04, 0x1c
        /*0266*/ 	.short	(.L_119 - .L_118)


	//   ....[0]....
.L_118:
        /*0268*/ 	.word	0x00004930


	//   ....[1]....
        /*026c*/ 	.word	0x00004990


	//----- nvinfo : EIATTR_MAX_THREADS
	.align		4
.L_119:
        /*0270*/ 	.byte	0x04, 0x05
        /*0272*/ 	.short	(.L_121 - .L_120)
.L_120:
        /*0274*/ 	.word	0x00000100
        /*0278*/ 	.word	0x00000001
        /*027c*/ 	.word	0x00000001


	//----- nvinfo : EIATTR_CRS_STACK_SIZE
	.align		4
.L_121:
        /*0280*/ 	.byte	0x04, 0x1e
        /*0282*/ 	.short	(.L_123 - .L_122)
.L_122:
        /*0284*/ 	.word	0x00000000


	//----- nvinfo : EIATTR_CBANK_PARAM_SIZE
	.align		4
.L_123:
        /*0288*/ 	.byte	0x03, 0x19
        /*028a*/ 	.short	0x0062


	//----- nvinfo : EIATTR_PARAM_CBANK
	.align		4
        /*028c*/ 	.byte	0x04, 0x0a
        /*028e*/ 	.short	(.L_125 - .L_124)
	.align		4
.L_124:
        /*0290*/ 	.word	index@(.nv.constant0._ZN3cub18CUB_300001_SM_10006detail6reduce18DeviceReduceKernelINS2_10policy_hubIdy5SumOpE10Policy1000EPdyS5_dN4cuda3std3__410__identityEEEvT0_PT3_T1_NS0_13GridEvenShareISG_EET2_T4_)
        /*0294*/ 	.short	0x0380
        /*0296*/ 	.short	0x0062


	//----- nvinfo : EIATTR_SW_WAR
	.align		4
.L_125:
        /*0298*/ 	.byte	0x04, 0x36
        /*029a*/ 	.short	(.L_127 - .L_126)
.L_126:
        /*029c*/ 	.word	0x00000008
.L_127:


//--------------------- .nv.info._ZN3cub18CUB_300001_SM_10006detail6reduce28DeviceReduceSingleTileKernelINS2_10policy_hubIdy5SumOpE10Policy1000EPdS8_yS5_ddN4cuda3std3__410__identityEEEvT0_T1_T2_T3_T4_T6_ --------------------------
	.section	.nv.info._ZN3cub18CUB_300001_SM_10006detail6reduce28DeviceReduceSingleTileKernelINS2_10policy_hubIdy5SumOpE10Policy1000EPdS8_yS5_ddN4cuda3std3__410__identityEEEvT0_T1_T2_T3_T4_T6_,"",@"SHT_CUDA_INFO"
	.sectionflags	@""
	.align	4


	//----- nvinfo : EIATTR_CUDA_API_VERSION
	.align		4
        /*0000*/ 	.byte	0x04, 0x37
        /*0002*/ 	.short	(.L_129 - .L_128)
.L_128:
        /*0004*/ 	.word	0x00000082


	//----- nvinfo : EIATTR_KPARAM_INFO
	.align		4
.L_129:
        /*0008*/ 	.byte	0x04, 0x17
        /*000a*/ 	.short	(.L_131 - .L_130)
.L_130:
        /*000c*/ 	.word	0x00000000
        /*0010*/ 	.short	0x0005
        /*0012*/ 	.short	0x0028
        /*0014*/ 	.byte	0x00, 0xf0, 0x05, 0x00


	//----- nvinfo : EIATTR_KPARAM_INFO
	.align		4
.L_131:
        /*0018*/ 	.byte	0x04, 0x17
        /*001a*/ 	.short	(.L_133 - .L_132)
.L_132:
        /*001c*/ 	.word	0x00000000
        /*0020*/ 	.short	0x0004
        /*0022*/ 	.short	0x0020
        /*0024*/ 	.byte	0x00, 0xf0, 0x21, 0x00


	//----- nvinfo : EIATTR_KPARAM_INFO
	.align		4
.L_133:
        /*0028*/ 	.byte	0x04, 0x17
        /*002a*/ 	.short	(.L_135 - .L_134)
.L_134:
        /*002c*/ 	.word	0x00000000
        /*0030*/ 	.short	0x0003
        /*0032*/ 	.short	0x0018
        /*0034*/ 	.byte	0x00, 0xf0, 0x05, 0x00


	//----- nvinfo : EIATTR_KPARAM_INFO
	.align		4
.L_135:
        /*0038*/ 	.byte	0x04, 0x17
        /*003a*/ 	.short	(.L_137 - .L_136)
.L_136:
        /*003c*/ 	.word	0x00000000
        /*0040*/ 	.short	0x0002
        /*0042*/ 	.short	0x0010
        /*0044*/ 	.byte	0x00, 0xf0, 0x21, 0x00


	//----- nvinfo : EIATTR_KPARAM_INFO
	.align		4
.L_137:
        /*0048*/ 	.byte	0x04, 0x17
        /*004a*/ 	.short	(.L_139 - .L_138)
.L_138:
        /*004c*/ 	.word	0x00000000
        /*0050*/ 	.short	0x0001
        /*0052*/ 	.short	0x0008
        /*0054*/ 	.byte	0x00, 0xf5, 0x21, 0x00


	//----- nvinfo : EIATTR_KPARAM_INFO
	.align		4
.L_139:
        /*0058*/ 	.byte	0x04, 0x17
        /*005a*/ 	.short	(.L_141 - .L_140)
.L_140:
        /*005c*/ 	.word	0x00000000
        /*0060*/ 	.short	0x0000
        /*0062*/ 	.short	0x0000
        /*0064*/ 	.byte	0x00, 0xf5, 0x21, 0x00


	//----- nvinfo : EIATTR_SPARSE_MMA_MASK
	.align		4
.L_141:
        /*0068*/ 	.byte	0x03, 0x50
        /*006a*/ 	.short	0x0000


	//----- nvinfo : EIATTR_MAXREG_COUNT
	.align		4
        /*006c*/ 	.byte	0x03, 0x1b
        /*006e*/ 	.short	0x00ff


	//----- nvinfo : EIATTR_NUM_BARRIERS
	.align		4
        /*0070*/ 	.byte	0x02, 0x4c
        /*0072*/ 	.byte	0x01
	.zero		1


	//----- nvinfo : EIATTR_MERCURY_ISA_VERSION
	.align		4
        /*0074*/ 	.byte	0x03, 0x5f
        /*0076*/ 	.short	0x0101


	//----- nvinfo : EIATTR_COOP_GROUP_MASK_REGIDS
	.align		4
        /*0078*/ 	.byte	0x04, 0x29
        /*007a*/ 	.short	(.L_143 - .L_142)


	//   ....[0]....
.L_142:
        /*007c*/ 	.word	0xffffffff


	//   ....[1]....
        /*0080*/ 	.word	0xffffffff


	//   ....[2]....
        /*0084*/ 	.word	0xffffffff


	//   ....[3]....
        /*0088*/ 	.word	0xffffffff


	//   ....[4]....
        /*008c*/ 	.word	0xffffffff


	//   ....[5]....
        /*0090*/ 	.word	0xffffffff


	//   ....[6]....
        /*0094*/ 	.word	0xffffffff


	//   ....[7]....
        /*0098*/ 	.word	0xffffffff


	//   ....[8]....
        /*009c*/ 	.word	0xffffffff


	//   ....[9]....
        /*00a0*/ 	.word	0xffffffff


	//   ....[10]....
        /*00a4*/ 	.word	0xffffffff


	//   ....[11]....
        /*00a8*/ 	.word	0xffffffff


	//   ....[12]....
        /*00ac*/ 	.word	0xffffffff


	//   ....[13]....
        /*00b0*/ 	.word	0xffffffff


	//   ....[14]....
        /*00b4*/ 	.word	0xffffffff


	//   ....[15]....
        /*00b8*/ 	.word	0xffffffff


	//   ....[16]....
        /*00bc*/ 	.word	0xffffffff


	//   ....[17]....
        /*00c0*/ 	.word	0xffffffff


	//   ....[18]....
        /*00c4*/ 	.word	0xffffffff


	//   ....[19]....
        /*00c8*/ 	.word	0xffffffff


	//   ....[20]....
        /*00cc*/ 	.word	0xffffffff


	//   ....[21]....
        /*00d0*/ 	.word	0xffffffff


	//   ....[22]....
        /*00d4*/ 	.word	0xffffffff


	//   ....[23]....
        /*00d8*/ 	.word	0xffffffff


	//   ....[24]....
        /*00dc*/ 	.word	0xffffffff


	//   ....[25]....
        /*00e0*/ 	.word	0xffffffff


	//   ....[26]....
        /*00e4*/ 	.word	0xffffffff


	//   ....[27]....
        /*00e8*/ 	.word	0xffffffff


	//   ....[28]....
        /*00ec*/ 	.word	0xffffffff


	//   ....[29]....
        /*00f0*/ 	.word	0xffffffff


	//   ....[30]....
        /*00f4*/ 	.word	0xffffffff


	//   ....[31]....
        /*00f8*/ 	.word	0xffffffff


	//   ....[32]....
        /*00fc*/ 	.word	0xffffffff


	//   ....[33]....
        /*0100*/ 	.word	0xffffffff


	//   ....[34]....
        /*0104*/ 	.word	0xffffffff


	//   ....[35]....
        /*0108*/ 	.word	0xffffffff


	//   ....[36]....
        /*010c*/ 	.word	0xffffffff


	//   ....[37]....
        /*0110*/ 	.word	0xffffffff


	//   ....[38]....
        /*0114*/ 	.word	0xffffffff


	//   ....[39]....
        /*0118*/ 	.word	0xffffffff


	//   ....[40]....
        /*011c*/ 	.word	0xffffffff


	//   ....[41]....
        /*0120*/ 	.word	0xffffffff


	//   ....[42]....
        /*0124*/ 	.word	0xffffffff


	//   ....[43]....
        /*0128*/ 	.word	0xffffffff


	//   ....[44]....
        /*012c*/ 	.word	0xffffffff


	//   ....[45]....
        /*0130*/ 	.word	0xffffffff


	//   ....[46]....
        /*0134*/ 	.word	0xffffffff


	//   ....[47]....
        /*0138*/ 	.word	0xffffffff


	//   ....[48]....
        /*013c*/ 	.word	0xffffffff


	//   ....[49]....
        /*0140*/ 	.word	0xffffffff


	//   ....[50]....
        /*0144*/ 	.word	0xffffffff


	//   ....[51]....
        /*0148*/ 	.word	0xffffffff


	//   ....[52]....
        /*014c*/ 	.word	0xffffffff


	//   ....[53]....
        /*0150*/ 	.word	0xffffffff


	//   ....[54]....
        /*0154*/ 	.word	0xffffffff


	//   ....[55]....
        /*0158*/ 	.word	0xffffffff


	//   ....[56]....
        /*015c*/ 	.word	0xffffffff


	//   ....[57]....
        /*0160*/ 	.word	0xffffffff


	//   ....[58]....
        /*0164*/ 	.word	0xffffffff


	//   ....[59]....
        /*0168*/ 	.word	0xffffffff


	//----- nvinfo : EIATTR_COOP_GROUP_INSTR_OFFSETS
	.align		4
.L_143:
        /*016c*/ 	.byte	0x04, 0x28
        /*016e*/ 	.short	(.L_145 - .L_144)


	//   ....[0]....
.L_144:
        /*0170*/ 	.word	0x000009d0


	//   ....[1]....
        /*0174*/ 	.word	0x000009e0


	//   ....[2]....
        /*0178*/ 	.word	0x00000a50


	//   ....[3]....
        /*017c*/ 	.word	0x00000a80


	//   ....[4]....
        /*0180*/ 	.word	0x00000ae0


	//   ....[5]....
        /*0184*/ 	.word	0x00000af0


	//   ....[6]....
        /*0188*/ 	.word	0x00000b50


	//   ....[7]....
        /*018c*/ 	.word	0x00000b60


	//   ....[8]....
        /*0190*/ 	.word	0x00000bb0


	//   ....[9]....
        /*0194*/ 	.word	0x00000bd0


	//   ....[10]....
        /*0198*/ 	.word	0x00000dc0


	//   ....[11]....
        /*019c*/ 	.word	0x00000dd0


	//   ....[12]....
        /*01a0*/ 	.word	0x00000e60


	//   ....[13]....
        /*01a4*/ 	.word	0x00000e80


	//   ....[14]....
        /*01a8*/ 	.word	0x00000ed0


	//   ....[15]....
        /*01ac*/ 	.word	0x00000ef0


	//   ....[16]....
        /*01b0*/ 	.word	0x00000f50


	//   ....[17]....
        /*01b4*/ 	.word	0x00000f70


	//   ....[18]....
        /*01b8*/ 	.word	0x00000fd0


	//   ....[19]....
        /*01bc*/ 	.word	0x00001000


	//   ....[20]....
        /*01c0*/ 	.word	0x00001e30


	//   ....[21]....
        /*01c4*/ 	.word	0x00001e40


	//   ....[22]....
        /*01c8*/ 	.word	0x00001eb0


	//   ....[23]....
        /*01cc*/ 	.word	0x00001ed0


	//   ....[24]....
        /*01d0*/ 	.word	0x00001f40


	//   ....[25]....
        /*01d4*/ 	.word	0x00001f50


	//   ....[26]....
        /*01d8*/ 	.word	0x00001fa0


	//   ....[27]....
        /*01dc*/ 	.word	0x00001fc0


	//   ....[28]....
        /*01e0*/ 	.word	0x00002030


	//   ....[29]....
        /*01e4*/ 	.word	0x00002040


	//   ....[30]....
        /*01e8*/ 	.word	0x00002a70


	//   ....[31]....
        /*01ec*/ 	.word	0x00002a80


	//   ....[32]....
        /*01f0*/ 	.word	0x00002af0


	//   ....[33]....
        /*01f4*/ 	.word	0x00002b10


	//   ....[34]....
        /*01f8*/ 	.word	0x00002b70


	//   ....[35]....
        /*01fc*/ 	.word	0x00002b90


	//   ....[36]....
        /*0200*/ 	.word	0x00002bf0


	//   ....[37]....
        /*0204*/ 	.word	0x00002c10


	//   ....[38]....
        /*0208*/ 	.word	0x00002c70


	//   ....[39]....
        /*020c*/ 	.word	0x00002c80


	//   ....[40]....
        /*0210*/ 	.word	0x00002e80


	//   ....[41]....
        /*0214*/ 	.word	0x00002e90


	//   ....[42]....
        /*0218*/ 	.word	0x00002f10


	//   ....[43]....
        /*021c*/ 	.word	0x00002f30


	//   ....[44]....
        /*0220*/ 	.word	0x00002f80


	//   ....[45]....
        /*0224*/ 	.word	0x00002f90


	//   ....[46]....
        /*0228*/ 	.word	0x00003000


	//   ....[47]....
        /*022c*/ 	.word	0x00003020


	//   ....[48]....
        /*0230*/ 	.word	0x00003070


	//   ....[49]....
        /*0234*/ 	.word	0x000030a0


	//   ....[50]....
        /*0238*/ 	.word	0x00003f60


	//   ....[51]....
        /*023c*/ 	.word	0x00003f70


	//   ....[52]....
        /*0240*/ 	.word	0x00003fe0


	//   ....[53]....
        /*0244*/ 	.word	0x00004000


	//   ....[54]....
        /*0248*/ 	.word	0x00004060


	//   ....[55]....
        /*024c*/ 	.word	0x00004080


	//   ....[56]....
        /*0250*/ 	.word	0x000040e0


	//   ....[57]....
        /*0254*/ 	.word	0x00004100


	//   ....[58]....
        /*0258*/ 	.word	0x00004160


	//   ....[59]....
        /*025c*/ 	.word	0x00004170


	//----- nvinfo : EIATTR_VRC_CTA_INIT_COUNT
	.align		4
.L_145:
        /*0260*/ 	.byte	0x02, 0x4a
	.zero		1
	.zero		1


	//----- nvinfo : EIATTR_EXIT_INSTR_OFFSETS
	.align		4
        /*0264*/ 	.byte	0x04, 0x1c
        /*0266*/ 	.short	(.L_147 - .L_146)


	//   ....[0]....
.L_146:
        /*0268*/ 	.word	0x000000a0


	//   ....[1]....
        /*026c*/ 	.word	0x000000e0


	//   ....[2]....
        /*0270*/ 	.word	0x00004300


	//   ....[3]....
        /*0274*/ 	.word	0x00004350


	//----- nvinfo : EIATTR_MAX_THREADS
	.align		4
.L_147:
        /*0278*/ 	.byte	0x04, 0x05
        /*027a*/ 	.short	(.L_149 - .L_148)
.L_148:
        /*027c*/ 	.word	0x00000100
        /*0280*/ 	.word	0x00000001
        /*0284*/ 	.word	0x00000001


	//----- nvinfo : EIATTR_CRS_STACK_SIZE
	.align		4
.L_149:
        /*0288*/ 	.byte	0x04, 0x1e
        /*028a*/ 	.short	(.L_151 - .L_150)
.L_150:
        /*028c*/ 	.word	0x00000000


	//----- nvinfo : EIATTR_CBANK_PARAM_SIZE
	.align		4
.L_151:
        /*0290*/ 	.byte	0x03, 0x19
        /*0292*/ 	.short	0x0029


	//----- nvinfo : EIATTR_PARAM_CBANK
	.align		4
        /*0294*/ 	.byte	0x04, 0x0a
        /*0296*/ 	.short	(.L_153 - .L_152)
	.align		4
.L_152:
        /*0298*/ 	.word	index@(.nv.constant0._ZN3cub18CUB_300001_SM_10006detail6reduce28DeviceReduceSingleTileKernelINS2_10policy_hubIdy5SumOpE10Policy1000EPdS8_yS5_ddN4cuda3std3__410__identityEEEvT0_T1_T2_T3_T4_T6_)
        /*029c*/ 	.short	0x0380
        /*029e*/ 	.short	0x0029


	//----- nvinfo : EIATTR_SW_WAR
	.align		4
.L_153:
        /*02a0*/ 	.byte	0x04, 0x36
        /*02a2*/ 	.short	(.L_155 - .L_154)
.L_154:
        /*02a4*/ 	.word	0x00000008
.L_155:


//--------------------- .nv.info._ZN3cub18CUB_300001_SM_10006detail11EmptyKernelIvEEvv --------------------------
	.section	.nv.info._ZN3cub18CUB_300001_SM_10006detail11EmptyKernelIvEEvv,"",@"SHT_CUDA_INFO"
	.sectionflags	@""
	.align	4


	//----- nvinfo : EIATTR_CUDA_API_VERSION
	.align		4
        /*0000*/ 	.byte	0x04, 0x37
        /*0002*/ 	.short	(.L_157 - .L_156)
.L_156:
        /*0004*/ 	.word	0x00000082


	//----- nvinfo : EIATTR_SPARSE_MMA_MASK
	.align		4
.L_157:
        /*0008*/ 	.byte	0x03, 0x50
        /*000a*/ 	.short	0x0000


	//----- nvinfo : EIATTR_MAXREG_COUNT
	.align		4
        /*000c*/ 	.byte	0x03, 0x1b
        /*000e*/ 	.short	0x00ff


	//----- nvinfo : EIATTR_MERCURY_ISA_VERSION
	.align		4
        /*0010*/ 	.byte	0x03, 0x5f
        /*0012*/ 	.short	0x0101


	//----- nvinfo : EIATTR_VRC_CTA_INIT_COUNT
	.align		4
        /*0014*/ 	.byte	0x02, 0x4a
	.zero		1
	.zero		1


	//----- nvinfo : EIATTR_EXIT_INSTR_OFFSETS
	.align		4
        /*0018*/ 	.byte	0x04, 0x1c
        /*001a*/ 	.short	(.L_159 - .L_158)


	//   ....[0]....
.L_158:
        /*001c*/ 	.word	0x00000010


	//----- nvinfo : EIATTR_SW_WAR
	.align		4
.L_159:
        /*0020*/ 	.byte	0x04, 0x36
        /*0022*/ 	.short	(.L_161 - .L_160)
.L_160:
        /*0024*/ 	.word	0x00000008
.L_161:


//--------------------- .nv.info._Z22sum_axis_contig_kernelId5SumOpEvPKT_PS1_mmmmT0_S1_ --------------------------
	.section	.nv.info._Z22sum_axis_contig_kernelId5SumOpEvPKT_PS1_mmmmT0_S1_,"",@"SHT_CUDA_INFO"
	.sectionflags	@""
	.align	4


	//----- nvinfo : EIATTR_CUDA_API_VERSION
	.align		4
        /*0000*/ 	.byte	0x04, 0x37
        /*0002*/ 	.short	(.L_163 - .L_162)
.L_162:
        /*0004*/ 	.word	0x00000082


	//----- nvinfo : EIATTR_KPARAM_INFO
	.align		4
.L_163:
        /*0008*/ 	.byte	0x04, 0x17
        /*000a*/ 	.short	(.L_165 - .L_164)
.L_164:
        /*000c*/ 	.word	0x00000000
        /*0010*/ 	.short	0x0007
        /*0012*/ 	.short	0x0038
        /*0014*/ 	.byte	0x00, 0xf0, 0x21, 0x00


	//----- nvinfo : EIATTR_KPARAM_INFO
	.align		4
.L_165:
        /*0018*/ 	.byte	0x04, 0x17
        /*001a*/ 	.short	(.L_167 - .L_166)
.L_166:
        /*001c*/ 	.word	0x00000000
        /*0020*/ 	.short	0x0006
        /*0022*/ 	.short	0x0030
        /*0024*/ 	.byte	0x00, 0xf0, 0x05, 0x00


	//----- nvinfo : EIATTR_KPARAM_INFO
	.align		4
.L_167:
        /*0028*/ 	.byte	0x04, 0x17
        /*002a*/ 	.short	(.L_169 - .L_168)
.L_168:
        /*002c*/ 	.word	0x00000000
        /*0030*/ 	.short	0x0005
        /*0032*/ 	.short	0x0028
        /*0034*/ 	.byte	0x00, 0xf0, 0x21, 0x00


	//----- nvinfo : EIATTR_KPARAM_INFO
	.align		4
.L_169:
        /*0038*/ 	.byte	0x04, 0x17
        /*003a*/ 	.short	(.L_171 - .L_170)
.L_170:
        /*003c*/ 	.word	0x00000000
        /*0040*/ 	.short	0x0004
        /*0042*/ 	.short	0x0020
        /*0044*/ 	.byte	0x00, 0xf0, 0x21, 0x00


	//----- nvinfo : EIATTR_KPARAM_INFO
	.align		4
.L_171:
        /*0048*/ 	.byte	0x04, 0x17
        /*004a*/ 	.short	(.L_173 - .L_172)
.L_172:
        /*004c*/ 	.word	0x00000000
        /*0050*/ 	.short	0x0003
        /*0052*/ 	.short	0x0018
        /*0054*/ 	.byte	0x00, 0xf0, 0x21, 0x00


	//----- nvinfo : EIATTR_KPARAM_INFO
	.align		4
.L_173:
        /*0058*/ 	.byte	0x04, 0x17
        /*005a*/ 	.short	(.L_175 - .L_174)
.L_174:
        /*005c*/ 	.word	0x00000000
        /*0060*/ 	.short	0x0002
        /*0062*/ 	.short	0x0010
        /*0064*/ 	.byte	0x00, 0xf0, 0x21, 0x00


	//----- nvinfo : EIATTR_KPARAM_INFO
	.align		4
.L_175:
        /*0068*/ 	.byte	0x04, 0x17
        /*006a*/ 	.short	(.L_177 - .L_176)
.L_176:
        /*006c*/ 	.word	0x00000000
        /*0070*/ 	.short	0x0001
        /*0072*/ 	.short	0x0008
        /*0074*/ 	.byte	0x00, 0xf5, 0x21, 0x00


	//----- nvinfo : EIATTR_KPARAM_INFO
	.align		4
.L_177:
        /*0078*/ 	.byte	0x04, 0x17
        /*007a*/ 	.short	(.L_179 - .L_178)
.L_178:
        /*007c*/ 	.word	0x00000000
        /*0080*/ 	.short	0x0000
        /*0082*/ 	.short	0x0000
        /*0084*/ 	.byte	0x00, 0xf5, 0x21, 0x00


	//----- nvinfo : EIATTR_SPARSE_MMA_MASK
	.align		4
.L_179:
        /*0088*/ 	.byte	0x03, 0x50
        /*008a*/ 	.short	0x0000


	//----- nvinfo : EIATTR_MAXREG_COUNT
	.align		4
        /*008c*/ 	.byte	0x03, 0x1b
        /*008e*/ 	.short	0x00ff


	//----- nvinfo : EIATTR_NUM_BARRIERS
	.align		4
        /*0090*/ 	.byte	0x02, 0x4c
        /*0092*/ 	.byte	0x01
	.zero		1


	//----- nvinfo : EIATTR_MERCURY_ISA_VERSION
	.align		4
        /*0094*/ 	.byte	0x03, 0x5f
        /*0096*/ 	.short	0x0101


	//----- nvinfo : EIATTR_VRC_CTA_INIT_COUNT
	.align		4
        /*0098*/ 	.byte	0x02, 0x4a
	.zero		1
	.zero		1


	//----- nvinfo : EIATTR_EXIT_INSTR_OFFSETS
	.align		4
        /*009c*/ 	.byte	0x04, 0x1c
        /*009e*/ 	.short	(.L_181 - .L_180)


	//   ....[0]....
.L_180:
        /*00a0*/ 	.word	0x000000a0


	//   ....[1]....
        /*00a4*/ 	.word	0x00000610


	//   ....[2]....
        /*00a8*/ 	.word	0x000006c0


	//----- nvinfo : EIATTR_CRS_STACK_SIZE
	.align		4
.L_181:
        /*00ac*/ 	.byte	0x04, 0x1e
        /*00ae*/ 	.short	(.L_183 - .L_182)
.L_182:
        /*00b0*/ 	.word	0x00000000


	//----- nvinfo : EIATTR_CBANK_PARAM_SIZE
	.align		4
.L_183:
        /*00b4*/ 	.byte	0x03, 0x19
        /*00b6*/ 	.short	0x0040


	//----- nvinfo : EIATTR_PARAM_CBANK
	.align		4
        /*00b8*/ 	.byte	0x04, 0x0a
        /*00ba*/ 	.short	(.L_185 - .L_184)
	.align		4
.L_184:
        /*00bc*/ 	.word	index@(.nv.constant0._Z22sum_axis_contig_kernelId5SumOpEvPKT_PS1_mmmmT0_S1_)
        /*00c0*/ 	.short	0x0380
        /*00c2*/ 	.short	0x0040


	//----- nvinfo : EIATTR_SW_WAR
	.align		4
.L_185:
        /*00c4*/ 	.byte	0x04, 0x36
        /*00c6*/ 	.short	(.L_187 - .L_186)
.L_186:
        /*00c8*/ 	.word	0x00000008
.L_187:


//--------------------- .nv.callgraph             --------------------------
	.section	.nv.callgraph,"",@"SHT_CUDA_CALLGRAPH"
	.align	4
	.sectionentsize	8
	.align		4
        /*0000*/ 	.word	0x00000000
	.align		4
        /*0004*/ 	.word	0xffffffff
	.align		4
        /*0008*/ 	.word	0x00000000
	.align		4
        /*000c*/ 	.word	0xfffffffe
	.align		4
        /*0010*/ 	.word	0x00000000
	.align		4
        /*0014*/ 	.word	0xfffffffd
	.align		4
        /*0018*/ 	.word	0x00000000
	.align		4
        /*001c*/ 	.word	0xfffffffc


//--------------------- .nv.constant4             --------------------------
	.section	.nv.constant4,"a",@progbits
	.align	8
	.align		8
.nv.constant4:
        /*0000*/ 	.dword	_ZN34_INTERNAL_5c47ef13_4_k_cu_311581a74cuda3std3__45__cpo5beginE
	.align		8
        /*0008*/ 	.dword	_ZN34_INTERNAL_5c47ef13_4_k_cu_311581a74cuda3std3__45__cpo3endE
	.align		8
        /*0010*/ 	.dword	_ZN34_INTERNAL_5c47ef13_4_k_cu_311581a74cuda3std3__45__cpo6cbeginE
	.align		8
        /*0018*/ 	.dword	_ZN34_INTERNAL_5c47ef13_4_k_cu_311581a74cuda3std3__45__cpo4cendE
	.align		8
        /*0020*/ 	.dword	_ZN34_INTERNAL_5c47ef13_4_k_cu_311581a74cuda3std3__45__cpo6rbeginE
	.align		8
        /*0028*/ 	.dword	_ZN34_INTERNAL_5c47ef13_4_k_cu_311581a74cuda3std3__45__cpo4rendE
	.align		8
        /*0030*/ 	.dword	_ZN34_INTERNAL_5c47ef13_4_k_cu_311581a74cuda3std3__45__cpo7crbeginE
	.align		8
        /*0038*/ 	.dword	_ZN34_INTERNAL_5c47ef13_4_k_cu_311581a74cuda3std3__45__cpo5crendE
	.align		8
        /*0040*/ 	.dword	_ZN34_INTERNAL_5c47ef13_4_k_cu_311581a74cuda3std3__436_GLOBAL__N__5c47ef13_4_k_cu_311581a76ignoreE
	.align		8
        /*0048*/ 	.dword	_ZN34_INTERNAL_5c47ef13_4_k_cu_311581a74cuda3std3__419piecewise_constructE
	.align		8
        /*0050*/ 	.dword	_ZN34_INTERNAL_5c47ef13_4_k_cu_311581a74cuda3std3__48in_placeE
	.align		8
        /*0058*/ 	.dword	_ZN34_INTERNAL_5c47ef13_4_k_cu_311581a74cuda3std3__420unreachable_sentinelE
	.align		8
        /*0060*/ 	.dword	_ZN34_INTERNAL_5c47ef13_4_k_cu_311581a74cuda3std3__47nulloptE
	.align		8
        /*0068*/ 	.dword	_ZN34_INTERNAL_5c47ef13_4_k_cu_311581a74cuda3std3__48unexpectE
	.align		8
        /*0070*/ 	.dword	_ZN34_INTERNAL_5c47ef13_4_k_cu_311581a74cuda3std6ranges3__45__cpo4swapE
	.align		8
        /*0078*/ 	.dword	_ZN34_INTERNAL_5c47ef13_4_k_cu_311581a74cuda3std6ranges3__45__cpo9iter_moveE
	.align		8
        /*0080*/ 	.dword	_ZN34_INTERNAL_5c47ef13_4_k_cu_311581a74cuda3std6ranges3__45__cpo5beginE
	.align		8
        /*0088*/ 	.dword	_ZN34_INTERNAL_5c47ef13_4_k_cu_311581a74cuda3std6ranges3__45__cpo3endE
	.align		8
        /*0090*/ 	.dword	_ZN34_INTERNAL_5c47ef13_4_k_cu_311581a74cuda3std6ranges3__45__cpo6cbeginE
	.align		8
        /*0098*/ 	.dword	_ZN34_INTERNAL_5c47ef13_4_k_cu_311581a74cuda3std6ranges3__45__cpo4cendE
	.align		8
        /*00a0*/ 	.dword	_ZN34_INTERNAL_5c47ef13_4_k_cu_311581a74cuda3std6ranges3__45__cpo7advanceE
	.align		8
        /*00a8*/ 	.dword	_ZN34_INTERNAL_5c47ef13_4_k_cu_311581a74cuda3std6ranges3__45__cpo9iter_swapE
	.align		8
        /*00b0*/ 	.dword	_ZN34_INTERNAL_5c47ef13_4_k_cu_311581a74cuda3std6ranges3__45__cpo4nextE
	.align		8
        /*00b8*/ 	.dword	_ZN34_INTERNAL_5c47ef13_4_k_cu_311581a74cuda3std6ranges3__45__cpo4prevE
	.align		8
        /*00c0*/ 	.dword	_ZN34_INTERNAL_5c47ef13_4_k_cu_311581a74cuda3std6ranges3__45__cpo4dataE
	.align		8
        /*00c8*/ 	.dword	_ZN34_INTERNAL_5c47ef13_4_k_cu_311581a74cuda3std6ranges3__45__cpo5cdataE
	.align		8
        /*00d0*/ 	.dword	_ZN34_INTERNAL_5c47ef13_4_k_cu_311581a74cuda3std6ranges3__45__cpo4sizeE
	.align		8
        /*00d8*/ 	.dword	_ZN34_INTERNAL_5c47ef13_4_k_cu_311581a74cuda3std6ranges3__45__cpo5ssizeE
	.align		8
        /*00e0*/ 	.dword	_ZN34_INTERNAL_5c47ef13_4_k_cu_311581a74cuda3std6ranges3__45__cpo8distanceE
	.align		8
        /*00e8*/ 	.dword	_ZN34_INTERNAL_5c47ef13_4_k_cu_311581a76thrust24THRUST_300001_SM_1000_NS6system6detail10sequential3seqE
	.align		8
        /*00f0*/ 	.dword	_ZN34_INTERNAL_5c47ef13_4_k_cu_311581a76thrust24THRUST_300001_SM_1000_NS12placeholders2_1E
	.align		8
        /*00f8*/ 	.dword	_ZN34_INTERNAL_5c47ef13_4_k_cu_311581a76thrust24THRUST_300001_SM_1000_NS12placeholders2_2E
	.align		8
        /*0100*/ 	.dword	_ZN34_INTERNAL_5c47ef13_4_k_cu_311581a76thrust24THRUST_300001_SM_1000_NS12placeholders2_3E
	.align		8
        /*0108*/ 	.dword	_ZN34_INTERNAL_5c47ef13_4_k_cu_311581a76thrust24THRUST_300001_SM_1000_NS12placeholders2_4E
	.align		8
        /*0110*/ 	.dword	_ZN34_INTERNAL_5c47ef13_4_k_cu_311581a76thrust24THRUST_300001_SM_1000_NS12placeholders2_5E
	.align		8
        /*0118*/ 	.dword	_ZN34_INTERNAL_5c47ef13_4_k_cu_311581a76thrust24THRUST_300001_SM_1000_NS12placeholders2_6E
	.align		8
        /*0120*/ 	.dword	_ZN34_INTERNAL_5c47ef13_4_k_cu_311581a76thrust24THRUST_300001_SM_1000_NS12placeholders2_7E
	.align		8
        /*0128*/ 	.dword	_ZN34_INTERNAL_5c47ef13_4_k_cu_311581a76thrust24THRUST_300001_SM_1000_NS12placeholders2_8E
	.align		8
        /*0130*/ 	.dword	_ZN34_INTERNAL_5c47ef13_4_k_cu_311581a76thrust24THRUST_300001_SM_1000_NS12placeholders2_9E
	.align		8
        /*0138*/ 	.dword	_ZN34_INTERNAL_5c47ef13_4_k_cu_311581a76thrust24THRUST_300001_SM_1000_NS12placeholders3_10E


//--------------------- .text._ZN3cub18CUB_300001_SM_10006detail6reduce28DeviceReduceSingleTileKernelINS2_10policy_hubIdy5SumOpE10Policy1000EPdS8_iS5_ddN4cuda3std3__410__identityEEEvT0_T1_T2_T3_T4_T6_ --------------------------
	.section	.text._ZN3cub18CUB_300001_SM_10006detail6reduce28DeviceReduceSingleTileKernelINS2_10policy_hubIdy5SumOpE10Policy1000EPdS8_iS5_ddN4cuda3std3__410__identityEEEvT0_T1_T2_T3_T4_T6_,"ax",@progbits
	.align	128
        .global         _ZN3cub18CUB_300001_SM_10006detail6reduce28DeviceReduceSingleTileKernelINS2_10policy_hubIdy5SumOpE10Policy1000EPdS8_iS5_ddN4cuda3std3__410__identityEEEvT0_T1_T2_T3_T4_T6_
        .type           _ZN3cub18CUB_300001_SM_10006detail6reduce28DeviceReduceSingleTileKernelINS2_10policy_hubIdy5SumOpE10Policy1000EPdS8_iS5_ddN4cuda3std3__410__identityEEEvT0_T1_T2_T3_T4_T6_,@function
        .size           _ZN3cub18CUB_300001_SM_10006detail6reduce28DeviceReduceSingleTileKernelINS2_10policy_hubIdy5SumOpE10Policy1000EPdS8_iS5_ddN4cuda3std3__410__identityEEEvT0_T1_T2_T3_T4_T6_,(.L_x_180 - _ZN3cub18CUB_300001_SM_10006detail6reduce28DeviceReduceSingleTileKernelINS2_10policy_hubIdy5SumOpE10Policy1000EPdS8_iS5_ddN4cuda3std3__410__identityEEEvT0_T1_T2_T3_T4_T6_)
        .other          _ZN3cub18CUB_300001_SM_10006detail6reduce28DeviceReduceSingleTileKernelINS2_10policy_hubIdy5SumOpE10Policy1000EPdS8_iS5_ddN4cuda3std3__410__identityEEEvT0_T1_T2_T3_T4_T6_,@"STO_CUDA_ENTRY STV_DEFAULT"
_ZN3cub18CUB_300001_SM_10006detail6reduce28DeviceReduceSingleTileKernelINS2_10policy_hubIdy5SumOpE10Policy1000EPdS8_iS5_ddN4cuda3std3__410__identityEEEvT0_T1_T2_T3_T4_T6_:
.text._ZN3cub18CUB_300001_SM_10006detail6reduce28DeviceReduceSingleTileKernelINS2_10policy_hubIdy5SumOpE10Policy1000EPdS8_iS5_ddN4cuda3std3__410__identityEEEvT0_T1_T2_T3_T4_T6_:
[----:B------:R-:W-:Y:S01]  /*0000*/  LDC R1, c[0x0][0x37c] ;  /* 0x0000df00ff017b82 */ /* 0x000fe20000000800 */
[----:B------:R-:W0:Y:S01]  /*0010*/  LDCU UR4, c[0x0][0x390] ;  /* 0x00007200ff0477ac */ /* 0x000e220008000800 */
[----:B------:R-:W1:Y:S01]  /*0020*/  LDCU.64 UR6, c[0x0][0x358] ;  /* 0x00006b00ff0677ac */ /* 0x000e620008000a00 */
[----:B0-----:R-:W-:-:S05]  /*0030*/  IMAD.U32 R4, RZ, RZ, UR4 ;  /* 0x00000004ff047e24 */ /* 0x001fca000f8e00ff */
[----:B------:R-:W-:-:S13]  /*0040*/  ISETP.NE.AND P0, PT, R4, RZ, PT ;  /* 0x000000ff0400720c */ /* 0x000fda0003f05270 */
[----:B-1----:R-:W-:Y:S05]  /*0050*/  @P0 BRA `(.L_x_0) ;  /* 0x00000000001c0947 */ /* 0x002fea0003800000 */
[----:B------:R-:W0:Y:S02]  /*0060*/  S2R R0, SR_TID.X ;  /* 0x0000000000007919 */ /* 0x000e240000002100 */
[----:B0-----:R-:W-:-:S13]  /*0070*/  ISETP.NE.AND P0, PT, R0, RZ, PT ;  /* 0x000000ff0000720c */ /* 0x001fda0003f05270 */
[----:B------:R-:W-:Y:S05]  /*0080*/  @P0 EXIT ;  /* 0x000000000000094d */ /* 0x000fea0003800000 */
[----:B------:R-:W0:Y:S08]  /*0090*/  LDC.64 R2, c[0x0][0x388] ;  /* 0x0000e200ff027b82 */ /* 0x000e300000000a00 */
[----:B------:R-:W0:Y:S02]  /*00a0*/  LDC.64 R4, c[0x0][0x398] ;  /* 0x0000e600ff047b82 */ /* 0x000e240000000a00 */
[----:B0-----:R-:W-:Y:S01]  /*00b0*/  STG.E.64 desc[UR6][R2.64], R4 ;  /* 0x0000000402007986 */ /* 0x001fe2000c101b06 */
[----:B------:R-:W-:Y:S05]  /*00c0*/  EXIT ;  /* 0x000000000000794d */ /* 0x000fea0003800000 */
.L_x_0:
[----:B------:R-:W0:Y:S01]  /*00d0*/  LDCU UR4, c[0x0][0x380] ;  /* 0x00007000ff0477ac */ /* 0x000e220008000800 */
[----:B------:R-:W-:Y:S01]  /*00e0*/  BSSY.RECONVERGENT B0, `(.L_x_1) ;  /* 0x000040f000007945 */ /* 0x000fe20003800200 */
[----:B0-----:R-:W-:-:S09]  /*00f0*/  ULOP3.LUT UP0, URZ, UR4, 0x1f, URZ, 0xc0, !UPT ;  /* 0x0000001f04ff7892 */ /* 0x001fd2000f80c0ff */
[----:B------:R-:W-:Y:S05]  /*0100*/  BRA.U UP0, `(.L_x_2) ;  /* 0x0000002100087547 */ /* 0x000fea000b800000 */
[----:B------:R-:W-:-:S13]  /*0110*/  ISETP.GT.AND P0, PT, R4, 0x7ff, PT ;  /* 0x000007ff0400780c */ /* 0x000fda0003f04270 */
[----:B------:R-:W-:Y:S05]  /*0120*/  @P0 BRA `(.L_x_3) ;  /* 0x0000001000580947 */ /* 0x000fea0003800000 */
[----:B------:R-:W0:Y:S01]  /*0130*/  S2R R3, SR_TID.X ;  /* 0x0000000000037919 */ /* 0x000e220000002100 */
[----:B------:R-:W-:Y:S01]  /*0140*/  BSSY.RECONVERGENT B1, `(.L_x_4) ;  /* 0x0000009000017945 */ /* 0x000fe20003800200 */
[----:B------:R-:W-:Y:S02]  /*0150*/  CS2R R6, SRZ ;  /* 0x0000000000067805 */ /* 0x000fe4000001ff00 */
[----:B0-----:R-:W-:Y:S01]  /*0160*/  ISETP.GE.AND P0, PT, R3, R4, PT ;  /* 0x000000040300720c */ /* 0x001fe20003f06270 */
[----:B------:R-:W-:-:S12]  /*0170*/  IMAD.MOV.U32 R5, RZ, RZ, R3 ;  /* 0x000000ffff057224 */ /* 0x000fd800078e0003 */
[----:B------:R-:W-:Y:S05]  /*0180*/  @P0 BRA `(.L_x_5) ;  /* 0x0000000000100947 */ /* 0x000fea0003800000 */
[----:B------:R-:W0:Y:S02]  /*0190*/  LDC.64 R6, c[0x0][0x380] ;  /* 0x0000e000ff067b82 */ /* 0x000e240000000a00 */
[----:B0-----:R-:W-:-:S06]  /*01a0*/  IMAD.WIDE.U32 R6, R3, 0x8, R6 ;  /* 0x0000000803067825 */ /* 0x001fcc00078e0006 */
[----:B------:R-:W5:Y:S01]  /*01b0*/  LDG.E.64.CONSTANT R6, desc[UR6][R6.64] ;  /* 0x0000000606067981 */ /* 0x000f62000c1e9b00 */
[----:B------:R-:W-:-:S07]  /*01c0*/  VIADD R5, R3, 0x100 ;  /* 0x0000010003057836 */ /* 0x000fce0000000000 */
.L_x_5:
[----:B------:R-:W-:Y:S05]  /*01d0*/  BSYNC.RECONVERGENT B1 ;  /* 0x0000000000017941 */ /* 0x000fea0003800200 */
.L_x_4:
[----:B------:R-:W-:Y:S01]  /*01e0*/  ISETP.GE.AND P0, PT, R5, R4, PT ;  /* 0x000000040500720c */ /* 0x000fe20003f06270 */
[----:B------:R-:W-:-:S12]  /*01f0*/  BSSY.RECONVERGENT B1, `(.L_x_6) ;  /* 0x0000076000017945 */ /* 0x000fd80003800200 */
[----:B------:R-:W-:Y:S05]  /*0200*/  @P0 BRA `(.L_x_7) ;  /* 0x0000000400d00947 */ /* 0x000fea0003800000 */
[----:B------:R-:W-:Y:S01]  /*0210*/  LOP3.LUT R9, RZ, R5, RZ, 0x33, !PT ;  /* 0x00000005ff097212 */ /* 0x000fe200078e33ff */
[----:B------:R-:W-:Y:S04]  /*0220*/  BSSY.RECONVERGENT B2, `(.L_x_8) ;  /* 0x0000017000027945 */ /* 0x000fe80003800200 */
[----:B------:R-:W-:-:S05]  /*0230*/  IMAD.IADD R0, R9, 0x1, R4 ;  /* 0x0000000109007824 */ /* 0x000fca00078e0204 */
[C---:B------:R-:W-:Y:S02]  /*0240*/  LOP3.LUT R2, R0.reuse, 0x300, RZ, 0xc0, !PT ;  /* 0x0000030000027812 */ /* 0x040fe400078ec0ff */
[----:B------:R-:W-:Y:S02]  /*0250*/  ISETP.GE.U32.AND P0, PT, R0, 0x300, PT ;  /* 0x000003000000780c */ /* 0x000fe40003f06070 */
[----:B------:R-:W-:-:S13]  /*0260*/  ISETP.NE.AND P1, PT, R2, 0x300, PT ;  /* 0x000003000200780c */ /* 0x000fda0003f25270 */
[----:B------:R-:W-:Y:S05]  /*0270*/  @!P1 BRA `(.L_x_9) ;  /* 0x0000000000449947 */ /* 0x000fea0003800000 */
[----:B------:R-:W0:Y:S01]  /*0280*/  LDC.64 R8, c[0x0][0x380] ;  /* 0x0000e000ff087b82 */ /* 0x000e220000000a00 */
[----:B------:R-:W-:-:S04]  /*0290*/  LEA.HI R0, R0, 0x1, RZ, 0x18 ;  /* 0x0000000100007811 */ /* 0x000fc800078fc0ff */
[----:B------:R-:W-:-:S05]  /*02a0*/  LOP3.LUT R0, R0, 0x3, RZ, 0xc0, !PT ;  /* 0x0000000300007812 */ /* 0x000fca00078ec0ff */
[----:B------:R-:W-:Y:S02]  /*02b0*/  IMAD.MOV R0, RZ, RZ, -R0 ;  /* 0x000000ffff007224 */ /* 0x000fe400078e0a00 */
[----:B0-----:R-:W-:-:S04]  /*02c0*/  IMAD.WIDE.U32 R8, R5, 0x8, R8 ;  /* 0x0000000805087825 */ /* 0x001fc800078e0008 */
[----:B------:R-:W-:Y:S02]  /*02d0*/  IMAD.MOV.U32 R2, RZ, RZ, R8 ;  /* 0x000000ffff027224 */ /* 0x000fe400078e0008 */
[----:B------:R-:W-:-:S07]  /*02e0*/  IMAD.MOV.U32 R11, RZ, RZ, R9 ;  /* 0x000000ffff0b7224 */ /* 0x000fce00078e0009 */
.L_x_10:
[----:B------:R-:W-:Y:S02]  /*02f0*/  IMAD.MOV.U32 R8, RZ, RZ, R2 ;  /* 0x000000ffff087224 */ /* 0x000fe400078e0002 */
[----:B------:R-:W-:-:S06]  /*0300*/  IMAD.MOV.U32 R9, RZ, RZ, R11 ;  /* 0x000000ffff097224 */ /* 0x000fcc00078e000b */
[----:B------:R-:W2:Y:S01]  /*0310*/  LDG.E.64.CONSTANT R8, desc[UR6][R8.64] ;  /* 0x0000000608087981 */ /* 0x000ea2000c1e9b00 */
[----:B------:R-:W-:Y:S01]  /*0320*/  VIADD R0, R0, 0x1 ;  /* 0x0000000100007836 */ /* 0x000fe20000000000 */
[----:B------:R-:W-:Y:S01]  /*0330*/  IADD3 R2, P2, PT, R2, 0x800, RZ ;  /* 0x0000080002027810 */ /* 0x000fe20007f5e0ff */
[----:B------:R-:W-:-:S03]  /*0340*/  VIADD R5, R5, 0x100 ;  /* 0x0000010005057836 */ /* 0x000fc60000000000 */
[----:B------:R-:W-:Y:S01]  /*0350*/  ISETP.NE.AND P1, PT, R0, RZ, PT ;  /* 0x000000ff0000720c */ /* 0x000fe20003f25270 */
[----:B------:R-:W-:Y:S01]  /*0360*/  IMAD.X R11, RZ, RZ, R11, P2 ;  /* 0x000000ffff0b7224 */ /* 0x000fe200010e060b */
[----:B--2--5:R-:W-:-:S11]  /*0370*/  DADD R6, R8, R6 ;  /* 0x0000000008067229 */ /* 0x024fd60000000006 */
[----:B------:R-:W-:Y:S05]  /*0380*/  @P1 BRA `(.L_x_10) ;  /* 0xfffffffc00d81947 */ /* 0x000fea000383ffff */
.L_x_9:
[----:B------:R-:W-:Y:S05]  /*0390*/  BSYNC.RECONVERGENT B2 ;  /* 0x0000000000027941 */ /* 0x000fea0003800200 */
.L_x_8:
[----:B------:R-:W-:Y:S05]  /*03a0*/  @!P0 BRA `(.L_x_7) ;  /* 0x0000000400688947 */ /* 0x000fea0003800000 */
[----:B------:R-:W-:Y:S01]  /*03b0*/  IMAD.IADD R0, R4, 0x1, -R5 ;  /* 0x0000000104007824 */ /* 0x000fe200078e0a05 */
[----:B------:R-:W-:Y:S01]  /*03c0*/  BSSY.RECONVERGENT B2, `(.L_x_11) ;  /* 0x0000031000027945 */ /* 0x000fe20003800200 */
[----:B------:R-:W-:-:S03]  /*03d0*/  PLOP3.LUT P0, PT, PT, PT, PT, 0x80, 0x8 ;  /* 0x000000000008781c */ /* 0x000fc60003f0f070 */
[----:B------:R-:W-:-:S13]  /*03e0*/  ISETP.GT.AND P1, PT, R0, 0xc00, PT ;  /* 0x00000c000000780c */ /* 0x000fda0003f24270 */
[----:B------:R-:W-:Y:S05]  /*03f0*/  @!P1 BRA `(.L_x_12) ;  /* 0x0000000000b49947 */ /* 0x000fea0003800000 */
[----:B------:R-:W-:Y:S01]  /*0400*/  PLOP3.LUT P0, PT, PT, PT, PT, 0x8, 0x80 ;  /* 0x000000000080781c */ /* 0x000fe20003f0e170 */
[----:B------:R-:W-:-:S12]  /*0410*/  VIADD R0, R4, 0xfffff400 ;  /* 0xfffff40004007836 */ /* 0x000fd80000000000 */
.L_x_13:
[----:B------:R-:W0:Y:S02]  /*0420*/  LDC.64 R32, c[0x0][0x380] ;  /* 0x0000e000ff207b82 */ /* 0x000e240000000a00 */
[----:B0-----:R-:W-:-:S05]  /*0430*/  IMAD.WIDE R14, R5, 0x8, R32 ;  /* 0x00000008050e7825 */ /* 0x001fca00078e0220 */
[----:B------:R-:W2:Y:S04]  /*0440*/  LDG.E.64.CONSTANT R8, desc[UR6][R14.64] ;  /* 0x000000060e087981 */ /* 0x000ea8000c1e9b00 */
[----:B------:R-:W3:Y:S04]  /*0450*/  LDG.E.64.CONSTANT R10, desc[UR6][R14.64+0x800] ;  /* 0x000800060e0a7981 */ /* 0x000ee8000c1e9b00 */
[----:B------:R-:W4:Y:S01]  /*0460*/  LDG.E.64.CONSTANT R12, desc[UR6][R14.64+0x1000] ;  /* 0x001000060e0c7981 */ /* 0x000f22000c1e9b00 */
[----:B------:R-:W-:-:S03]  /*0470*/  VIADD R41, R5, 0x400 ;  /* 0x0000040005297836 */ /* 0x000fc60000000000 */
[----:B------:R-:W4:Y:S01]  /*0480*/  LDG.E.64.CONSTANT R30, desc[UR6][R14.64+0x1800] ;  /* 0x001800060e1e7981 */ /* 0x000f22000c1e9b00 */
[----:B------:R-:W-:-:S05]  /*0490*/  IMAD.WIDE R40, R41, 0x8, R32 ;  /* 0x0000000829287825 */ /* 0x000fca00078e0220 */
[----:B------:R-:W4:Y:S04]  /*04a0*/  LDG.E.64.CONSTANT R28, desc[UR6][R40.64] ;  /* 0x00000006281c7981 */ /* 0x000f28000c1e9b00 */
[----:B------:R-:W4:Y:S04]  /*04b0*/  LDG.E.64.CONSTANT R26, desc[UR6][R40.64+0x800] ;  /* 0x00080006281a7981 */ /* 0x000f28000c1e9b00 */
        /* <DEDUP_REMOVED lines=12> */
[----:B------:R-:W4:Y:S04]  /*0580*/  LDG.E.64.CONSTANT R34, desc[UR6][R44.64+0x1000] ;  /* 0x001000062c227981 */ /* 0x000f28000c1e9b00 */
[----:B------:R-:W4:Y:S01]  /*0590*/  LDG.E.64.CONSTANT R32, desc[UR6][R44.64+0x1800] ;  /* 0x001800062c207981 */ /* 0x000f22000c1e9b00 */
[----:B------:R-:W-:-:S05]  /*05a0*/  VIADD R5, R5, 0x1000 ;  /* 0x0000100005057836 */ /* 0x000fca0000000000 */
[----:B------:R-:W-:Y:S01]  /*05b0*/  ISETP.GE.AND P1, PT, R5, R0, PT ;  /* 0x000000000500720c */ /* 0x000fe20003f26270 */
[----:B--2--5:R-:W-:-:S08]  /*05c0*/  DADD R8, R8, R6 ;  /* 0x0000000008087229 */ /* 0x024fd00000000006 */
[----:B---3--:R-:W-:-:S08]  /*05d0*/  DADD R8, R8, R10 ;  /* 0x0000000008087229 */ /* 0x008fd0000000000a */
[----:B----4-:R-:W-:-:S08]  /*05e0*/  DADD R8, R8, R12 ;  /* 0x0000000008087229 */ /* 0x010fd0000000000c */
[----:B------:R-:W-:-:S08]  /*05f0*/  DADD R8, R8, R30 ;  /* 0x0000000008087229 */ /* 0x000fd0000000001e */
        /* <DEDUP_REMOVED lines=11> */
[----:B------:R-:W-:Y:S01]  /*06b0*/  DADD R6, R8, R32 ;  /* 0x0000000008067229 */ /* 0x000fe20000000020 */
[----:B------:R-:W-:Y:S10]  /*06c0*/  @!P1 BRA `(.L_x_13) ;  /* 0xfffffffc00549947 */ /* 0x000ff4000383ffff */
.L_x_12:
[----:B------:R-:W-:Y:S05]  /*06d0*/  BSYNC.RECONVERGENT B2 ;  /* 0x0000000000027941 */ /* 0x000fea0003800200 */
.L_x_11:
[----:B------:R-:W-:Y:S01]  /*06e0*/  IMAD.IADD R0, R4, 0x1, -R5 ;  /* 0x0000000104007824 */ /* 0x000fe200078e0a05 */
[----:B------:R-:W-:Y:S04]  /*06f0*/  BSSY.RECONVERGENT B2, `(.L_x_14) ;  /* 0x0000019000027945 */ /* 0x000fe80003800200 */
[----:B------:R-:W-:-:S13]  /*0700*/  ISETP.GT.AND P1, PT, R0, 0x400, PT ;  /* 0x000004000000780c */ /* 0x000fda0003f24270 */
[----:B------:R-:W-:Y:S05]  /*0710*/  @!P1 BRA `(.L_x_15) ;  /* 0x0000000000589947 */ /* 0x000fea0003800000 */
        /* <DEDUP_REMOVED lines=12> */
[----:B------:R-:W-:Y:S01]  /*07e0*/  PLOP3.LUT P0, PT, PT, PT, PT, 0x8, 0x80 ;  /* 0x000000000080781c */ /* 0x000fe20003f0e170 */
[----:B------:R-:W-:Y:S01]  /*07f0*/  VIADD R5, R5, 0x800 ;  /* 0x0000080005057836 */ /* 0x000fe20000000000 */
[----:B--2--5:R-:W-:-:S08]  /*0800*/  DADD R10, R6, R10 ;  /* 0x00000000060a7229 */ /* 0x024fd0000000000a */
[----:B---3--:R-:W-:-:S08]  /*0810*/  DADD R10, R10, R12 ;  /* 0x000000000a0a7229 */ /* 0x008fd0000000000c */
[----:B----4-:R-:W-:-:S08]  /*0820*/  DADD R10, R10, R14 ;  /* 0x000000000a0a7229 */ /* 0x010fd0000000000e */
[----:B------:R-:W-:-:S08]  /*0830*/  DADD R10, R10, R16 ;  /* 0x000000000a0a7229 */ /* 0x000fd00000000010 */
[----:B------:R-:W-:-:S08]  /*0840*/  DADD R10, R10, R20 ;  /* 0x000000000a0a7229 */ /* 0x000fd00000000014 */
[----:B------:R-:W-:-:S08]  /*0850*/  DADD R10, R10, R22 ;  /* 0x000000000a0a7229 */ /* 0x000fd00000000016 */
[----:B------:R-:W-:-:S08]  /*0860*/  DADD R10, R10, R24 ;  /* 0x000000000a0a7229 */ /* 0x000fd00000000018 */
[----:B------:R-:W-:-:S11]  /*0870*/  DADD R6, R10, R26 ;  /* 0x000000000a067229 */ /* 0x000fd6000000001a */
.L_x_15:
[----:B------:R-:W-:Y:S05]  /*0880*/  BSYNC.RECONVERGENT B2 ;  /* 0x0000000000027941 */ /* 0x000fea0003800200 */
.L_x_14:
[----:B------:R-:W-:-:S13]  /*0890*/  ISETP.LT.OR P0, PT, R5, R4, P0 ;  /* 0x000000040500720c */ /* 0x000fda0000701670 */
[----:B------:R-:W-:Y:S05]  /*08a0*/  @!P0 BRA `(.L_x_7) ;  /* 0x0000000000288947 */ /* 0x000fea0003800000 */
[----:B------:R-:W0:Y:S02]  /*08b0*/  LDC.64 R8, c[0x0][0x380] ;  /* 0x0000e000ff087b82 */ /* 0x000e240000000a00 */
[----:B0-----:R-:W-:-:S05]  /*08c0*/  IMAD.WIDE R8, R5, 0x8, R8 ;  /* 0x0000000805087825 */ /* 0x001fca00078e0208 */
[----:B------:R-:W2:Y:S04]  /*08d0*/  LDG.E.64.CONSTANT R10, desc[UR6][R8.64] ;  /* 0x00000006080a7981 */ /* 0x000ea8000c1e9b00 */
[----:B------:R-:W3:Y:S04]  /*08e0*/  LDG.E.64.CONSTANT R12, desc[UR6][R8.64+0x800] ;  /* 0x00080006080c7981 */ /* 0x000ee8000c1e9b00 */
[----:B------:R-:W4:Y:S04]  /*08f0*/  LDG.E.64.CONSTANT R14, desc[UR6][R8.64+0x1000] ;  /* 0x00100006080e7981 */ /* 0x000f28000c1e9b00 */
[----:B------:R-:W4:Y:S01]  /*0900*/  LDG.E.64.CONSTANT R16, desc[UR6][R8.64+0x1800] ;  /* 0x0018000608107981 */ /* 0x000f22000c1e9b00 */
[----:B--2--5:R-:W-:-:S08]  /*0910*/  DADD R10, R6, R10 ;  /* 0x00000000060a7229 */ /* 0x024fd0000000000a */
[----:B---3--:R-:W-:-:S08]  /*0920*/  DADD R10, R10, R12 ;  /* 0x000000000a0a7229 */ /* 0x008fd0000000000c */
[----:B----4-:R-:W-:-:S08]  /*0930*/  DADD R10, R10, R14 ;  /* 0x000000000a0a7229 */ /* 0x010fd0000000000e */
[----:B------:R-:W-:-:S11]  /*0940*/  DADD R6, R10, R16 ;  /* 0x000000000a067229 */ /* 0x000fd60000000010 */
.L_x_7:
[----:B------:R-:W-:Y:S05]  /*0950*/  BSYNC.RECONVERGENT B1 ;  /* 0x0000000000017941 */ /* 0x000fea0003800200 */
.L_x_6:
[----:B------:R-:W-:-:S13]  /*0960*/  ISETP.GE.AND P0, PT, R4, 0x100, PT ;  /* 0x000001000400780c */ /* 0x000fda0003f06270 */
[----:B------:R-:W-:Y:S05]  /*0970*/  @!P0 BRA `(.L_x_16) ;  /* 0x0000000000e48947 */ /* 0x000fea0003800000 */
[----:B------:R-:W0:Y:S01]  /*0980*/  S2R R12, SR_LANEID ;  /* 0x00000000000c7919 */ /* 0x000e220000000000 */
[----:B-----5:R-:W-:Y:S04]  /*0990*/  SHFL.DOWN PT, R4, R6, 0x1, 0x1f ;  /* 0x08201f0006047f89 */ /* 0x020fe800000e0000 */
[----:B------:R-:W1:Y:S02]  /*09a0*/  SHFL.DOWN PT, R5, R7, 0x1, 0x1f ;  /* 0x08201f0007057f89 */ /* 0x000e6400000e0000 */
[----:B-1----:R-:W-:Y:S01]  /*09b0*/  DADD R4, R4, R6 ;  /* 0x0000000004047229 */ /* 0x002fe20000000006 */
[C---:B0-----:R-:W-:Y:S02]  /*09c0*/  ISETP.GT.AND P0, PT, R12.reuse, 0x1e, PT ;  /* 0x0000001e0c00780c */ /* 0x041fe40003f04270 */
[----:B------:R-:W-:-:S07]  /*09d0*/  ISETP.NE.AND P1, PT, R12, RZ, PT ;  /* 0x000000ff0c00720c */ /* 0x000fce0003f25270 */
[----:B------:R-:W-:Y:S02]  /*09e0*/  FSEL R8, R6, R4, P0 ;  /* 0x0000000406087208 */ /* 0x000fe40000000000 */
[----:B------:R-:W-:Y:S02]  /*09f0*/  FSEL R9, R7, R5, P0 ;  /* 0x0000000507097208 */ /* 0x000fe40000000000 */
[----:B------:R-:W-:Y:S01]  /*0a00*/  ISETP.GT.AND P0, PT, R12, 0x1d, PT ;  /* 0x0000001d0c00780c */ /* 0x000fe20003f04270 */
[----:B------:R-:W-:Y:S01]  /*0a10*/  SHFL.DOWN PT, R4, R8, 0x2, 0x1f ;  /* 0x08401f0008047f89 */ /* 0x000fe200000e0000 */
[----:B------:R-:W-:Y:S02]  /*0a20*/  @!P1 MOV R2, 0x400 ;  /* 0x0000040000029802 */ /* 0x000fe40000000f00 */
[----:B------:R-:W-:Y:S01]  /*0a30*/  @!P1 SHF.R.U32.HI R0, RZ, 0x2, R3 ;  /* 0x00000002ff009819 */ /* 0x000fe20000011603 */
[----:B------:R-:W0:Y:S03]  /*0a40*/  SHFL.DOWN PT, R5, R9, 0x2, 0x1f ;  /* 0x08401f0009057f89 */ /* 0x000e2600000e0000 */
[----:B------:R-:W-:Y:S01]  /*0a50*/  @!P1 LOP3.LUT R0, R0, 0xf8, RZ, 0xc0, !PT ;  /* 0x000000f800009812 */ /* 0x000fe200078ec0ff */
[----:B------:R-:W1:Y:S01]  /*0a60*/  @!P1 S2R R13, SR_CgaCtaId ;  /* 0x00000000000d9919 */ /* 0x000e620000008800 */
[----:B0-----:R-:W-:-:S10]  /*0a70*/  DADD R4, R4, R8 ;  /* 0x0000000004047229 */ /* 0x001fd40000000008 */
[----:B------:R-:W-:Y:S02]  /*0a80*/  FSEL R10, R8, R4, P0 ;  /* 0x00000004080a7208 */ /* 0x000fe40000000000 */
[----:B------:R-:W-:Y:S02]  /*0a90*/  FSEL R11, R9, R5, P0 ;  /* 0x00000005090b7208 */ /* 0x000fe40000000000 */
[----:B------:R-:W-:Y:S01]  /*0aa0*/  ISETP.GT.AND P0, PT, R12, 0x1b, PT ;  /* 0x0000001b0c00780c */ /* 0x000fe20003f04270 */
[----:B------:R-:W-:Y:S04]  /*0ab0*/  SHFL.DOWN PT, R4, R10, 0x4, 0x1f ;  /* 0x08801f000a047f89 */ /* 0x000fe800000e0000 */
[----:B------:R-:W0:Y:S02]  /*0ac0*/  SHFL.DOWN PT, R5, R11, 0x4, 0x1f ;  /* 0x08801f000b057f89 */ /* 0x000e2400000e0000 */
        /* <DEDUP_REMOVED lines=9> */
[----:B-1----:R-:W-:Y:S01]  /*0b60*/  @!P1 LEA R7, R13, R2, 0x18 ;  /* 0x000000020d079211 */ /* 0x002fe200078ec0ff */
[----:B------:R-:W-:Y:S01]  /*0b70*/  SHFL.DOWN PT, R4, R8, 0x10, 0x1f ;  /* 0x0a001f0008047f89 */ /* 0x000fe200000e0000 */
[----:B------:R-:W-:-:S03]  /*0b80*/  ISETP.NE.AND P0, PT, R3, RZ, PT ;  /* 0x000000ff0300720c */ /* 0x000fc60003f05270 */
[----:B------:R-:W0:Y:S01]  /*0b90*/  SHFL.DOWN PT, R5, R9, 0x10, 0x1f ;  /* 0x0a001f0009057f89 */ /* 0x000e2200000e0000 */
[----:B------:R-:W-:Y:S01]  /*0ba0*/  @!P1 IMAD.IADD R11, R0, 0x1, R7 ;  /* 0x00000001000b9824 */ /* 0x000fe200078e0207 */
[----:B0-----:R-:W-:-:S07]  /*0bb0*/  DADD R4, R4, R8 ;  /* 0x0000000004047229 */ /* 0x001fce0000000008 */
[----:B------:R0:W-:Y:S01]  /*0bc0*/  @!P1 STS.64 [R11+0x8], R4 ;  /* 0x000008040b009388 */ /* 0x0001e20000000a00 */
[----:B------:R-:W-:Y:S01]  /*0bd0*/  BAR.SYNC.DEFER_BLOCKING 0x0 ;  /* 0x0000000000007b1d */ /* 0x000fe20000010000 */
[----:B------:R-:W-:-:S04]  /*0be0*/  ISETP.GT.AND P1, PT, R12, 0xf, PT ;  /* 0x0000000f0c00780c */ /* 0x000fc80003f24270 */
[----:B------:R-:W-:Y:S02]  /*0bf0*/  FSEL R6, R8, R4, P1 ;  /* 0x0000000408067208 */ /* 0x000fe40000800000 */
[----:B------:R-:W-:Y:S01]  /*0c00*/  FSEL R7, R9, R5, P1 ;  /* 0x0000000509077208 */ /* 0x000fe20000800000 */
[----:B------:R-:W-:Y:S06]  /*0c10*/  @P0 BRA `(.L_x_17) ;  /* 0x00000034006c0947 */ /* 0x000fec0003800000 */
[----:B------:R-:W1:Y:S01]  /*0c20*/  S2UR UR5, SR_CgaCtaId ;  /* 0x00000000000579c3 */ /* 0x000e620000008800 */
[----:B------:R-:W-:Y:S02]  /*0c30*/  UMOV UR4, 0x400 ;  /* 0x0000040000047882 */ /* 0x000fe40000000000 */
[----:B-1----:R-:W-:-:S09]  /*0c40*/  ULEA UR4, UR5, UR4, 0x18 ;  /* 0x0000000405047291 */ /* 0x002fd2000f8ec0ff */
[----:B0-----:R-:W0:Y:S04]  /*0c50*/  LDS.128 R8, [UR4+0x10] ;  /* 0x00001004ff087984 */ /* 0x001e280008000c00 */
[----:B------:R-:W1:Y:S04]  /*0c60*/  LDS.128 R12, [UR4+0x20] ;  /* 0x00002004ff0c7984 */ /* 0x000e680008000c00 */
[----:B------:R-:W2:Y:S01]  /*0c70*/  LDS.128 R16, [UR4+0x30] ;  /* 0x00003004ff107984 */ /* 0x000ea20008000c00 */
[----:B0-----:R-:W-:-:S03]  /*0c80*/  DADD R8, R6, R8 ;  /* 0x0000000006087229 */ /* 0x001fc60000000008 */
[----:B------:R-:W0:Y:S05]  /*0c90*/  LDS.64 R6, [UR4+0x40] ;  /* 0x00004004ff067984 */ /* 0x000e2a0008000a00 */
[----:B------:R-:W-:-:S08]  /*0ca0*/  DADD R8, R8, R10 ;  /* 0x0000000008087229 */ /* 0x000fd0000000000a */
[----:B-1----:R-:W-:-:S08]  /*0cb0*/  DADD R8, R8, R12 ;  /* 0x0000000008087229 */ /* 0x002fd0000000000c */
[----:B------:R-:W-:-:S08]  /*0cc0*/  DADD R8, R8, R14 ;  /* 0x0000000008087229 */ /* 0x000fd0000000000e */
[----:B--2---:R-:W-:-:S08]  /*0cd0*/  DADD R8, R8, R16 ;  /* 0x0000000008087229 */ /* 0x004fd00000000010 */
[----:B------:R-:W-:-:S08]  /*0ce0*/  DADD R8, R8, R18 ;  /* 0x0000000008087229 */ /* 0x000fd00000000012 */
[----:B0-----:R-:W-:Y:S01]  /*0cf0*/  DADD R6, R8, R6 ;  /* 0x0000000008067229 */ /* 0x001fe20000000006 */
[----:B------:R-:W-:Y:S10]  /*0d00*/  BRA `(.L_x_17) ;  /* 0x0000003400307947 */ /* 0x000ff40003800000 */
.L_x_16:
[----:B------:R-:W-:Y:S01]  /*0d10*/  LOP3.LUT R0, R3, 0x3e0, RZ, 0xc0, !PT ;  /* 0x000003e003007812 */ /* 0x000fe200078ec0ff */
[----:B------:R-:W0:Y:S03]  /*0d20*/  S2R R2, SR_LANEID ;  /* 0x0000000000027919 */ /* 0x000e260000000000 */
[----:B------:R-:W-:Y:S01]  /*0d30*/  LOP3.LUT R9, RZ, R0, RZ, 0x33, !PT ;  /* 0x00000000ff097212 */ /* 0x000fe200078e33ff */
[----:B------:R-:W-:-:S04]  /*0d40*/  VIADD R5, R0, 0x20 ;  /* 0x0000002000057836 */ /* 0x000fc80000000000 */
[----:B------:R-:W-:Y:S01]  /*0d50*/  IMAD.IADD R9, R9, 0x1, R4 ;  /* 0x0000000109097824 */ /* 0x000fe200078e0204 */
[----:B------:R-:W-:-:S04]  /*0d60*/  ISETP.GT.AND P0, PT, R5, R4, PT ;  /* 0x000000040500720c */ /* 0x000fc80003f04270 */
[----:B------:R-:W-:-:S05]  /*0d70*/  SEL R5, R9, 0x1f, P0 ;  /* 0x0000001f09057807 */ /* 0x000fca0000000000 */
[----:B-----5:R-:W-:Y:S04]  /*0d80*/  SHFL.DOWN PT, R8, R6, 0x1, R5 ;  /* 0x0820000006087989 */ /* 0x020fe800000e0005 */
[----:B------:R-:W1:Y:S01]  /*0d90*/  SHFL.DOWN PT, R9, R7, 0x1, R5 ;  /* 0x0820000007097989 */ /* 0x000e6200000e0005 */
[C---:B0-----:R-:W-:Y:S01]  /*0da0*/  ISETP.GE.AND P0, PT, R2.reuse, R5, PT ;  /* 0x000000050200720c */ /* 0x041fe20003f06270 */
[C---:B------:R-:W-:Y:S01]  /*0db0*/  VIADD R0, R2.reuse, 0x2 ;  /* 0x0000000202007836 */ /* 0x040fe20000000000 */
[----:B------:R-:W-:Y:S01]  /*0dc0*/  ISETP.NE.AND P1, PT, R2, RZ, PT ;  /* 0x000000ff0200720c */ /* 0x000fe20003f25270 */
[----:B-1----:R-:W-:-:S12]  /*0dd0*/  DADD R8, R8, R6 ;  /* 0x0000000008087229 */ /* 0x002fd80000000006 */
[----:B------:R-:W0:Y:S01]  /*0de0*/  @!P1 S2R R13, SR_CgaCtaId ;  /* 0x00000000000d9919 */ /* 0x000e220000008800 */
[----:B------:R-:W-:Y:S02]  /*0df0*/  FSEL R10, R8, R6, !P0 ;  /* 0x00000006080a7208 */ /* 0x000fe40004000000 */
[----:B------:R-:W-:Y:S02]  /*0e00*/  FSEL R11, R9, R7, !P0 ;  /* 0x00000007090b7208 */ /* 0x000fe40004000000 */
[----:B------:R-:W-:Y:S01]  /*0e10*/  ISETP.GT.AND P0, PT, R0, R5, PT ;  /* 0x000000050000720c */ /* 0x000fe20003f04270 */
[----:B------:R-:W-:Y:S01]  /*0e20*/  SHFL.DOWN PT, R8, R10, 0x2, R5 ;  /* 0x084000000a087989 */ /* 0x000fe200000e0005 */
[----:B------:R-:W-:-:S03]  /*0e30*/  VIADD R0, R2, 0x4 ;  /* 0x0000000402007836 */ /* 0x000fc60000000000 */
[----:B------:R-:W1:Y:S02]  /*0e40*/  SHFL.DOWN PT, R9, R11, 0x2, R5 ;  /* 0x084000000b097989 */ /* 0x000e6400000e0005 */
[----:B-1----:R-:W-:-:S10]  /*0e50*/  DADD R8, R8, R10 ;  /* 0x0000000008087229 */ /* 0x002fd4000000000a */
[----:B------:R-:W-:Y:S02]  /*0e60*/  FSEL R8, R10, R8, P0 ;  /* 0x000000080a087208 */ /* 0x000fe40000000000 */
[----:B------:R-:W-:Y:S02]  /*0e70*/  FSEL R9, R11, R9, P0 ;  /* 0x000000090b097208 */ /* 0x000fe40000000000 */
        /* <DEDUP_REMOVED lines=9> */
[----:B------:R-:W-:Y:S01]  /*0f10*/  VIADD R0, R2, 0x10 ;  /* 0x0000001002007836 */ /* 0x000fe20000000000 */
[----:B------:R-:W-:Y:S02]  /*0f20*/  @!P1 SHF.R.U32.HI R2, RZ, 0x2, R3 ;  /* 0x00000002ff029819 */ /* 0x000fe40000011603 */
[----:B------:R-:W1:Y:S02]  /*0f30*/  SHFL.DOWN PT, R7, R11, 0x8, R5 ;  /* 0x090000000b077989 */ /* 0x000e6400000e0005 */
[----:B------:R-:W-:Y:S01]  /*0f40*/  @!P1 LOP3.LUT R2, R2, 0xf8, RZ, 0xc0, !PT ;  /* 0x000000f802029812 */ /* 0x000fe200078ec0ff */
[----:B-1----:R-:W-:-:S10]  /*0f50*/  DADD R6, R6, R10 ;  /* 0x0000000006067229 */ /* 0x002fd4000000000a */
[----:B------:R-:W-:Y:S02]  /*0f60*/  FSEL R8, R10, R6, P0 ;  /* 0x000000060a087208 */ /* 0x000fe40000000000 */
[----:B------:R-:W-:Y:S02]  /*0f70*/  FSEL R9, R11, R7, P0 ;  /* 0x000000070b097208 */ /* 0x000fe40000000000 */
[----:B------:R-:W-:Y:S01]  /*0f80*/  ISETP.GT.AND P0, PT, R0, R5, PT ;  /* 0x000000050000720c */ /* 0x000fe20003f04270 */
[----:B------:R-:W-:Y:S01]  /*0f90*/  SHFL.DOWN PT, R6, R8, 0x10, R5 ;  /* 0x0a00000008067989 */ /* 0x000fe200000e0005 */
[----:B------:R-:W-:-:S03]  /*0fa0*/  @!P1 MOV R10, 0x400 ;  /* 0x00000400000a9802 */ /* 0x000fc60000000f00 */
[----:B------:R-:W1:Y:S01]  /*0fb0*/  SHFL.DOWN PT, R7, R9, 0x10, R5 ;  /* 0x0a00000009077989 */ /* 0x000e6200000e0005 */
[----:B0-----:R-:W-:-:S05]  /*0fc0*/  @!P1 LEA R13, R13, R10, 0x18 ;  /* 0x0000000a0d0d9211 */ /* 0x001fca00078ec0ff */
[----:B------:R-:W-:Y:S01]  /*0fd0*/  @!P1 IMAD.IADD R13, R2, 0x1, R13 ;  /* 0x00000001020d9824 */ /* 0x000fe200078e020d */
[----:B-1----:R-:W-:-:S10]  /*0fe0*/  DADD R6, R6, R8 ;  /* 0x0000000006067229 */ /* 0x002fd40000000008 */
[----:B------:R-:W-:Y:S02]  /*0ff0*/  FSEL R6, R8, R6, P0 ;  /* 0x0000000608067208 */ /* 0x000fe40000000000 */
[----:B------:R-:W-:Y:S02]  /*1000*/  FSEL R7, R9, R7, P0 ;  /* 0x0000000709077208 */ /* 0x000fe40000000000 */
[----:B------:R-:W-:-:S03]  /*1010*/  ISETP.NE.AND P0, PT, R3, RZ, PT ;  /* 0x000000ff0300720c */ /* 0x000fc60003f05270 */
[----:B------:R4:W-:Y:S01]  /*1020*/  @!P1 STS.64 [R13+0x8], R6 ;  /* 0x000008060d009388 */ /* 0x0009e20000000a00 */
[----:B------:R-:W-:Y:S09]  /*1030*/  BAR.SYNC.DEFER_BLOCKING 0x0 ;  /* 0x0000000000007b1d */ /* 0x000ff20000010000 */
[----:B------:R-:W-:Y:S05]  /*1040*/  @P0 BRA `(.L_x_17) ;  /* 0x0000003000600947 */ /* 0x000fea0003800000 */
[----:B------:R-:W0:Y:S01]  /*1050*/  S2UR UR5, SR_CgaCtaId ;  /* 0x00000000000579c3 */ /* 0x000e220000008800 */
[----:B------:R-:W-:Y:S01]  /*1060*/  UMOV UR4, 0x400 ;  /* 0x0000040000047882 */ /* 0x000fe20000000000 */
[----:B------:R-:W-:Y:S01]  /*1070*/  ISETP.GT.AND P1, PT, R4, 0x20, PT ;  /* 0x000000200400780c */ /* 0x000fe20003f24270 */
[----:B0-----:R-:W-:-:S09]  /*1080*/  ULEA UR4, UR5, UR4, 0x18 ;  /* 0x0000000405047291 */ /* 0x001fd2000f8ec0ff */
[----:B----4-:R-:W0:Y:S04]  /*1090*/  LDS.128 R12, [UR4+0x10] ;  /* 0x00001004ff0c7984 */ /* 0x010e280008000c00 */
[----:B------:R-:W1:Y:S01]  /*10a0*/  LDS.128 R8, [UR4+0x20] ;  /* 0x00002004ff087984 */ /* 0x000e620008000c00 */
[----:B0-----:R-:W-:-:S10]  /*10b0*/  DADD R12, R6, R12 ;  /* 0x00000000060c7229 */ /* 0x001fd4000000000c */
[----:B------:R-:W-:Y:S02]  /*10c0*/  FSEL R2, R12, R6, P1 ;  /* 0x000000060c027208 */ /* 0x000fe40000800000 */
[----:B------:R-:W-:Y:S02]  /*10d0*/  FSEL R3, R13, R7, P1 ;  /* 0x000000070d037208 */ /* 0x000fe40000800000 */
[----:B------:R-:W-:-:S04]  /*10e0*/  ISETP.GT.AND P1, PT, R4, 0x40, PT ;  /* 0x000000400400780c */ /* 0x000fc80003f24270 */
[----:B------:R-:W-:-:S10]  /*10f0*/  DADD R14, R2, R14 ;  /* 0x00000000020e7229 */ /* 0x000fd4000000000e */
[----:B------:R-:W-:Y:S02]  /*1100*/  FSEL R2, R14, R2, P1 ;  /* 0x000000020e027208 */ /* 0x000fe40000800000 */
[----:B------:R-:W-:Y:S02]  /*1110*/  FSEL R3, R15, R3, P1 ;  /* 0x000000030f037208 */ /* 0x000fe40000800000 */
[----:B------:R-:W0:Y:S01]  /*1120*/  LDS.128 R12, [UR4+0x30] ;  /* 0x00003004ff0c7984 */ /* 0x000e220008000c00 */
[----:B------:R-:W-:-:S03]  /*1130*/  ISETP.GT.AND P1, PT, R4, 0x60, PT ;  /* 0x000000600400780c */ /* 0x000fc60003f24270 */
[----:B-1----:R-:W-:-:S10]  /*1140*/  DADD R8, R8, R2 ;  /* 0x0000000008087229 */ /* 0x002fd40000000002 */
[----:B------:R-:W-:Y:S02]  /*1150*/  FSEL R2, R8, R2, P1 ;  /* 0x0000000208027208 */ /* 0x000fe40000800000 */
[----:B------:R-:W-:Y:S02]  /*1160*/  FSEL R3, R9, R3, P1 ;  /* 0x0000000309037208 */ /* 0x000fe40000800000 */
[----:B------:R-:W-:-:S04]  /*1170*/  ISETP.GT.AND P1, PT, R4, 0x80, PT ;  /* 0x000000800400780c */ /* 0x000fc80003f24270 */
[----:B------:R-:W-:-:S10]  /*1180*/  DADD R10, R2, R10 ;  /* 0x00000000020a7229 */ /* 0x000fd4000000000a */
[----:B------:R-:W-:Y:S02]  /*1190*/  FSEL R6, R10, R2, P1 ;  /* 0x000000020a067208 */ /* 0x000fe40000800000 */
[----:B------:R-:W-:Y:S02]  /*11a0*/  FSEL R7, R11, R3, P1 ;  /* 0x000000030b077208 */ /* 0x000fe40000800000 */
[----:B------:R-:W1:Y:S01]  /*11b0*/  LDS.64 R2, [UR4+0x40] ;  /* 0x00004004ff027984 */ /* 0x000e620008000a00 */
[----:B------:R-:W-:-:S03]  /*11c0*/  ISETP.GT.AND P1, PT, R4, 0xa0, PT ;  /* 0x000000a00400780c */ /* 0x000fc60003f24270 */
[----:B0-----:R-:W-:-:S10]  /*11d0*/  DADD R12, R12, R6 ;  /* 0x000000000c0c7229 */ /* 0x001fd40000000006 */
[----:B------:R-:W-:Y:S02]  /*11e0*/  FSEL R6, R12, R6, P1 ;  /* 0x000000060c067208 */ /* 0x000fe40000800000 */
[----:B------:R-:W-:Y:S02]  /*11f0*/  FSEL R7, R13, R7, P1 ;  /* 0x000000070d077208 */ /* 0x000fe40000800000 */
[----:B------:R-:W-:-:S04]  /*1200*/  ISETP.GT.AND P1, PT, R4, 0xc0, PT ;  /* 0x000000c00400780c */ /* 0x000fc80003f24270 */
[----:B------:R-:W-:-:S10]  /*1210*/  DADD R14, R6, R14 ;  /* 0x00000000060e7229 */ /* 0x000fd4000000000e */
[----:B------:R-:W-:Y:S02]  /*1220*/  FSEL R6, R14, R6, P1 ;  /* 0x000000060e067208 */ /* 0x000fe40000800000 */
[----:B------:R-:W-:Y:S02]  /*1230*/  FSEL R7, R15, R7, P1 ;  /* 0x000000070f077208 */ /* 0x000fe40000800000 */
[----:B------:R-:W-:-:S04]  /*1240*/  ISETP.GT.AND P1, PT, R4, 0xe0, PT ;  /* 0x000000e00400780c */ /* 0x000fc80003f24270 */
[----:B-1----:R-:W-:-:S10]  /*1250*/  DADD R2, R2, R6 ;  /* 0x0000000002027229 */ /* 0x002fd40000000006 */
[----:B------:R-:W-:Y:S02]  /*1260*/  FSEL R6, R2, R6, P1 ;  /* 0x0000000602067208 */ /* 0x000fe40000800000 */
[----:B------:R-:W-:Y:S01]  /*1270*/  FSEL R7, R3, R7, P1 ;  /* 0x0000000703077208 */ /* 0x000fe20000800000 */
[----:B------:R-:W-:Y:S06]  /*1280*/  BRA `(.L_x_17) ;  /* 0x0000002c00d07947 */ /* 0x000fec0003800000 */
.L_x_3:
[----:B------:R-:W0:Y:S01]  /*1290*/  S2R R0, SR_TID.X ;  /* 0x0000000000007919 */ /* 0x000e220000002100 */
[----:B------:R-:W1:Y:S02]  /*12a0*/  LDCU.64 UR4, c[0x0][0x380] ;  /* 0x00007000ff0477ac */ /* 0x000e640008000a00 */
[----:B-1----:R-:W-:Y:S02]  /*12b0*/  IMAD.U32 R2, RZ, RZ, UR4 ;  /* 0x00000004ff027e24 */ /* 0x002fe4000f8e00ff */
[----:B------:R-:W-:Y:S02]  /*12c0*/  IMAD.U32 R3, RZ, RZ, UR5 ;  /* 0x00000005ff037e24 */ /* 0x000fe4000f8e00ff */
[----:B0-----:R-:W-:-:S04]  /*12d0*/  IMAD.SHL.U32 R5, R0, 0x4, RZ ;  /* 0x0000000400057824 */ /* 0x001fc800078e00ff */
[----:B------:R-:W-:-:S05]  /*12e0*/  IMAD.WIDE.U32 R20, R5, 0x8, R2 ;  /* 0x0000000805147825 */ /* 0x000fca00078e0002 */
[----:B------:R-:W2:Y:S04]  /*12f0*/  LDG.E.128.CONSTANT R24, desc[UR6][R20.64] ;  /* 0x0000000614187981 */ /* 0x000ea8000c1e9d00 */
[----:B------:R-:W3:Y:S04]  /*1300*/  LDG.E.128.CONSTANT R12, desc[UR6][R20.64+0x10] ;  /* 0x00001006140c7981 */ /* 0x000ee8000c1e9d00 */
[----:B------:R-:W4:Y:S04]  /*1310*/  LDG.E.128.CONSTANT R8, desc[UR6][R20.64+0x2000] ;  /* 0x0020000614087981 */ /* 0x000f28000c1e9d00 */
[----:B------:R-:W5:Y:S01]  /*1320*/  LDG.E.128.CONSTANT R16, desc[UR6][R20.64+0x2010] ;  /* 0x0020100614107981 */ /* 0x000f62000c1e9d00 */
[----:B------:R-:W-:Y:S01]  /*1330*/  ISETP.GE.U32.AND P0, PT, R4, 0x1000, PT ;  /* 0x000010000400780c */ /* 0x000fe20003f06070 */
[----:B------:R-:W-:Y:S01]  /*1340*/  UMOV UR4, 0x800 ;  /* 0x0000080000047882 */ /* 0x000fe20000000000 */
[----:B--2---:R-:W-:-:S08]  /*1350*/  DADD R24, R24, R26 ;  /* 0x0000000018187229 */ /* 0x004fd0000000001a */
[----:B---3--:R-:W-:-:S08]  /*1360*/  DADD R12, R12, R24 ;  /* 0x000000000c0c7229 */ /* 0x008fd00000000018 */
[----:B------:R-:W-:-:S08]  /*1370*/  DADD R12, R14, R12 ;  /* 0x000000000e0c7229 */ /* 0x000fd0000000000c */
[----:B----4-:R-:W-:-:S08]  /*1380*/  DADD R8, R8, R12 ;  /* 0x0000000008087229 */ /* 0x010fd0000000000c */
[----:B------:R-:W-:-:S08]  /*1390*/  DADD R8, R10, R8 ;  /* 0x000000000a087229 */ /* 0x000fd00000000008 */
[----:B-----5:R-:W-:-:S08]  /*13a0*/  DADD R8, R16, R8 ;  /* 0x0000000010087229 */ /* 0x020fd00000000008 */
[----:B------:R-:W-:Y:S01]  /*13b0*/  DADD R6, R18, R8 ;  /* 0x0000000012067229 */ /* 0x000fe20000000008 */
[----:B------:R-:W-:Y:S10]  /*13c0*/  @!P0 BRA `(.L_x_18) ;  /* 0x0000000000648947 */ /* 0x000ff40003800000 */
[----:B------:R-:W0:Y:S01]  /*13d0*/  LDC R26, c[0x0][0x390] ;  /* 0x0000e400ff1a7b82 */ /* 0x000e220000000800 */
[----:B------:R-:W-:Y:S01]  /*13e0*/  VIADD R27, R4, 0xfffff800 ;  /* 0xfffff800041b7836 */ /* 0x000fe20000000000 */
[----:B------:R-:W-:-:S06]  /*13f0*/  UMOV UR4, 0x800 ;  /* 0x0000080000047882 */ /* 0x000fcc0000000000 */
[----:B------:R-:W1:Y:S02]  /*1400*/  LDC.64 R2, c[0x0][0x380] ;  /* 0x0000e000ff027b82 */ /* 0x000e640000000a00 */
.L_x_20:
[----:B------:R-:W-:-:S04]  /*1410*/  VIADD R25, R5, UR4 ;  /* 0x0000000405197c36 */ /* 0x000fc80008000000 */
[----:B-1----:R-:W-:-:S05]  /*1420*/  IMAD.WIDE.U32 R24, R25, 0x8, R2 ;  /* 0x0000000819187825 */ /* 0x002fca00078e0002 */
[----:B------:R-:W2:Y:S04]  /*1430*/  LDG.E.128.CONSTANT R20, desc[UR6][R24.64] ;  /* 0x0000000618147981 */ /* 0x000ea8000c1e9d00 */
[----:B------:R-:W3:Y:S04]  /*1440*/  LDG.E.128.CONSTANT R16, desc[UR6][R24.64+0x10] ;  /* 0x0000100618107981 */ /* 0x000ee8000c1e9d00 */
[----:B------:R-:W4:Y:S04]  /*1450*/  LDG.E.128.CONSTANT R12, desc[UR6][R24.64+0x2000] ;  /* 0x00200006180c7981 */ /* 0x000f28000c1e9d00 */
[----:B------:R-:W5:Y:S01]  /*1460*/  LDG.E.128.CONSTANT R8, desc[UR6][R24.64+0x2010] ;  /* 0x0020100618087981 */ /* 0x000f62000c1e9d00 */
[----:B0-----:R-:W-:Y:S01]  /*1470*/  IMAD.MOV.U32 R4, RZ, RZ, R26 ;  /* 0x000000ffff047224 */ /* 0x001fe200078e001a */
[----:B--2---:R-:W-:-:S03]  /*1480*/  DADD R20, R20, R6 ;  /* 0x0000000014147229 */ /* 0x004fc60000000006 */
[----:B------:R-:W-:-:S05]  /*1490*/  VIADD R6, R4, -UR4 ;  /* 0x8000000404067c36 */ /* 0x000fca0008000000 */
[----:B------:R-:W-:Y:S01]  /*14a0*/  ISETP.GE.AND P0, PT, R6, 0x800, PT ;  /* 0x000008000600780c */ /* 0x000fe20003f06270 */
[----:B------:R-:W-:-:S08]  /*14b0*/  DADD R20, R22, R20 ;  /* 0x0000000016147229 */ /* 0x000fd00000000014 */
[----:B---3--:R-:W-:-:S08]  /*14c0*/  DADD R16, R16, R20 ;  /* 0x0000000010107229 */ /* 0x008fd00000000014 */
[----:B------:R-:W-:-:S08]  /*14d0*/  DADD R16, R18, R16 ;  /* 0x0000000012107229 */ /* 0x000fd00000000010 */
[----:B----4-:R-:W-:-:S08]  /*14e0*/  DADD R12, R12, R16 ;  /* 0x000000000c0c7229 */ /* 0x010fd00000000010 */
[----:B------:R-:W-:-:S08]  /*14f0*/  DADD R12, R14, R12 ;  /* 0x000000000e0c7229 */ /* 0x000fd0000000000c */
[----:B-----5:R-:W-:-:S08]  /*1500*/  DADD R8, R8, R12 ;  /* 0x0000000008087229 */ /* 0x020fd0000000000c */
[----:B------:R-:W-:Y:S01]  /*1510*/  DADD R6, R10, R8 ;  /* 0x000000000a067229 */ /* 0x000fe20000000008 */
[----:B------:R-:W-:Y:S10]  /*1520*/  @!P0 BRA `(.L_x_19) ;  /* 0x00000008001c8947 */ /* 0x000ff40003800000 */
[----:B------:R-:W-:-:S06]  /*1530*/  UIADD3 UR4, UPT, UPT, UR4, 0x800, URZ ;  /* 0x0000080004047890 */ /* 0x000fcc000fffe0ff */
[----:B------:R-:W-:-:S13]  /*1540*/  ISETP.LT.AND P0, PT, R27, UR4, PT ;  /* 0x000000041b007c0c */ /* 0x000fda000bf01270 */
[----:B------:R-:W-:Y:S05]  /*1550*/  @!P0 BRA `(.L_x_20) ;  /* 0xfffffffc00ac8947 */ /* 0x000fea000383ffff */
.L_x_18:
[----:B------:R-:W-:-:S13]  /*1560*/  ISETP.LE.AND P0, PT, R4, UR4, PT ;  /* 0x0000000404007c0c */ /* 0x000fda000bf03270 */
[----:B------:R-:W-:Y:S05]  /*1570*/  @P0 BRA `(.L_x_19) ;  /* 0x0000000800080947 */ /* 0x000fea0003800000 */
[----:B------:R-:W-:Y:S01]  /*1580*/  VIADD R41, R4, -UR4 ;  /* 0x8000000404297c36 */ /* 0x000fe20008000000 */
[----:B------:R-:W-:Y:S04]  /*1590*/  BSSY.RECONVERGENT B1, `(.L_x_19) ;  /* 0x0000080000017945 */ /* 0x000fe80003800200 */
[----:B------:R-:W-:-:S13]  /*15a0*/  ISETP.GE.AND P0, PT, R0, R41, PT ;  /* 0x000000290000720c */ /* 0x000fda0003f06270 */
[----:B------:R-:W-:Y:S05]  /*15b0*/  @P0 BRA `(.L_x_21) ;  /* 0x0000000400f40947 */ /* 0x000fea0003800000 */
[----:B------:R-:W-:Y:S01]  /*15c0*/  LOP3.LUT R5, RZ, R0, RZ, 0x33, !PT ;  /* 0x00000000ff057212 */ /* 0x000fe200078e33ff */
[----:B------:R-:W-:Y:S01]  /*15d0*/  BSSY.RECONVERGENT B2, `(.L_x_22) ;  /* 0x0000014000027945 */ /* 0x000fe20003800200 */
[----:B------:R-:W-:Y:S02]  /*15e0*/  IMAD.MOV.U32 R40, RZ, RZ, R0 ;  /* 0x000000ffff287224 */ /* 0x000fe400078e0000 */
[----:B------:R-:W-:-:S04]  /*15f0*/  IADD3 R4, PT, PT, R4, -UR4, R5 ;  /* 0x8000000404047c10 */ /* 0x000fc8000fffe005 */
[C---:B------:R-:W-:Y:S02]  /*1600*/  LOP3.LUT R5, R4.reuse, 0x300, RZ, 0xc0, !PT ;  /* 0x0000030004057812 */ /* 0x040fe400078ec0ff */
[----:B------:R-:W-:Y:S02]  /*1610*/  ISETP.GE.U32.AND P1, PT, R4, 0x300, PT ;  /* 0x000003000400780c */ /* 0x000fe40003f26070 */
[----:B------:R-:W-:-:S13]  /*1620*/  ISETP.NE.AND P0, PT, R5, 0x300, PT ;  /* 0x000003000500780c */ /* 0x000fda0003f05270 */
[----:B------:R-:W-:Y:S05]  /*1630*/  @!P0 BRA `(.L_x_23) ;  /* 0x0000000000348947 */ /* 0x000fea0003800000 */
[----:B------:R-:W-:Y:S01]  /*1640*/  LEA.HI R4, R4, 0x1, RZ, 0x18 ;  /* 0x0000000104047811 */ /* 0x000fe200078fc0ff */
[----:B------:R-:W-:Y:S02]  /*1650*/  VIADD R9, R0, UR4 ;  /* 0x0000000400097c36 */ /* 0x000fe40008000000 */
[----:B------:R-:W-:Y:S01]  /*1660*/  IMAD.MOV.U32 R40, RZ, RZ, R0 ;  /* 0x000000ffff287224 */ /* 0x000fe200078e0000 */
[----:B------:R-:W-:-:S05]  /*1670*/  LOP3.LUT R4, R4, 0x3, RZ, 0xc0, !PT ;  /* 0x0000000304047812 */ /* 0x000fca00078ec0ff */
[----:B------:R-:W-:-:S07]  /*1680*/  IMAD.MOV R8, RZ, RZ, -R4 ;  /* 0x000000ffff087224 */ /* 0x000fce00078e0a04 */
.L_x_24:
[----:B------:R-:W-:-:S06]  /*1690*/  IMAD.WIDE.U32 R4, R9, 0x8, R2 ;  /* 0x0000000809047825 */ /* 0x000fcc00078e0002 */
[----:B------:R-:W2:Y:S01]  /*16a0*/  LDG.E.64.CONSTANT R4, desc[UR6][R4.64] ;  /* 0x0000000604047981 */ /* 0x000ea2000c1e9b00 */
[----:B------:R-:W-:Y:S02]  /*16b0*/  VIADD R8, R8, 0x1 ;  /* 0x0000000108087836 */ /* 0x000fe40000000000 */
[----:B------:R-:W-:Y:S02]  /*16c0*/  VIADD R40, R40, 0x100 ;  /* 0x0000010028287836 */ /* 0x000fe40000000000 */
[----:B------:R-:W-:Y:S01]  /*16d0*/  VIADD R9, R9, 0x100 ;  /* 0x0000010009097836 */ /* 0x000fe20000000000 */
[----:B------:R-:W-:Y:S01]  /*16e0*/  ISETP.NE.AND P0, PT, R8, RZ, PT ;  /* 0x000000ff0800720c */ /* 0x000fe20003f05270 */
[----:B--2---:R-:W-:-:S12]  /*16f0*/  DADD R6, R4, R6 ;  /* 0x0000000004067229 */ /* 0x004fd80000000006 */
[----:B------:R-:W-:Y:S05]  /*1700*/  @P0 BRA `(.L_x_24) ;  /* 0xfffffffc00e00947 */ /* 0x000fea000383ffff */
.L_x_23:
[----:B------:R-:W-:Y:S05]  /*1710*/  BSYNC.RECONVERGENT B2 ;  /* 0x0000000000027941 */ /* 0x000fea0003800200 */
.L_x_22:
[----:B------:R-:W-:Y:S05]  /*1720*/  @!P1 BRA `(.L_x_21) ;  /* 0x0000000400989947 */ /* 0x000fea0003800000 */
[----:B------:R-:W0:Y:S01]  /*1730*/  LDCU.64 UR8, c[0x0][0x380] ;  /* 0x00007000ff0877ac */ /* 0x000e220008000a00 */
[----:B------:R-:W-:Y:S01]  /*1740*/  IMAD.IADD R9, R41, 0x1, -R40 ;  /* 0x0000000129097824 */ /* 0x000fe200078e0a28 */
[C---:B------:R-:W-:Y:S01]  /*1750*/  IADD3 R5, P0, PT, R40.reuse, UR4, RZ ;  /* 0x0000000428057c10 */ /* 0x040fe2000ff1e0ff */
[----:B------:R-:W-:Y:S01]  /*1760*/  BSSY.RECONVERGENT B2, `(.L_x_25) ;  /* 0x0000039000027945 */ /* 0x000fe20003800200 */
[----:B------:R-:W-:Y:S02]  /*1770*/  VIADD R43, R40, UR4 ;  /* 0x00000004282b7c36 */ /* 0x000fe40008000000 */
[----:B------:R-:W-:Y:S01]  /*1780*/  ISETP.GT.AND P1, PT, R9, 0xc00, PT ;  /* 0x00000c000900780c */ /* 0x000fe20003f24270 */
[----:B------:R-:W-:Y:S01]  /*1790*/  IMAD.X R8, RZ, RZ, RZ, P0 ;  /* 0x000000ffff087224 */ /* 0x000fe200000e06ff */
[----:B0-----:R-:W-:-:S04]  /*17a0*/  LEA R4, P0, R5, UR8, 0x3 ;  /* 0x0000000805047c11 */ /* 0x001fc8000f8018ff */
[----:B------:R-:W-:Y:S02]  /*17b0*/  LEA.HI.X R5, R5, UR9, R8, 0x3, P0 ;  /* 0x0000000905057c11 */ /* 0x000fe400080f1c08 */
[----:B------:R-:W-:-:S05]  /*17c0*/  IADD3 R4, P0, PT, R4, 0x1000, RZ ;  /* 0x0000100004047810 */ /* 0x000fca0007f1e0ff */
[----:B------:R-:W-:Y:S01]  /*17d0*/  IMAD.X R5, RZ, RZ, R5, P0 ;  /* 0x000000ffff057224 */ /* 0x000fe200000e0605 */
[----:B------:R-:W-:Y:S01]  /*17e0*/  PLOP3.LUT P0, PT, PT, PT, PT, 0x80, 0x8 ;  /* 0x000000000008781c */ /* 0x000fe20003f0f070 */
[----:B------:R-:W-:-:S12]  /*17f0*/  @!P1 BRA `(.L_x_26) ;  /* 0x0000000000bc9947 */ /* 0x000fd80003800000 */
[----:B------:R-:W-:Y:S01]  /*1800*/  PLOP3.LUT P0, PT, PT, PT, PT, 0x8, 0x80 ;  /* 0x000000000080781c */ /* 0x000fe20003f0e170 */
[----:B------:R-:W-:-:S12]  /*1810*/  VIADD R45, R41, 0xfffff400 ;  /* 0xfffff400292d7836 */ /* 0x000fd80000000000 */
.L_x_27:
[C---:B------:R-:W-:Y:S01]  /*1820*/  IMAD.WIDE.U32 R38, R43.reuse, 0x8, R2 ;  /* 0x000000082b267825 */ /* 0x040fe200078e0002 */
[----:B------:R-:W2:Y:S04]  /*1830*/  LDG.E.64.CONSTANT R8, desc[UR6][R4.64+-0x800] ;  /* 0xfff8000604087981 */ /* 0x000ea8000c1e9b00 */
[----:B------:R-:W3:Y:S04]  /*1840*/  LDG.E.64.CONSTANT R10, desc[UR6][R4.64] ;  /* 0x00000006040a7981 */ /* 0x000ee8000c1e9b00 */
[----:B------:R-:W4:Y:S01]  /*1850*/  LDG.E.64.CONSTANT R38, desc[UR6][R38.64] ;  /* 0x0000000626267981 */ /* 0x000f22000c1e9b00 */
[----:B------:R-:W-:-:S03]  /*1860*/  VIADD R15, R43, 0x400 ;  /* 0x000004002b0f7836 */ /* 0x000fc60000000000 */
[----:B------:R-:W5:Y:S01]  /*1870*/  LDG.E.64.CONSTANT R12, desc[UR6][R4.64+0x800] ;  /* 0x00080006040c7981 */ /* 0x000f62000c1e9b00 */
[----:B------:R-:W-:-:S03]  /*1880*/  IMAD.WIDE.U32 R14, R15, 0x8, R2 ;  /* 0x000000080f0e7825 */ /* 0x000fc600078e0002 */
[----:B------:R-:W5:Y:S04]  /*1890*/  LDG.E.64.CONSTANT R16, desc[UR6][R4.64+0x1800] ;  /* 0x0018000604107981 */ /* 0x000f68000c1e9b00 */
[----:B------:R-:W5:Y:S04]  /*18a0*/  LDG.E.64.CONSTANT R14, desc[UR6][R14.64] ;  /* 0x000000060e0e7981 */ /* 0x000f68000c1e9b00 */
[----:B------:R-:W5:Y:S01]  /*18b0*/  LDG.E.64.CONSTANT R18, desc[UR6][R4.64+0x2000] ;  /* 0x0020000604127981 */ /* 0x000f62000c1e9b00 */
        /* <DEDUP_REMOVED lines=11> */
[----:B------:R-:W5:Y:S04]  /*1970*/  LDG.E.64.CONSTANT R34, desc[UR6][R4.64+0x6000] ;  /* 0x0060000604227981 */ /* 0x000f68000c1e9b00 */
[----:B------:R0:W5:Y:S01]  /*1980*/  LDG.E.64.CONSTANT R36, desc[UR6][R4.64+0x6800] ;  /* 0x0068000604247981 */ /* 0x000162000c1e9b00 */
[----:B------:R-:W-:-:S05]  /*1990*/  VIADD R40, R40, 0x1000 ;  /* 0x0000100028287836 */ /* 0x000fca0000000000 */
[----:B------:R-:W-:Y:S02]  /*19a0*/  ISETP.GE.AND P1, PT, R40, R45, PT ;  /* 0x0000002d2800720c */ /* 0x000fe40003f26270 */
[----:B0-----:R-:W-:Y:S01]  /*19b0*/  IADD3 R4, P2, PT, R4, 0x8000, RZ ;  /* 0x0000800004047810 */ /* 0x001fe20007f5e0ff */
[----:B------:R-:W-:-:S04]  /*19c0*/  VIADD R43, R43, 0x1000 ;  /* 0x000010002b2b7836 */ /* 0x000fc80000000000 */
[----:B------:R-:W-:Y:S01]  /*19d0*/  IMAD.X R5, RZ, RZ, R5, P2 ;  /* 0x000000ffff057224 */ /* 0x000fe200010e0605 */
[----:B----4-:R-:W-:-:S08]  /*19e0*/  DADD R38, R38, R6 ;  /* 0x0000000026267229 */ /* 0x010fd00000000006 */
[----:B--2---:R-:W-:-:S08]  /*19f0*/  DADD R8, R38, R8 ;  /* 0x0000000026087229 */ /* 0x004fd00000000008 */
[----:B---3--:R-:W-:-:S08]  /*1a00*/  DADD R8, R8, R10 ;  /* 0x0000000008087229 */ /* 0x008fd0000000000a */
[----:B-----5:R-:W-:-:S08]  /*1a10*/  DADD R8, R8, R12 ;  /* 0x0000000008087229 */ /* 0x020fd0000000000c */
        /* <DEDUP_REMOVED lines=13> */
.L_x_26:
[----:B------:R-:W-:Y:S05]  /*1af0*/  BSYNC.RECONVERGENT B2 ;  /* 0x0000000000027941 */ /* 0x000fea0003800200 */
.L_x_25:
[----:B------:R-:W-:Y:S01]  /*1b00*/  IMAD.IADD R8, R41, 0x1, -R40 ;  /* 0x0000000129087824 */ /* 0x000fe200078e0a28 */
[----:B------:R-:W-:Y:S04]  /*1b10*/  BSSY.RECONVERGENT B2, `(.L_x_28) ;  /* 0x000001c000027945 */ /* 0x000fe80003800200 */
[----:B------:R-:W-:-:S13]  /*1b20*/  ISETP.GT.AND P1, PT, R8, 0x400, PT ;  /* 0x000004000800780c */ /* 0x000fda0003f24270 */
[----:B------:R-:W-:Y:S05]  /*1b30*/  @!P1 BRA `(.L_x_29) ;  /* 0x0000000000649947 */ /* 0x000fea0003800000 */
        /* <DEDUP_REMOVED lines=9> */
[----:B------:R-:W5:Y:S04]  /*1bd0*/  LDG.E.64.CONSTANT R22, desc[UR6][R4.64+0x2000] ;  /* 0x0020000604167981 */ /* 0x000f68000c1e9b00 */
[----:B------:R0:W5:Y:S01]  /*1be0*/  LDG.E.64.CONSTANT R8, desc[UR6][R4.64+0x2800] ;  /* 0x0028000604087981 */ /* 0x000162000c1e9b00 */
[----:B------:R-:W-:Y:S01]  /*1bf0*/  PLOP3.LUT P0, PT, PT, PT, PT, 0x8, 0x80 ;  /* 0x000000000080781c */ /* 0x000fe20003f0e170 */
[----:B------:R-:W-:-:S02]  /*1c00*/  VIADD R40, R40, 0x800 ;  /* 0x0000080028287836 */ /* 0x000fc40000000000 */
[----:B------:R-:W-:Y:S01]  /*1c10*/  VIADD R43, R43, 0x800 ;  /* 0x000008002b2b7836 */ /* 0x000fe20000000000 */
[----:B----4-:R-:W-:-:S08]  /*1c20*/  DADD R6, R6, R10 ;  /* 0x0000000006067229 */ /* 0x010fd0000000000a */
[----:B--2---:R-:W-:-:S08]  /*1c30*/  DADD R6, R6, R12 ;  /* 0x0000000006067229 */ /* 0x004fd0000000000c */
[----:B---3--:R-:W-:-:S08]  /*1c40*/  DADD R6, R6, R14 ;  /* 0x0000000006067229 */ /* 0x008fd0000000000e */
[----:B-----5:R-:W-:-:S08]  /*1c50*/  DADD R6, R6, R16 ;  /* 0x0000000006067229 */ /* 0x020fd00000000010 */
[----:B------:R-:W-:-:S08]  /*1c60*/  DADD R6, R6, R18 ;  /* 0x0000000006067229 */ /* 0x000fd00000000012 */
[----:B------:R-:W-:Y:S01]  /*1c70*/  DADD R6, R6, R20 ;  /* 0x0000000006067229 */ /* 0x000fe20000000014 */
[----:B------:R-:W-:-:S07]  /*1c80*/  IADD3 R10, P1, PT, R4, 0x4000, RZ ;  /* 0x00004000040a7810 */ /* 0x000fce0007f3e0ff */
[----:B------:R-:W-:Y:S01]  /*1c90*/  DADD R6, R6, R22 ;  /* 0x0000000006067229 */ /* 0x000fe20000000016 */
[----:B0-----:R-:W-:Y:S02]  /*1ca0*/  IMAD.X R5, RZ, RZ, R5, P1 ;  /* 0x000000ffff057224 */ /* 0x001fe400008e0605 */
[----:B------:R-:W-:-:S05]  /*1cb0*/  IMAD.MOV.U32 R4, RZ, RZ, R10 ;  /* 0x000000ffff047224 */ /* 0x000fca00078e000a */
[----:B------:R-:W-:-:S11]  /*1cc0*/  DADD R6, R6, R8 ;  /* 0x0000000006067229 */ /* 0x000fd60000000008 */
.L_x_29:
[----:B------:R-:W-:Y:S05]  /*1cd0*/  BSYNC.RECONVERGENT B2 ;  /* 0x0000000000027941 */ /* 0x000fea0003800200 */
.L_x_28:
[----:B------:R-:W-:-:S13]  /*1ce0*/  ISETP.LT.OR P0, PT, R40, R41, P0 ;  /* 0x000000292800720c */ /* 0x000fda0000701670 */
[----:B------:R-:W-:Y:S05]  /*1cf0*/  @!P0 BRA `(.L_x_21) ;  /* 0x0000000000248947 */ /* 0x000fea0003800000 */
[----:B------:R-:W-:Y:S01]  /*1d00*/  IMAD.WIDE.U32 R2, R43, 0x8, R2 ;  /* 0x000000082b027825 */ /* 0x000fe200078e0002 */
[----:B------:R-:W2:Y:S04]  /*1d10*/  LDG.E.64.CONSTANT R8, desc[UR6][R4.64+-0x800] ;  /* 0xfff8000604087981 */ /* 0x000ea8000c1e9b00 */
[----:B------:R-:W3:Y:S04]  /*1d20*/  LDG.E.64.CONSTANT R10, desc[UR6][R4.64] ;  /* 0x00000006040a7981 */ /* 0x000ee8000c1e9b00 */
[----:B------:R-:W4:Y:S04]  /*1d30*/  LDG.E.64.CONSTANT R2, desc[UR6][R2.64] ;  /* 0x0000000602027981 */ /* 0x000f28000c1e9b00 */
[----:B------:R-:W5:Y:S01]  /*1d40*/  LDG.E.64.CONSTANT R12, desc[UR6][R4.64+0x800] ;  /* 0x00080006040c7981 */ /* 0x000f62000c1e9b00 */
[----:B----4-:R-:W-:-:S08]  /*1d50*/  DADD R6, R6, R2 ;  /* 0x0000000006067229 */ /* 0x010fd00000000002 */
[----:B--2---:R-:W-:-:S08]  /*1d60*/  DADD R6, R6, R8 ;  /* 0x0000000006067229 */ /* 0x004fd00000000008 */
[----:B---3--:R-:W-:-:S08]  /*1d70*/  DADD R6, R6, R10 ;  /* 0x0000000006067229 */ /* 0x008fd0000000000a */
[----:B-----5:R-:W-:-:S11]  /*1d80*/  DADD R6, R6, R12 ;  /* 0x0000000006067229 */ /* 0x020fd6000000000c */
.L_x_21:
[----:B------:R-:W-:Y:S05]  /*1d90*/  BSYNC.RECONVERGENT B1 ;  /* 0x0000000000017941 */ /* 0x000fea0003800200 */
.L_x_19:
[----:B------:R-:W0:Y:S01]  /*1da0*/  S2R R10, SR_LANEID ;  /* 0x00000000000a7919 */ /* 0x000e220000000000 */
[----:B------:R-:W-:Y:S04]  /*1db0*/  SHFL.DOWN PT, R2, R6, 0x1, 0x1f ;  /* 0x08201f0006027f89 */ /* 0x000fe800000e0000 */
[----:B------:R-:W1:Y:S02]  /*1dc0*/  SHFL.DOWN PT, R3, R7, 0x1, 0x1f ;  /* 0x08201f0007037f89 */ /* 0x000e6400000e0000 */
[----:B-1----:R-:W-:Y:S01]  /*1dd0*/  DADD R2, R2, R6 ;  /* 0x0000000002027229 */ /* 0x002fe20000000006 */
[C---:B0-----:R-:W-:Y:S02]  /*1de0*/  ISETP.GT.AND P0, PT, R10.reuse, 0x1e, PT ;  /* 0x0000001e0a00780c */ /* 0x041fe40003f04270 */
[----:B------:R-:W-:-:S07]  /*1df0*/  ISETP.NE.AND P1, PT, R10, RZ, PT ;  /* 0x000000ff0a00720c */ /* 0x000fce0003f25270 */
[----:B------:R-:W-:Y:S02]  /*1e00*/  FSEL R4, R6, R2, P0 ;  /* 0x0000000206047208 */ /* 0x000fe40000000000 */
[----:B------:R-:W-:Y:S02]  /*1e10*/  FSEL R5, R7, R3, P0 ;  /* 0x0000000307057208 */ /* 0x000fe40000000000 */
[----:B------:R-:W-:Y:S01]  /*1e20*/  ISETP.GT.AND P0, PT, R10, 0x1d, PT ;  /* 0x0000001d0a00780c */ /* 0x000fe20003f04270 */
[----:B------:R-:W-:Y:S04]  /*1e30*/  SHFL.DOWN PT, R2, R4, 0x2, 0x1f ;  /* 0x08401f0004027f89 */ /* 0x000fe800000e0000 */
[----:B------:R-:W0:Y:S01]  /*1e40*/  SHFL.DOWN PT, R3, R5, 0x2, 0x1f ;  /* 0x08401f0005037f89 */ /* 0x000e2200000e0000 */
        /* <DEDUP_REMOVED lines=11> */
[----:B------:R-:W-:Y:S01]  /*1f00*/  SHFL.DOWN PT, R2, R6, 0x8, 0x1f ;  /* 0x09001f0006027f89 */ /* 0x000fe200000e0000 */
[----:B------:R-:W-:-:S03]  /*1f10*/  @!P1 MOV R8, 0x400 ;  /* 0x0000040000089802 */ /* 0x000fc60000000f00 */
[----:B------:R-:W0:Y:S01]  /*1f20*/  SHFL.DOWN PT, R3, R7, 0x8, 0x1f ;  /* 0x09001f0007037f89 */ /* 0x000e2200000e0000 */
[----:B-1----:R-:W-:Y:S01]  /*1f30*/  @!P1 LEA R11, R11, R8, 0x18 ;  /* 0x000000080b0b9211 */ /* 0x002fe200078ec0ff */
[----:B0-----:R-:W-:-:S10]  /*1f40*/  DADD R2, R2, R6 ;  /* 0x0000000002027229 */ /* 0x001fd40000000006 */
[----:B------:R-:W-:Y:S02]  /*1f50*/  FSEL R4, R6, R2, P0 ;  /* 0x0000000206047208 */ /* 0x000fe40000000000 */
[----:B------:R-:W-:Y:S02]  /*1f60*/  FSEL R5, R7, R3, P0 ;  /* 0x0000000307057208 */ /* 0x000fe40000000000 */
[----:B------:R-:W-:Y:S01]  /*1f70*/  @!P1 SHF.R.U32.HI R6, RZ, 0x2, R0 ;  /* 0x00000002ff069819 */ /* 0x000fe20000011600 */
[----:B------:R-:W-:Y:S01]  /*1f80*/  SHFL.DOWN PT, R2, R4, 0x10, 0x1f ;  /* 0x0a001f0004027f89 */ /* 0x000fe200000e0000 */
[----:B------:R-:W-:Y:S02]  /*1f90*/  ISETP.NE.AND P0, PT, R0, RZ, PT ;  /* 0x000000ff0000720c */ /* 0x000fe40003f05270 */
[----:B------:R-:W-:Y:S01]  /*1fa0*/  @!P1 LOP3.LUT R6, R6, 0xf8, RZ, 0xc0, !PT ;  /* 0x000000f806069812 */ /* 0x000fe200078ec0ff */
[----:B------:R-:W0:Y:S04]  /*1fb0*/  SHFL.DOWN PT, R3, R5, 0x10, 0x1f ;  /* 0x0a001f0005037f89 */ /* 0x000e2800000e0000 */
        /* <DEDUP_REMOVED lines=8> */
[----:B------:R-:W0:Y:S01]  /*2040*/  S2UR UR5, SR_CgaCtaId ;  /* 0x00000000000579c3 */ /* 0x000e220000008800 */
[----:B------:R-:W-:Y:S02]  /*2050*/  UMOV UR4, 0x400 ;  /* 0x0000040000047882 */ /* 0x000fe40000000000 */
[----:B0-----:R-:W-:-:S09]  /*2060*/  ULEA UR4, UR5, UR4, 0x18 ;  /* 0x0000000405047291 */ /* 0x001fd2000f8ec0ff */
[----:B---3--:R-:W0:Y:S04]  /*2070*/  LDS.128 R8, [UR4+0x10] ;  /* 0x00001004ff087984 */ /* 0x008e280008000c00 */
        /* <DEDUP_REMOVED lines=11> */
.L_x_2:
        /* <DEDUP_REMOVED lines=12> */
.L_x_32:
[----:B------:R-:W-:Y:S05]  /*21f0*/  BSYNC.RECONVERGENT B1 ;  /* 0x0000000000017941 */ /* 0x000fea0003800200 */
.L_x_31:
        /* <DEDUP_REMOVED lines=17> */
.L_x_37:
        /* <DEDUP_REMOVED lines=10> */
.L_x_36:
[----:B------:R-:W-:Y:S05]  /*23b0*/  BSYNC.RECONVERGENT B2 ;  /* 0x0000000000027941 */ /* 0x000fea0003800200 */
.L_x_35:
        /* <DEDUP_REMOVED lines=8> */
.L_x_40:
        /* <DEDUP_REMOVED lines=43> */
.L_x_39:
[----:B------:R-:W-:Y:S05]  /*26f0*/  BSYNC.RECONVERGENT B2 ;  /* 0x0000000000027941 */ /* 0x000fea0003800200 */
.L_x_38:
        /* <DEDUP_REMOVED lines=26> */
.L_x_42:
[----:B------:R-:W-:Y:S05]  /*28a0*/  BSYNC.RECONVERGENT B2 ;  /* 0x0000000000027941 */ /* 0x000fea0003800200 */
.L_x_41:
        /* <DEDUP_REMOVED lines=12> */
.L_x_34:
[----:B------:R-:W-:Y:S05]  /*2970*/  BSYNC.RECONVERGENT B1 ;  /* 0x0000000000017941 */ /* 0x000fea0003800200 */
.L_x_33:
        /* <DEDUP_REMOVED lines=12> */
[----:B------:R-:W-:-:S03]  /*2a40*/  @!P1 SHF.R.U32.HI R4, RZ, 0x2, R5 ;  /* 0x00000002ff049819 */ /* 0x000fc60000011605 */
[----:B------:R-:W0:Y:S01]  /*2a50*/  SHFL.DOWN PT, R7, R9, 0x2, 0x1f ;  /* 0x08401f0009077f89 */ /* 0x000e2200000e0000 */
[----:B------:R-:W-:Y:S01]  /*2a60*/  @!P1 LOP3.LUT R4, R4, 0xf8, RZ, 0xc0, !PT ;  /* 0x000000f804049812 */ /* 0x000fe200078ec0ff */
[----:B0-----:R-:W-:-:S10]  /*2a70*/  DADD R6, R6, R8 ;  /* 0x0000000006067229 */ /* 0x001fd40000000008 */
[----:B------:R-:W-:Y:S02]  /*2a80*/  FSEL R6, R8, R6, P0 ;  /* 0x0000000608067208 */ /* 0x000fe40000000000 */
[----:B------:R-:W-:Y:S02]  /*2a90*/  FSEL R7, R9, R7, P0 ;  /* 0x0000000709077208 */ /* 0x000fe40000000000 */
[----:B------:R-:W-:Y:S01]  /*2aa0*/  ISETP.GT.AND P0, PT, R0, 0x1b, PT ;  /* 0x0000001b0000780c */ /* 0x000fe20003f04270 */
[----:B------:R-:W-:Y:S01]  /*2ab0*/  SHFL.DOWN PT, R2, R6, 0x4, 0x1f ;  /* 0x08801f0006027f89 */ /* 0x000fe200000e0000 */
[----:B------:R-:W-:-:S03]  /*2ac0*/  @!P1 MOV R8, 0x400 ;  /* 0x0000040000089802 */ /* 0x000fc60000000f00 */
[----:B------:R-:W0:Y:S01]  /*2ad0*/  SHFL.DOWN PT, R3, R7, 0x4, 0x1f ;  /* 0x08801f0007037f89 */ /* 0x000e2200000e0000 */
[----:B------:R-:W1:Y:S01]  /*2ae0*/  @!P1 S2R R9, SR_CgaCtaId ;  /* 0x0000000000099919 */ /* 0x000e620000008800 */
[----:B0-----:R-:W-:-:S10]  /*2af0*/  DADD R2, R2, R6 ;  /* 0x0000000002027229 */ /* 0x001fd40000000006 */
[----:B------:R-:W-:Y:S02]  /*2b00*/  FSEL R10, R6, R2, P0 ;  /* 0x00000002060a7208 */ /* 0x000fe40000000000 */
[----:B------:R-:W-:Y:S02]  /*2b10*/  FSEL R11, R7, R3, P0 ;  /* 0x00000003070b7208 */ /* 0x000fe40000000000 */
[----:B------:R-:W-:Y:S01]  /*2b20*/  ISETP.GT.AND P0, PT, R0, 0x17, PT ;  /* 0x000000170000780c */ /* 0x000fe20003f04270 */
[----:B------:R-:W-:Y:S01]  /*2b30*/  SHFL.DOWN PT, R2, R10, 0x8, 0x1f ;  /* 0x09001f000a027f89 */ /* 0x000fe200000e0000 */
[----:B-1----:R-:W-:-:S03]  /*2b40*/  @!P1 LEA R9, R9, R8, 0x18 ;  /* 0x0000000809099211 */ /* 0x002fc600078ec0ff */
[----:B------:R-:W0:Y:S02]  /*2b50*/  SHFL.DOWN PT, R3, R11, 0x8, 0x1f ;  /* 0x09001f000b037f89 */ /* 0x000e2400000e0000 */
[----:B------:R-:W-:Y:S01]  /*2b60*/  @!P1 IMAD.IADD R9, R4, 0x1, R9 ;  /* 0x0000000104099824 */ /* 0x000fe200078e0209 */
[----:B0-----:R-:W-:-:S10]  /*2b70*/  DADD R2, R2, R10 ;  /* 0x0000000002027229 */ /* 0x001fd4000000000a */
[----:B------:R-:W-:Y:S02]  /*2b80*/  FSEL R6, R10, R2, P0 ;  /* 0x000000020a067208 */ /* 0x000fe40000000000 */
[----:B------:R-:W-:Y:S02]  /*2b90*/  FSEL R7, R11, R3, P0 ;  /* 0x000000030b077208 */ /* 0x000fe40000000000 */
[----:B------:R-:W-:Y:S01]  /*2ba0*/  ISETP.NE.AND P0, PT, R5, RZ, PT ;  /* 0x000000ff0500720c */ /* 0x000fe20003f05270 */
[----:B------:R-:W-:Y:S04]  /*2bb0*/  SHFL.DOWN PT, R2, R6, 0x10, 0x1f ;  /* 0x0a001f0006027f89 */ /* 0x000fe800000e0000 */
[----:B------:R-:W0:Y:S02]  /*2bc0*/  SHFL.DOWN PT, R3, R7, 0x10, 0x1f ;  /* 0x0a001f0007037f89 */ /* 0x000e2400000e0000 */
        /* <DEDUP_REMOVED lines=10> */
[----:B--2---:R-:W0:Y:S04]  /*2c70*/  LDS.128 R8, [UR4+0x10] ;  /* 0x00001004ff087984 */ /* 0x004e280008000c00 */
        /* <DEDUP_REMOVED lines=11> */
.L_x_43:
[----:B------:R-:W-:-:S04]  /*2d30*/  LOP3.LUT R0, R5, 0x3e0, RZ, 0xc0, !PT ;  /* 0x000003e005007812 */ /* 0x000fc800078ec0ff */
[----:B------:R-:W-:Y:S01]  /*2d40*/  LOP3.LUT R9, RZ, R0, RZ, 0x33, !PT ;  /* 0x00000000ff097212 */ /* 0x000fe200078e33ff */
[----:B------:R-:W-:Y:S02]  /*2d50*/  VIADD R7, R0, 0x20 ;  /* 0x0000002000077836 */ /* 0x000fe40000000000 */
[----:B------:R-:W0:Y:S02]  /*2d60*/  S2R R0, SR_LANEID ;  /* 0x0000000000007919 */ /* 0x000e240000000000 */
        /* <DEDUP_REMOVED lines=8> */
[----:B-1----:R-:W-:-:S10]  /*2df0*/  DADD R6, R6, R2 ;  /* 0x0000000006067229 */ /* 0x002fd40000000002 */
[----:B------:R-:W-:Y:S02]  /*2e00*/  FSEL R8, R6, R2, !P0 ;  /* 0x0000000206087208 */ /* 0x000fe40004000000 */
[----:B------:R-:W-:Y:S02]  /*2e10*/  FSEL R9, R7, R3, !P0 ;  /* 0x0000000307097208 */ /* 0x000fe40004000000 */
[----:B------:R-:W-:Y:S01]  /*2e20*/  ISETP.GT.AND P0, PT, R10, R11, PT ;  /* 0x0000000b0a00720c */ /* 0x000fe20003f04270 */
[----:B------:R-:W-:Y:S01]  /*2e30*/  SHFL.DOWN PT, R6, R8, 0x2, R11 ;  /* 0x0840000008067989 */ /* 0x000fe200000e000b */
[----:B------:R-:W-:-:S03]  /*2e40*/  VIADD R10, R0, 0x4 ;  /* 0x00000004000a7836 */ /* 0x000fc60000000000 */
[----:B------:R-:W0:Y:S02]  /*2e50*/  SHFL.DOWN PT, R7, R9, 0x2, R11 ;  /* 0x0840000009077989 */ /* 0x000e2400000e000b */
[----:B0-----:R-:W-:-:S10]  /*2e60*/  DADD R6, R6, R8 ;  /* 0x0000000006067229 */ /* 0x001fd40000000008 */
[----:B------:R-:W-:Y:S02]  /*2e70*/  FSEL R6, R8, R6, P0 ;  /* 0x0000000608067208 */ /* 0x000fe40000000000 */
[----:B------:R-:W-:Y:S02]  /*2e80*/  FSEL R7, R9, R7, P0 ;  /* 0x0000000709077208 */ /* 0x000fe40000000000 */
[----:B------:R-:W-:Y:S01]  /*2e90*/  ISETP.GT.AND P0, PT, R10, R11, PT ;  /* 0x0000000b0a00720c */ /* 0x000fe20003f04270 */
[----:B------:R-:W-:Y:S04]  /*2ea0*/  SHFL.DOWN PT, R2, R6, 0x4, R11 ;  /* 0x0880000006027989 */ /* 0x000fe800000e000b */
[----:B------:R-:W0:Y:S01]  /*2eb0*/  SHFL.DOWN PT, R3, R7, 0x4, R11 ;  /* 0x0880000007037989 */ /* 0x000e2200000e000b */
[----:B------:R-:W1:Y:S01]  /*2ec0*/  @!P1 S2R R10, SR_CgaCtaId ;  /* 0x00000000000a9919 */ /* 0x000e620000008800 */
[----:B0-----:R-:W-:-:S10]  /*2ed0*/  DADD R2, R2, R6 ;  /* 0x0000000002027229 */ /* 0x001fd40000000006 */
[----:B------:R-:W-:Y:S01]  /*2ee0*/  FSEL R8, R6, R2, P0 ;  /* 0x0000000206087208 */ /* 0x000fe20000000000 */
[C---:B------:R-:W-:Y:S01]  /*2ef0*/  VIADD R6, R0.reuse, 0x8 ;  /* 0x0000000800067836 */ /* 0x040fe20000000000 */
[----:B------:R-:W-:Y:S01]  /*2f00*/  FSEL R9, R7, R3, P0 ;  /* 0x0000000307097208 */ /* 0x000fe20000000000 */
[----:B------:R-:W-:Y:S02]  /*2f10*/  VIADD R0, R0, 0x10 ;  /* 0x0000001000007836 */ /* 0x000fe40000000000 */
[----:B------:R-:W-:Y:S01]  /*2f20*/  SHFL.DOWN PT, R2, R8, 0x8, R11 ;  /* 0x0900000008027989 */ /* 0x000fe200000e000b */
[----:B------:R-:W-:-:S03]  /*2f30*/  ISETP.GT.AND P0, PT, R6, R11, PT ;  /* 0x0000000b0600720c */ /* 0x000fc60003f04270 */
[----:B------:R-:W0:Y:S02]  /*2f40*/  SHFL.DOWN PT, R3, R9, 0x8, R11 ;  /* 0x0900000009037989 */ /* 0x000e2400000e000b */
[----:B0-----:R-:W-:-:S10]  /*2f50*/  DADD R2, R2, R8 ;  /* 0x0000000002027229 */ /* 0x001fd40000000008 */
[----:B------:R-:W-:Y:S02]  /*2f60*/  FSEL R6, R8, R2, P0 ;  /* 0x0000000208067208 */ /* 0x000fe40000000000 */
[----:B------:R-:W-:Y:S02]  /*2f70*/  FSEL R7, R9, R3, P0 ;  /* 0x0000000309077208 */ /* 0x000fe40000000000 */
[----:B------:R-:W-:Y:S01]  /*2f80*/  ISETP.GT.AND P0, PT, R0, R11, PT ;  /* 0x0000000b0000720c */ /* 0x000fe20003f04270 */
[----:B------:R-:W-:Y:S01]  /*2f90*/  SHFL.DOWN PT, R2, R6, 0x10, R11 ;  /* 0x0a00000006027989 */ /* 0x000fe200000e000b */
[----:B------:R-:W-:Y:S02]  /*2fa0*/  @!P1 MOV R9, 0x400 ;  /* 0x0000040000099802 */ /* 0x000fe40000000f00 */
[----:B------:R-:W-:Y:S01]  /*2fb0*/  @!P1 SHF.R.U32.HI R8, RZ, 0x2, R5 ;  /* 0x00000002ff089819 */ /* 0x000fe20000011605 */
[----:B------:R-:W0:Y:S01]  /*2fc0*/  SHFL.DOWN PT, R3, R7, 0x10, R11 ;  /* 0x0a00000007037989 */ /* 0x000e2200000e000b */
[----:B-1----:R-:W-:-:S02]  /*2fd0*/  @!P1 LEA R9, R10, R9, 0x18 ;  /* 0x000000090a099211 */ /* 0x002fc400078ec0ff */
[----:B------:R-:W-:-:S05]  /*2fe0*/  @!P1 LOP3.LUT R8, R8, 0xf8, RZ, 0xc0, !PT ;  /* 0x000000f808089812 */ /* 0x000fca00078ec0ff */
[----:B------:R-:W-:Y:S01]  /*2ff0*/  @!P1 IMAD.IADD R9, R8, 0x1, R9 ;  /* 0x0000000108099824 */ /* 0x000fe200078e0209 */
[----:B0-----:R-:W-:-:S10]  /*3000*/  DADD R2, R2, R6 ;  /* 0x0000000002027229 */ /* 0x001fd40000000006 */
[----:B------:R-:W-:Y:S02]  /*3010*/  FSEL R0, R6, R2, P0 ;  /* 0x0000000206007208 */ /* 0x000fe40000000000 */
[----:B------:R-:W-:Y:S02]  /*3020*/  FSEL R3, R7, R3, P0 ;  /* 0x0000000307037208 */ /* 0x000fe40000000000 */
[----:B------:R-:W-:Y:S01]  /*3030*/  ISETP.NE.AND P0, PT, R5, RZ, PT ;  /* 0x000000ff0500720c */ /* 0x000fe20003f05270 */
[----:B------:R-:W-:Y:S02]  /*3040*/  IMAD.MOV.U32 R6, RZ, RZ, R0 ;  /* 0x000000ffff067224 */ /* 0x000fe400078e0000 */
[----:B------:R-:W-:-:S05]  /*3050*/  IMAD.MOV.U32 R7, RZ, RZ, R3 ;  /* 0x000000ffff077224 */ /* 0x000fca00078e0003 */
[----:B------:R1:W-:Y:S01]  /*3060*/  @!P1 STS.64 [R9+0x8], R6 ;  /* 0x0000080609009388 */ /* 0x0003e20000000a00 */
[----:B------:R-:W-:Y:S06]  /*3070*/  BAR.SYNC.DEFER_BLOCKING 0x0 ;  /* 0x0000000000007b1d */ /* 0x000fec0000010000 */
[----:B------:R-:W-:Y:S05]  /*3080*/  @P0 BRA `(.L_x_17) ;  /* 0x0000001000500947 */ /* 0x000fea0003800000 */
[----:B------:R-:W0:Y:S01]  /*3090*/  S2UR UR5, SR_CgaCtaId ;  /* 0x00000000000579c3 */ /* 0x000e220000008800 */
[----:B------:R-:W-:Y:S01]  /*30a0*/  UMOV UR4, 0x400 ;  /* 0x0000040000047882 */ /* 0x000fe20000000000 */
[----:B------:R-:W-:Y:S01]  /*30b0*/  ISETP.GT.AND P1, PT, R4, 0x20, PT ;  /* 0x000000200400780c */ /* 0x000fe20003f24270 */
[----:B0-----:R-:W-:-:S09]  /*30c0*/  ULEA UR4, UR5, UR4, 0x18 ;  /* 0x0000000405047291 */ /* 0x001fd2000f8ec0ff */
[----:B------:R-:W0:Y:S04]  /*30d0*/  LDS.128 R12, [UR4+0x10] ;  /* 0x00001004ff0c7984 */ /* 0x000e280008000c00 */
[----:B-1----:R-:W1:Y:S01]  /*30e0*/  LDS.128 R8, [UR4+0x20] ;  /* 0x00002004ff087984 */ /* 0x002e620008000c00 */
        /* <DEDUP_REMOVED lines=30> */
.L_x_30:
[----:B------:R-:W0:Y:S01]  /*32d0*/  S2R R0, SR_TID.X ;  /* 0x0000000000007919 */ /* 0x000e220000002100 */
[----:B------:R-:W0:Y:S02]  /*32e0*/  LDC.64 R6, c[0x0][0x380] ;  /* 0x0000e000ff067b82 */ /* 0x000e240000000a00 */
[----:B0-----:R-:W-:-:S05]  /*32f0*/  IMAD.WIDE.U32 R6, R0, 0x8, R6 ;  /* 0x0000000800067825 */ /* 0x001fca00078e0006 */
[----:B------:R-:W2:Y:S04]  /*3300*/  LDG.E.64.CONSTANT R20, desc[UR6][R6.64] ;  /* 0x0000000606147981 */ /* 0x000ea8000c1e9b00 */
[----:B------:R-:W2:Y:S04]  /*3310*/  LDG.E.64.CONSTANT R2, desc[UR6][R6.64+0x800] ;  /* 0x0008000606027981 */ /* 0x000ea8000c1e9b00 */
[----:B------:R-:W3:Y:S04]  /*3320*/  LDG.E.64.CONSTANT R8, desc[UR6][R6.64+0x1000] ;  /* 0x0010000606087981 */ /* 0x000ee8000c1e9b00 */
[----:B------:R-:W4:Y:S04]  /*3330*/  LDG.E.64.CONSTANT R10, desc[UR6][R6.64+0x1800] ;  /* 0x00180006060a7981 */ /* 0x000f28000c1e9b00 */
[----:B------:R-:W5:Y:S04]  /*3340*/  LDG.E.64.CONSTANT R12, desc[UR6][R6.64+0x2000] ;  /* 0x00200006060c7981 */ /* 0x000f68000c1e9b00 */
[----:B------:R-:W5:Y:S04]  /*3350*/  LDG.E.64.CONSTANT R14, desc[UR6][R6.64+0x2800] ;  /* 0x00280006060e7981 */ /* 0x000f68000c1e9b00 */
[----:B------:R-:W5:Y:S04]  /*3360*/  LDG.E.64.CONSTANT R16, desc[UR6][R6.64+0x3000] ;  /* 0x0030000606107981 */ /* 0x000f68000c1e9b00 */
[----:B------:R-:W5:Y:S01]  /*3370*/  LDG.E.64.CONSTANT R18, desc[UR6][R6.64+0x3800] ;  /* 0x0038000606127981 */ /* 0x000f62000c1e9b00 */
[----:B------:R-:W-:Y:S01]  /*3380*/  ISETP.GE.U32.AND P0, PT, R4, 0x1000, PT ;  /* 0x000010000400780c */ /* 0x000fe20003f06070 */
[----:B--2---:R-:W-:-:S08]  /*3390*/  DADD R2, R20, R2 ;  /* 0x0000000014027229 */ /* 0x004fd00000000002 */
[----:B---3--:R-:W-:Y:S01]  /*33a0*/  DADD R2, R8, R2 ;  /* 0x0000000008027229 */ /* 0x008fe20000000002 */
[----:B------:R-:W-:-:S07]  /*33b0*/  IMAD.MOV.U32 R9, RZ, RZ, 0x800 ;  /* 0x00000800ff097424 */ /* 0x000fce00078e00ff */
[----:B----4-:R-:W-:-:S08]  /*33c0*/  DADD R2, R10, R2 ;  /* 0x000000000a027229 */ /* 0x010fd00000000002 */
[----:B-----5:R-:W-:-:S08]  /*33d0*/  DADD R2, R12, R2 ;  /* 0x000000000c027229 */ /* 0x020fd00000000002 */
[----:B------:R-:W-:-:S08]  /*33e0*/  DADD R2, R14, R2 ;  /* 0x000000000e027229 */ /* 0x000fd00000000002 */
[----:B------:R-:W-:-:S08]  /*33f0*/  DADD R2, R16, R2 ;  /* 0x0000000010027229 */ /* 0x000fd00000000002 */
[----:B------:R-:W-:Y:S01]  /*3400*/  DADD R2, R18, R2 ;  /* 0x0000000012027229 */ /* 0x000fe20000000002 */
[----:B------:R-:W-:Y:S10]  /*3410*/  @!P0 BRA `(.L_x_44) ;  /* 0x00000000006c8947 */ /* 0x000ff40003800000 */
[----:B------:R-:W0:Y:S01]  /*3420*/  LDC R26, c[0x0][0x390] ;  /* 0x0000e400ff1a7b82 */ /* 0x000e220000000800 */
[----:B------:R-:W-:Y:S02]  /*3430*/  VIADD R8, R4, 0xfffff800 ;  /* 0xfffff80004087836 */ /* 0x000fe40000000000 */
[----:B------:R-:W-:-:S07]  /*3440*/  IMAD.MOV.U32 R9, RZ, RZ, 0x800 ;  /* 0x00000800ff097424 */ /* 0x000fce00078e00ff */
.L_x_46:
[----:B------:R-:W-:-:S05]  /*3450*/  IMAD.WIDE R12, R9, 0x8, R6 ;  /* 0x00000008090c7825 */ /* 0x000fca00078e0206 */
[----:B------:R-:W2:Y:S04]  /*3460*/  LDG.E.64.CONSTANT R4, desc[UR6][R12.64] ;  /* 0x000000060c047981 */ /* 0x000ea8000c1e9b00 */
[----:B------:R-:W3:Y:S04]  /*3470*/  LDG.E.64.CONSTANT R14, desc[UR6][R12.64+0x800] ;  /* 0x000800060c0e7981 */ /* 0x000ee8000c1e9b00 */
[----:B------:R-:W4:Y:S04]  /*3480*/  LDG.E.64.CONSTANT R16, desc[UR6][R12.64+0x1000] ;  /* 0x001000060c107981 */ /* 0x000f28000c1e9b00 */
[----:B------:R-:W5:Y:S04]  /*3490*/  LDG.E.64.CONSTANT R18, desc[UR6][R12.64+0x1800] ;  /* 0x001800060c127981 */ /* 0x000f68000c1e9b00 */
[----:B------:R-:W5:Y:S04]  /*34a0*/  LDG.E.64.CONSTANT R20, desc[UR6][R12.64+0x2000] ;  /* 0x002000060c147981 */ /* 0x000f68000c1e9b00 */
[----:B------:R-:W5:Y:S04]  /*34b0*/  LDG.E.64.CONSTANT R22, desc[UR6][R12.64+0x2800] ;  /* 0x002800060c167981 */ /* 0x000f68000c1e9b00 */
[----:B------:R-:W5:Y:S04]  /*34c0*/  LDG.E.64.CONSTANT R24, desc[UR6][R12.64+0x3000] ;  /* 0x003000060c187981 */ /* 0x000f68000c1e9b00 */
[----:B------:R-:W5:Y:S01]  /*34d0*/  LDG.E.64.CONSTANT R10, desc[UR6][R12.64+0x3800] ;  /* 0x003800060c0a7981 */ /* 0x000f62000c1e9b00 */
[----:B--2---:R-:W-:-:S08]  /*34e0*/  DADD R4, R4, R2 ;  /* 0x0000000004047229 */ /* 0x004fd00000000002 */
[----:B---3--:R-:W-:-:S08]  /*34f0*/  DADD R4, R14, R4 ;  /* 0x000000000e047229 */ /* 0x008fd00000000004 */
[----:B----4-:R-:W-:-:S08]  /*3500*/  DADD R4, R16, R4 ;  /* 0x0000000010047229 */ /* 0x010fd00000000004 */
[----:B-----5:R-:W-:-:S08]  /*3510*/  DADD R4, R18, R4 ;  /* 0x0000000012047229 */ /* 0x020fd00000000004 */
[----:B------:R-:W-:-:S08]  /*3520*/  DADD R4, R20, R4 ;  /* 0x0000000014047229 */ /* 0x000fd00000000004 */
[----:B------:R-:W-:Y:S01]  /*3530*/  DADD R22, R22, R4 ;  /* 0x0000000016167229 */ /* 0x000fe20000000004 */
[----:B0-----:R-:W-:-:S04]  /*3540*/  IMAD.MOV.U32 R4, RZ, RZ, R26 ;  /* 0x000000ffff047224 */ /* 0x001fc800078e001a */
[----:B------:R-:W-:-:S03]  /*3550*/  IMAD.IADD R2, R4, 0x1, -R9 ;  /* 0x0000000104027824 */ /* 0x000fc600078e0a09 */
[----:B------:R-:W-:Y:S02]  /*3560*/  DADD R22, R24, R22 ;  /* 0x0000000018167229 */ /* 0x000fe40000000016 */
[----:B------:R-:W-:-:S06]  /*3570*/  ISETP.GE.AND P0, PT, R2, 0x800, PT ;  /* 0x000008000200780c */ /* 0x000fcc0003f06270 */
[----:B------:R-:W-:-:S07]  /*3580*/  DADD R2, R10, R22 ;  /* 0x000000000a027229 */ /* 0x000fce0000000016 */
[----:B------:R-:W-:Y:S05]  /*3590*/  @!P0 BRA `(.L_x_45) ;  /* 0x00000008002c8947 */ /* 0x000fea0003800000 */
[----:B------:R-:W-:-:S05]  /*35a0*/  VIADD R9, R9, 0x800 ;  /* 0x0000080009097836 */ /* 0x000fca0000000000 */
[----:B------:R-:W-:-:S13]  /*35b0*/  ISETP.GT.AND P0, PT, R9, R8, PT ;  /* 0x000000080900720c */ /* 0x000fda0003f04270 */
[----:B------:R-:W-:Y:S05]  /*35c0*/  @!P0 BRA `(.L_x_46) ;  /* 0xfffffffc00a08947 */ /* 0x000fea000383ffff */
.L_x_44:
[----:B------:R-:W-:-:S13]  /*35d0*/  ISETP.GE.AND P0, PT, R9, R4, PT ;  /* 0x000000040900720c */ /* 0x000fda0003f06270 */
[----:B------:R-:W-:Y:S05]  /*35e0*/  @P0 BRA `(.L_x_45) ;  /* 0x0000000800180947 */ /* 0x000fea0003800000 */
[----:B------:R-:W-:Y:S01]  /*35f0*/  IMAD.IADD R39, R4, 0x1, -R9 ;  /* 0x0000000104277824 */ /* 0x000fe200078e0a09 */
[----:B------:R-:W-:Y:S04]  /*3600*/  BSSY.RECONVERGENT B1, `(.L_x_45) ;  /* 0x0000084000017945 */ /* 0x000fe80003800200 */
[----:B------:R-:W-:-:S13]  /*3610*/  ISETP.GE.AND P0, PT, R0, R39, PT ;  /* 0x000000270000720c */ /* 0x000fda0003f06270 */
[----:B------:R-:W-:Y:S05]  /*3620*/  @P0 BRA `(.L_x_47) ;  /* 0x0000000800040947 */ /* 0x000fea0003800000 */
[----:B------:R-:W-:Y:S01]  /*3630*/  LOP3.LUT R5, RZ, R0, RZ, 0x33, !PT ;  /* 0x00000000ff057212 */ /* 0x000fe200078e33ff */
[----:B------:R-:W-:Y:S01]  /*3640*/  BSSY.RECONVERGENT B2, `(.L_x_48) ;  /* 0x0000015000027945 */ /* 0x000fe20003800200 */
[----:B------:R-:W-:Y:S02]  /*3650*/  IMAD.MOV.U32 R38, RZ, RZ, R0 ;  /* 0x000000ffff267224 */ /* 0x000fe400078e0000 */
[----:B------:R-:W-:-:S04]  /*3660*/  IADD3 R4, PT, PT, -R9, R4, R5 ;  /* 0x0000000409047210 */ /* 0x000fc80007ffe105 */
[C---:B------:R-:W-:Y:S02]  /*3670*/  LOP3.LUT R5, R4.reuse, 0x300, RZ, 0xc0, !PT ;  /* 0x0000030004057812 */ /* 0x040fe400078ec0ff */
[----:B------:R-:W-:Y:S02]  /*3680*/  ISETP.GE.U32.AND P1, PT, R4, 0x300, PT ;  /* 0x000003000400780c */ /* 0x000fe40003f26070 */
[----:B------:R-:W-:-:S13]  /*3690*/  ISETP.NE.AND P0, PT, R5, 0x300, PT ;  /* 0x000003000500780c */ /* 0x000fda0003f05270 */
[----:B------:R-:W-:Y:S05]  /*36a0*/  @!P0 BRA `(.L_x_49) ;  /* 0x0000000000388947 */ /* 0x000fea0003800000 */
[----:B------:R-:W0:Y:S01]  /*36b0*/  LDC.64 R6, c[0x0][0x380] ;  /* 0x0000e000ff067b82 */ /* 0x000e220000000a00 */
[----:B------:R-:W-:Y:S01]  /*36c0*/  LEA.HI R4, R4, 0x1, RZ, 0x18 ;  /* 0x0000000104047811 */ /* 0x000fe200078fc0ff */
[----:B------:R-:W-:Y:S02]  /*36d0*/  IMAD.IADD R11, R0, 0x1, R9 ;  /* 0x00000001000b7824 */ /* 0x000fe400078e0209 */
[----:B------:R-:W-:Y:S01]  /*36e0*/  IMAD.MOV.U32 R38, RZ, RZ, R0 ;  /* 0x000000ffff267224 */ /* 0x000fe200078e0000 */
[----:B------:R-:W-:-:S05]  /*36f0*/  LOP3.LUT R4, R4, 0x3, RZ, 0xc0, !PT ;  /* 0x0000000304047812 */ /* 0x000fca00078ec0ff */
[----:B------:R-:W-:-:S07]  /*3700*/  IMAD.MOV R8, RZ, RZ, -R4 ;  /* 0x000000ffff087224 */ /* 0x000fce00078e0a04 */
.L_x_50:
[----:B0-----:R-:W-:-:S06]  /*3710*/  IMAD.WIDE.U32 R4, R11, 0x8, R6 ;  /* 0x000000080b047825 */ /* 0x001fcc00078e0006 */
[----:B------:R-:W2:Y:S01]  /*3720*/  LDG.E.64.CONSTANT R4, desc[UR6][R4.64] ;  /* 0x0000000604047981 */ /* 0x000ea2000c1e9b00 */
[----:B------:R-:W-:Y:S02]  /*3730*/  VIADD R8, R8, 0x1 ;  /* 0x0000000108087836 */ /* 0x000fe40000000000 */
[----:B------:R-:W-:Y:S02]  /*3740*/  VIADD R38, R38, 0x100 ;  /* 0x0000010026267836 */ /* 0x000fe40000000000 */
[----:B------:R-:W-:Y:S01]  /*3750*/  VIADD R11, R11, 0x100 ;  /* 0x000001000b0b7836 */ /* 0x000fe20000000000 */
[----:B------:R-:W-:Y:S01]  /*3760*/  ISETP.NE.AND P0, PT, R8, RZ, PT ;  /* 0x000000ff0800720c */ /* 0x000fe20003f05270 */
[----:B--2---:R-:W-:-:S12]  /*3770*/  DADD R2, R4, R2 ;  /* 0x0000000004027229 */ /* 0x004fd80000000002 */
[----:B------:R-:W-:Y:S05]  /*3780*/  @P0 BRA `(.L_x_50) ;  /* 0xfffffffc00e00947 */ /* 0x000fea000383ffff */
.L_x_49:
[----:B------:R-:W-:Y:S05]  /*3790*/  BSYNC.RECONVERGENT B2 ;  /* 0x0000000000027941 */ /* 0x000fea0003800200 */
.L_x_48:
[----:B------:R-:W-:Y:S05]  /*37a0*/  @!P1 BRA `(.L_x_47) ;  /* 0x0000000400a49947 */ /* 0x000fea0003800000 */
[----:B------:R-:W0:Y:S01]  /*37b0*/  LDCU.64 UR4, c[0x0][0x380] ;  /* 0x00007000ff0477ac */ /* 0x000e220008000a00 */
[----:B------:R-:W-:Y:S01]  /*37c0*/  IMAD.IADD R7, R39, 0x1, -R38 ;  /* 0x0000000127077824 */ /* 0x000fe200078e0a26 */
[C---:B------:R-:W-:Y:S01]  /*37d0*/  IADD3 R5, P0, PT, R38.reuse, R9, RZ ;  /* 0x0000000926057210 */ /* 0x040fe20007f1e0ff */
[----:B------:R-:W-:Y:S01]  /*37e0*/  BSSY.RECONVERGENT B2, `(.L_x_51) ;  /* 0x000003a000027945 */ /* 0x000fe20003800200 */
[----:B------:R-:W-:Y:S02]  /*37f0*/  IMAD.IADD R40, R38, 0x1, R9 ;  /* 0x0000000126287824 */ /* 0x000fe400078e0209 */
        /* <DEDUP_REMOVED lines=10> */
.L_x_53:
[----:B------:R-:W0:Y:S01]  /*38a0*/  LDC.64 R30, c[0x0][0x380] ;  /* 0x0000e000ff1e7b82 */ /* 0x000e220000000a00 */
[----:B------:R-:W2:Y:S04]  /*38b0*/  LDG.E.64.CONSTANT R8, desc[UR6][R4.64+-0x800] ;  /* 0xfff8000604087981 */ /* 0x000ea8000c1e9b00 */
[----:B------:R-:W3:Y:S01]  /*38c0*/  LDG.E.64.CONSTANT R10, desc[UR6][R4.64] ;  /* 0x00000006040a7981 */ /* 0x000ee2000c1e9b00 */
[----:B------:R-:W-:-:S03]  /*38d0*/  VIADD R15, R40, 0x400 ;  /* 0x00000400280f7836 */ /* 0x000fc60000000000 */
[----:B------:R-:W4:Y:S04]  /*38e0*/  LDG.E.64.CONSTANT R12, desc[UR6][R4.64+0x800] ;  /* 0x00080006040c7981 */ /* 0x000f28000c1e9b00 */
[----:B------:R-:W5:Y:S04]  /*38f0*/  LDG.E.64.CONSTANT R16, desc[UR6][R4.64+0x1800] ;  /* 0x0018000604107981 */ /* 0x000f68000c1e9b00 */
[----:B------:R-:W5:Y:S01]  /*3900*/  LDG.E.64.CONSTANT R18, desc[UR6][R4.64+0x2000] ;  /* 0x0020000604127981 */ /* 0x000f62000c1e9b00 */
[----:B------:R-:W-:-:S03]  /*3910*/  VIADD R23, R40, 0x800 ;  /* 0x0000080028177836 */ /* 0x000fc60000000000 */
[----:B------:R-:W5:Y:S01]  /*3920*/  LDG.E.64.CONSTANT R20, desc[UR6][R4.64+0x2800] ;  /* 0x0028000604147981 */ /* 0x000f62000c1e9b00 */
[----:B0-----:R-:W-:-:S03]  /*3930*/  IMAD.WIDE.U32 R6, R40, 0x8, R30 ;  /* 0x0000000828067825 */ /* 0x001fc600078e001e */
[----:B------:R-:W5:Y:S04]  /*3940*/  LDG.E.64.CONSTANT R24, desc[UR6][R4.64+0x3800] ;  /* 0x0038000604187981 */ /* 0x000f68000c1e9b00 */
[----:B------:R-:W5:Y:S04]  /*3950*/  LDG.E.64.CONSTANT R26, desc[UR6][R4.64+0x4000] ;  /* 0x00400006041a7981 */ /* 0x000f68000c1e9b00 */
[----:B------:R-:W2:Y:S01]  /*3960*/  LDG.E.64.CONSTANT R6, desc[UR6][R6.64] ;  /* 0x0000000606067981 */ /* 0x000ea2000c1e9b00 */
[----:B------:R-:W-:-:S03]  /*3970*/  IMAD.WIDE.U32 R14, R15, 0x8, R30 ;  /* 0x000000080f0e7825 */ /* 0x000fc600078e001e */
[----:B------:R-:W5:Y:S04]  /*3980*/  LDG.E.64.CONSTANT R28, desc[UR6][R4.64+0x4800] ;  /* 0x00480006041c7981 */ /* 0x000f68000c1e9b00 */
[----:B------:R-:W5:Y:S01]  /*3990*/  LDG.E.64.CONSTANT R14, desc[UR6][R14.64] ;  /* 0x000000060e0e7981 */ /* 0x000f62000c1e9b00 */
[----:B------:R-:W-:-:S03]  /*39a0*/  IMAD.WIDE.U32 R22, R23, 0x8, R30 ;  /* 0x0000000817167825 */ /* 0x000fc600078e001e */
[----:B------:R-:W5:Y:S04]  /*39b0*/  LDG.E.64.CONSTANT R34, desc[UR6][R4.64+0x6000] ;  /* 0x0060000604227981 */ /* 0x000f68000c1e9b00 */
[----:B------:R-:W5:Y:S01]  /*39c0*/  LDG.E.64.CONSTANT R22, desc[UR6][R22.64] ;  /* 0x0000000616167981 */ /* 0x000f62000c1e9b00 */
[----:B------:R-:W-:-:S03]  /*39d0*/  VIADD R33, R40, 0xc00 ;  /* 0x00000c0028217836 */ /* 0x000fc60000000000 */
[----:B------:R-:W5:Y:S01]  /*39e0*/  LDG.E.64.CONSTANT R36, desc[UR6][R4.64+0x6800] ;  /* 0x0068000604247981 */ /* 0x000f62000c1e9b00 */
[----:B------:R-:W-:-:S03]  /*39f0*/  IMAD.WIDE.U32 R30, R33, 0x8, R30 ;  /* 0x00000008211e7825 */ /* 0x000fc600078e001e */
[----:B------:R0:W5:Y:S04]  /*3a00*/  LDG.E.64.CONSTANT R32, desc[UR6][R4.64+0x5800] ;  /* 0x0058000604207981 */ /* 0x000168000c1e9b00 */
[----:B------:R-:W5:Y:S01]  /*3a10*/  LDG.E.64.CONSTANT R30, desc[UR6][R30.64] ;  /* 0x000000061e1e7981 */ /* 0x000f62000c1e9b00 */
[----:B------:R-:W-:-:S05]  /*3a20*/  VIADD R38, R38, 0x1000 ;  /* 0x0000100026267836 */ /* 0x000fca0000000000 */
[----:B------:R-:W-:Y:S02]  /*3a30*/  ISETP.GE.AND P1, PT, R38, R41, PT ;  /* 0x000000292600720c */ /* 0x000fe40003f26270 */
[----:B0-----:R-:W-:Y:S01]  /*3a40*/  IADD3 R4, P2, PT, R4, 0x8000, RZ ;  /* 0x0000800004047810 */ /* 0x001fe20007f5e0ff */
[----:B------:R-:W-:-:S04]  /*3a50*/  VIADD R40, R40, 0x1000 ;  /* 0x0000100028287836 */ /* 0x000fc80000000000 */
[----:B------:R-:W-:Y:S01]  /*3a60*/  IMAD.X R5, RZ, RZ, R5, P2 ;  /* 0x000000ffff057224 */ /* 0x000fe200010e0605 */
[----:B--2---:R-:W-:-:S08]  /*3a70*/  DADD R6, R6, R2 ;  /* 0x0000000006067229 */ /* 0x004fd00000000002 */
[----:B------:R-:W-:-:S08]  /*3a80*/  DADD R6, R6, R8 ;  /* 0x0000000006067229 */ /* 0x000fd00000000008 */
[----:B---3--:R-:W-:-:S08]  /*3a90*/  DADD R6, R6, R10 ;  /* 0x0000000006067229 */ /* 0x008fd0000000000a */
[----:B----4-:R-:W-:-:S08]  /*3aa0*/  DADD R6, R6, R12 ;  /* 0x0000000006067229 */ /* 0x010fd0000000000c */
        /* <DEDUP_REMOVED lines=13> */
.L_x_52:
[----:B------:R-:W-:Y:S05]  /*3b80*/  BSYNC.RECONVERGENT B2 ;  /* 0x0000000000027941 */ /* 0x000fea0003800200 */
.L_x_51:
[----:B------:R-:W-:Y:S01]  /*3b90*/  IMAD.IADD R6, R39, 0x1, -R38 ;  /* 0x0000000127067824 */ /* 0x000fe200078e0a26 */
[----:B------:R-:W-:Y:S04]  /*3ba0*/  BSSY.RECONVERGENT B2, `(.L_x_54) ;  /* 0x000001d000027945 */ /* 0x000fe80003800200 */
[----:B------:R-:W-:-:S13]  /*3bb0*/  ISETP.GT.AND P1, PT, R6, 0x400, PT ;  /* 0x000004000600780c */ /* 0x000fda0003f24270 */
[----:B------:R-:W-:Y:S05]  /*3bc0*/  @!P1 BRA `(.L_x_55) ;  /* 0x0000000000689947 */ /* 0x000fea0003800000 */
[----:B------:R-:W0:Y:S01]  /*3bd0*/  LDC.64 R14, c[0x0][0x380] ;  /* 0x0000e000ff0e7b82 */ /* 0x000e220000000a00 */
[----:B------:R-:W2:Y:S04]  /*3be0*/  LDG.E.64.CONSTANT R8, desc[UR6][R4.64+-0x800] ;  /* 0xfff8000604087981 */ /* 0x000ea8000c1e9b00 */
[----:B------:R-:W3:Y:S01]  /*3bf0*/  LDG.E.64.CONSTANT R10, desc[UR6][R4.64] ;  /* 0x00000006040a7981 */ /* 0x000ee2000c1e9b00 */
[----:B------:R-:W-:-:S03]  /*3c00*/  VIADD R17, R40, 0x400 ;  /* 0x0000040028117836 */ /* 0x000fc60000000000 */
[----:B------:R-:W4:Y:S04]  /*3c10*/  LDG.E.64.CONSTANT R12, desc[UR6][R4.64+0x800] ;  /* 0x00080006040c7981 */ /* 0x000f28000c1e9b00 */
[----:B------:R-:W5:Y:S04]  /*3c20*/  LDG.E.64.CONSTANT R18, desc[UR6][R4.64+0x2000] ;  /* 0x0020000604127981 */ /* 0x000f68000c1e9b00 */
[----:B------:R1:W5:Y:S01]  /*3c30*/  LDG.E.64.CONSTANT R20, desc[UR6][R4.64+0x2800] ;  /* 0x0028000604147981 */ /* 0x000362000c1e9b00 */
[----:B0-----:R-:W-:-:S06]  /*3c40*/  IMAD.WIDE.U32 R6, R40, 0x8, R14 ;  /* 0x0000000828067825 */ /* 0x001fcc00078e000e */
[----:B------:R-:W2:Y:S01]  /*3c50*/  LDG.E.64.CONSTANT R6, desc[UR6][R6.64] ;  /* 0x0000000606067981 */ /* 0x000ea2000c1e9b00 */
[----:B------:R-:W-:-:S03]  /*3c60*/  IMAD.WIDE.U32 R14, R17, 0x8, R14 ;  /* 0x00000008110e7825 */ /* 0x000fc600078e000e */
[----:B------:R-:W5:Y:S04]  /*3c70*/  LDG.E.64.CONSTANT R16, desc[UR6][R4.64+0x1800] ;  /* 0x0018000604107981 */ /* 0x000f68000c1e9b00 */
[----:B------:R-:W5:Y:S01]  /*3c80*/  LDG.E.64.CONSTANT R14, desc[UR6][R14.64] ;  /* 0x000000060e0e7981 */ /* 0x000f62000c1e9b00 */
[----:B------:R-:W-:Y:S01]  /*3c90*/  PLOP3.LUT P0, PT, PT, PT, PT, 0x8, 0x80 ;  /* 0x000000000080781c */ /* 0x000fe20003f0e170 */
[----:B------:R-:W-:Y:S02]  /*3ca0*/  VIADD R38, R38, 0x800 ;  /* 0x0000080026267836 */ /* 0x000fe40000000000 */
[----:B------:R-:W-:Y:S01]  /*3cb0*/  VIADD R40, R40, 0x800 ;  /* 0x0000080028287836 */ /* 0x000fe20000000000 */
[----:B--2---:R-:W-:-:S08]  /*3cc0*/  DADD R2, R2, R6 ;  /* 0x0000000002027229 */ /* 0x004fd00000000006 */
[----:B------:R-:W-:-:S08]  /*3cd0*/  DADD R2, R2, R8 ;  /* 0x0000000002027229 */ /* 0x000fd00000000008 */
[----:B---3--:R-:W-:-:S08]  /*3ce0*/  DADD R2, R2, R10 ;  /* 0x0000000002027229 */ /* 0x008fd0000000000a */
[----:B----4-:R-:W-:-:S08]  /*3cf0*/  DADD R2, R2, R12 ;  /* 0x0000000002027229 */ /* 0x010fd0000000000c */
[----:B-----5:R-:W-:-:S08]  /*3d00*/  DADD R2, R2, R14 ;  /* 0x0000000002027229 */ /* 0x020fd0000000000e */
[----:B------:R-:W-:Y:S01]  /*3d10*/  DADD R2, R2, R16 ;  /* 0x0000000002027229 */ /* 0x000fe20000000010 */
[----:B------:R-:W-:-:S07]  /*3d20*/  IADD3 R6, P1, PT, R4, 0x4000, RZ ;  /* 0x0000400004067810 */ /* 0x000fce0007f3e0ff */
[----:B------:R-:W-:Y:S01]  /*3d30*/  DADD R2, R2, R18 ;  /* 0x0000000002027229 */ /* 0x000fe20000000012 */
[----:B-1----:R-:W-:Y:S02]  /*3d40*/  IMAD.X R5, RZ, RZ, R5, P1 ;  /* 0x000000ffff057224 */ /* 0x002fe400008e0605 */
[----:B------:R-:W-:-:S05]  /*3d50*/  IMAD.MOV.U32 R4, RZ, RZ, R6 ;  /* 0x000000ffff047224 */ /* 0x000fca00078e0006 */
[----:B------:R-:W-:-:S11]  /*3d60*/  DADD R2, R2, R20 ;  /* 0x0000000002027229 */ /* 0x000fd60000000014 */
.L_x_55:
[----:B------:R-:W-:Y:S05]  /*3d70*/  BSYNC.RECONVERGENT B2 ;  /* 0x0000000000027941 */ /* 0x000fea0003800200 */
.L_x_54:
[----:B------:R-:W-:-:S13]  /*3d80*/  ISETP.LT.OR P0, PT, R38, R39, P0 ;  /* 0x000000272600720c */ /* 0x000fda0000701670 */
[----:B------:R-:W-:Y:S05]  /*3d90*/  @!P0 BRA `(.L_x_47) ;  /* 0x0000000000288947 */ /* 0x000fea0003800000 */
[----:B------:R-:W0:Y:S01]  /*3da0*/  LDC.64 R6, c[0x0][0x380] ;  /* 0x0000e000ff067b82 */ /* 0x000e220000000a00 */
[----:B------:R-:W2:Y:S04]  /*3db0*/  LDG.E.64.CONSTANT R8, desc[UR6][R4.64] ;  /* 0x0000000604087981 */ /* 0x000ea8000c1e9b00 */
[----:B------:R-:W3:Y:S01]  /*3dc0*/  LDG.E.64.CONSTANT R10, desc[UR6][R4.64+0x800] ;  /* 0x00080006040a7981 */ /* 0x000ee2000c1e9b00 */
[----:B0-----:R-:W-:-:S03]  /*3dd0*/  IMAD.WIDE.U32 R40, R40, 0x8, R6 ;  /* 0x0000000828287825 */ /* 0x001fc600078e0006 */
[----:B------:R-:W4:Y:S04]  /*3de0*/  LDG.E.64.CONSTANT R6, desc[UR6][R4.64+-0x800] ;  /* 0xfff8000604067981 */ /* 0x000f28000c1e9b00 */
[----:B------:R-:W5:Y:S02]  /*3df0*/  LDG.E.64.CONSTANT R40, desc[UR6][R40.64] ;  /* 0x0000000628287981 */ /* 0x000f64000c1e9b00 */
[----:B-----5:R-:W-:-:S08]  /*3e00*/  DADD R2, R2, R40 ;  /* 0x0000000002027229 */ /* 0x020fd00000000028 */
[----:B----4-:R-:W-:-:S08]  /*3e10*/  DADD R2, R2, R6 ;  /* 0x0000000002027229 */ /* 0x010fd00000000006 */
[----:B--2---:R-:W-:-:S08]  /*3e20*/  DADD R2, R2, R8 ;  /* 0x0000000002027229 */ /* 0x004fd00000000008 */
[----:B---3--:R-:W-:-:S11]  /*3e30*/  DADD R2, R2, R10 ;  /* 0x0000000002027229 */ /* 0x008fd6000000000a */
.L_x_47:
[----:B------:R-:W-:Y:S05]  /*3e40*/  BSYNC.RECONVERGENT B1 ;  /* 0x0000000000017941 */ /* 0x000fea0003800200 */
.L_x_45:
        /* <DEDUP_REMOVED lines=16> */
[----:B------:R-:W-:Y:S01]  /*3f50*/  SHFL.DOWN PT, R2, R4, 0x4, 0x1f ;  /* 0x08801f0004027f89 */ /* 0x000fe200000e0000 */
[----:B------:R-:W-:Y:S02]  /*3f60*/  @!P1 MOV R7, 0x400 ;  /* 0x0000040000079802 */ /* 0x000fe40000000f00 */
[----:B------:R-:W-:Y:S01]  /*3f70*/  @!P1 SHF.R.U32.HI R6, RZ, 0x2, R0 ;  /* 0x00000002ff069819 */ /* 0x000fe20000011600 */
[----:B------:R-:W0:Y:S01]  /*3f80*/  SHFL.DOWN PT, R3, R5, 0x4, 0x1f ;  /* 0x08801f0005037f89 */ /* 0x000e2200000e0000 */
[----:B-1----:R-:W-:-:S02]  /*3f90*/  @!P1 LEA R7, R12, R7, 0x18 ;  /* 0x000000070c079211 */ /* 0x002fc400078ec0ff */
[----:B------:R-:W-:Y:S01]  /*3fa0*/  @!P1 LOP3.LUT R6, R6, 0xf8, RZ, 0xc0, !PT ;  /* 0x000000f806069812 */ /* 0x000fe200078ec0ff */
        /* <DEDUP_REMOVED lines=8> */
[----:B------:R-:W-:Y:S01]  /*4030*/  FSEL R5, R9, R3, P0 ;  /* 0x0000000309057208 */ /* 0x000fe20000000000 */
[----:B------:R-:W-:Y:S01]  /*4040*/  @!P1 IMAD.IADD R9, R6, 0x1, R7 ;  /* 0x0000000106099824 */ /* 0x000fe200078e0207 */
        /* <DEDUP_REMOVED lines=23> */
[----:B0-----:R-:W-:-:S11]  /*41c0*/  DADD R6, R8, R6 ;  /* 0x0000000008067229 */ /* 0x001fd60000000006 */
.L_x_17:
[----:B------:R-:W-:Y:S05]  /*41d0*/  BSYNC.RECONVERGENT B0 ;  /* 0x0000000000007941 */ /* 0x000fea0003800200 */
.L_x_1:
[----:B------:R-:W-:Y:S05]  /*41e0*/  @P0 EXIT ;  /* 0x000000000000094d */ /* 0x000fea0003800000 */
[----:B------:R-:W1:Y:S01]  /*41f0*/  LDCU.64 UR4, c[0x0][0x398] ;  /* 0x00007300ff0477ac */ /* 0x000e620008000a00 */
[----:B0-23--:R-:W0:Y:S01]  /*4200*/  LDC.64 R2, c[0x0][0x388] ;  /* 0x0000e200ff027b82 */ /* 0x00de220000000a00 */
[----:B-1--4-:R-:W-:-:S07]  /*4210*/  DADD R6, R6, UR4 ;  /* 0x0000000406067e29 */ /* 0x012fce0008000000 */
[----:B0-----:R-:W-:Y:S01]  /*4220*/  STG.E.64 desc[UR6][R2.64], R6 ;  /* 0x0000000602007986 */ /* 0x001fe2000c101b06 */
[----:B------:R-:W-:Y:S05]  /*4230*/  EXIT ;  /* 0x000000000000794d */ /* 0x000fea0003800000 */
.L_x_56:
[----:B------:R-:W-:-:S00]  /*4240*/  BRA `(.L_x_56) ;  /* 0xfffffffc00fc7947 */ /* 0x000fc0000383ffff */
[----:B------:R-:W-:-:S00]  /*4250*/  NOP ;  /* 0x0000000000007918 */ /* 0x000fc00000000000 */
        /* <DEDUP_REMOVED lines=10> */
.L_x_180:


//--------------------- .text._ZN3cub18CUB_300001_SM_10006detail6reduce18DeviceReduceKernelINS2_10policy_hubIdy5SumOpE10Policy1000EPdyS5_dN4cuda3std3__410__identityEEEvT0_PT3_T1_NS0_13GridEvenShareISG_EET2_T4_ --------------------------
	.section	.text._ZN3cub18CUB_300001_SM_10006detail6reduce18DeviceReduceKernelINS2_10policy_hubIdy5SumOpE10Policy1000EPdyS5_dN4cuda3std3__410__identityEEEvT0_PT3_T1_NS0_13GridEvenShareISG_EET2_T4_,"ax",@progbits
	.align	128
        .global         _ZN3cub18CUB_300001_SM_10006detail6reduce18DeviceReduceKernelINS2_10policy_hubIdy5SumOpE10Policy1000EPdyS5_dN4cuda3std3__410__identityEEEvT0_PT3_T1_NS0_13GridEvenShareISG_EET2_T4_
        .type           _ZN3cub18CUB_300001_SM_10006detail6reduce18DeviceReduceKernelINS2_10policy_hubIdy5SumOpE10Policy1000EPdyS5_dN4cuda3std3__410__identityEEEvT0_PT3_T1_NS0_13GridEvenShareISG_EET2_T4_,@function
        .size           _ZN3cub18CUB_300001_SM_10006detail6reduce18DeviceReduceKernelINS2_10policy_hubIdy5SumOpE10Policy1000EPdyS5_dN4cuda3std3__410__identityEEEvT0_PT3_T1_NS0_13GridEvenShareISG_EET2_T4_,(.L_x_181 - _ZN3cub18CUB_300001_SM_10006detail6reduce18DeviceReduceKernelINS2_10policy_hubIdy5SumOpE10Policy1000EPdyS5_dN4cuda3std3__410__identityEEEvT0_PT3_T1_NS0_13GridEvenShareISG_EET2_T4_)
        .other          _ZN3cub18CUB_300001_SM_10006detail6reduce18DeviceReduceKernelINS2_10policy_hubIdy5SumOpE10Policy1000EPdyS5_dN4cuda3std3__410__identityEEEvT0_PT3_T1_NS0_13GridEvenShareISG_EET2_T4_,@"STO_CUDA_ENTRY STV_DEFAULT"
_ZN3cub18CUB_300001_SM_10006detail6reduce18DeviceReduceKernelINS2_10policy_hubIdy5SumOpE10Policy1000EPdyS5_dN4cuda3std3__410__identityEEEvT0_PT3_T1_NS0_13GridEvenShareISG_EET2_T4_:
.text._ZN3cub18CUB_300001_SM_10006detail6reduce18DeviceReduceKernelINS2_10policy_hubIdy5SumOpE10Policy1000EPdyS5_dN4cuda3std3__410__identityEEEvT0_PT3_T1_NS0_13GridEvenShareISG_EET2_T4_:
[----:B------:R-:W-:Y:S01]  /*0000*/  LDC R1, c[0x0][0x37c] ;  /* 0x0000df00ff017b82 */ /* 0x000fe20000000800 */
[----:B------:R-:W0:Y:S07]  /*0010*/  LDCU UR10, c[0x0][0x380] ;  /* 0x00007000ff0a77ac */ /* 0x000e2e0008000800 */
[----:B------:R-:W1:Y:S01]  /*0020*/  S2UR UR17, SR_CTAID.X ;  /* 0x00000000001179c3 */ /* 0x000e620000002500 */
[----:B------:R-:W-:Y:S01]  /*0030*/  BSSY.RECONVERGENT B0, `(.L_x_57) ;  /* 0x000048f000007945 */ /* 0x000fe20003800200 */
[----:B------:R-:W2:Y:S01]  /*0040*/  LDCU UR5, c[0x0][0x3c0] ;  /* 0x00007800ff0577ac */ /* 0x000ea20008000800 */
[----:B------:R-:W3:Y:S01]  /*0050*/  LDCU.64 UR14, c[0x0][0x358] ;  /* 0x00006b00ff0e77ac */ /* 0x000ee20008000a00 */
[----:B0-----:R-:W-:-:S02]  /*0060*/  ULOP3.LUT UP0, URZ, UR10, 0x1f, URZ, 0xc0, !UPT ;  /* 0x0000001f0aff7892 */ /* 0x001fc4000f80c0ff */
[----:B--2---:R-:W-:Y:S02]  /*0070*/  USHF.L.U32 UR5, UR5, 0xb, URZ ;  /* 0x0000000b05057899 */ /* 0x004fe400080006ff */
[----:B-1----:R-:W-:Y:S02]  /*0080*/  USHF.L.U32 UR4, UR17, 0xb, URZ ;  /* 0x0000000b11047899 */ /* 0x002fe400080006ff */
[----:B------:R-:W-:-:S03]  /*0090*/  USHF.R.S32.HI UR6, URZ, 0x1f, UR5 ;  /* 0x0000001fff067899 */ /* 0x000fc60008011405 */
[----:B---3--:R-:W-:Y:S09]  /*00a0*/  BRA.U UP0, `(.L_x_58) ;  /* 0x0000002100fc7547 */ /* 0x008ff2000b800000 */
[----:B------:R-:W0:Y:S02]  /*00b0*/  LDCU.64 UR12, c[0x0][0x3b8] ;  /* 0x00007700ff0c77ac */ /* 0x000e240008000a00 */
[----:B0-----:R-:W-:-:S04]  /*00c0*/  UIADD3 UR7, UP0, UPT, -UR4, UR12, URZ ;  /* 0x0000000c04077290 */ /* 0x001fc8000ff1e1ff */
[----:B------:R-:W-:Y:S02]  /*00d0*/  UIADD3.X UR8, UPT, UPT, UR13, -0x1, URZ, UP0, !UPT ;  /* 0xffffffff0d087890 */ /* 0x000fe400087fe4ff */
[----:B------:R-:W-:-:S04]  /*00e0*/  UISETP.GT.U32.AND UP0, UPT, UR7, 0x7ff, UPT ;  /* 0x000007ff0700788c */ /* 0x000fc8000bf04070 */
[----:B------:R-:W-:-:S09]  /*00f0*/  UISETP.GT.U32.AND.EX UP0, UPT, UR8, URZ, UPT, UP0 ;  /* 0x000000ff0800728c */ /* 0x000fd2000bf04100 */
[----:B------:R-:W-:Y:S05]  /*0100*/  BRA.U UP0, `(.L_x_59) ;  /* 0x0000001100dc7547 */ /* 0x000fea000b800000 */
[----:B------:R-:W0:Y:S01]  /*0110*/  S2R R0, SR_TID.X ;  /* 0x0000000000007919 */ /* 0x000e220000002100 */
[----:B------:R-:W-:Y:S01]  /*0120*/  UIADD3 UR6, UPT, UPT, -UR4, UR12, URZ ;  /* 0x0000000c04067290 */ /* 0x000fe2000fffe1ff */
[----:B------:R-:W-:Y:S01]  /*0130*/  BSSY.RECONVERGENT B1, `(.L_x_60) ;  /* 0x000000b000017945 */ /* 0x000fe20003800200 */
[----:B------:R-:W1:Y:S01]  /*0140*/  LDCU UR7, c[0x0][0x384] ;  /* 0x00007080ff0777ac */ /* 0x000e620008000800 */
[----:B------:R-:W-:-:S03]  /*0150*/  CS2R R12, SRZ ;  /* 0x00000000000c7805 */ /* 0x000fc6000001ff00 */
[----:B0-----:R-:W-:Y:S01]  /*0160*/  ISETP.GE.AND P0, PT, R0, UR6, PT ;  /* 0x0000000600007c0c */ /* 0x001fe2000bf06270 */
[----:B------:R-:W-:-:S12]  /*0170*/  IMAD.MOV.U32 R25, RZ, RZ, R0 ;  /* 0x000000ffff197224 */ /* 0x000fd800078e0000 */
[----:B-1----:R-:W-:Y:S05]  /*0180*/  @P0 BRA `(.L_x_61) ;  /* 0x0000000000140947 */ /* 0x002fea0003800000 */
[----:B------:R-:W0:Y:S01]  /*0190*/  LDC.64 R12, c[0x0][0x380] ;  /* 0x0000e000ff0c7b82 */ /* 0x000e220000000a00 */
[----:B------:R-:W-:-:S04]  /*01a0*/  VIADD R3, R0, UR4 ;  /* 0x0000000400037c36 */ /* 0x000fc80008000000 */
[----:B0-----:R-:W-:-:S06]  /*01b0*/  IMAD.WIDE.U32 R12, R3, 0x8, R12 ;  /* 0x00000008030c7825 */ /* 0x001fcc00078e000c */
[----:B------:R-:W5:Y:S01]  /*01c0*/  LDG.E.64.CONSTANT R12, desc[UR14][R12.64] ;  /* 0x0000000e0c0c7981 */ /* 0x000f62000c1e9b00 */
[----:B------:R-:W-:-:S07]  /*01d0*/  VIADD R25, R0, 0x100 ;  /* 0x0000010000197836 */ /* 0x000fce0000000000 */
.L_x_61:
[----:B------:R-:W-:Y:S05]  /*01e0*/  BSYNC.RECONVERGENT B1 ;  /* 0x0000000000017941 */ /* 0x000fea0003800200 */
.L_x_60:
[----:B------:R-:W-:Y:S01]  /*01f0*/  ISETP.GE.AND P0, PT, R25, UR6, PT ;  /* 0x0000000619007c0c */ /* 0x000fe2000bf06270 */
[----:B------:R-:W-:-:S12]  /*0200*/  BSSY.RECONVERGENT B1, `(.L_x_62) ;  /* 0x000008d000017945 */ /* 0x000fd80003800200 */
[----:B------:R-:W-:Y:S05]  /*0210*/  @P0 BRA `(.L_x_63) ;  /* 0x00000008002c0947 */ /* 0x000fea0003800000 */
[----:B------:R-:W-:Y:S01]  /*0220*/  LOP3.LUT R2, RZ, R25, RZ, 0x33, !PT ;  /* 0x00000019ff027212 */ /* 0x000fe200078e33ff */
[----:B------:R-:W-:Y:S04]  /*0230*/  BSSY.RECONVERGENT B2, `(.L_x_64) ;  /* 0x0000019000027945 */ /* 0x000fe80003800200 */
[----:B------:R-:W-:-:S04]  /*0240*/  VIADD R2, R2, UR12 ;  /* 0x0000000c02027c36 */ /* 0x000fc80008000000 */
[C---:B------:R-:W-:Y:S01]  /*0250*/  VIADD R4, R2.reuse, -UR4 ;  /* 0x8000000402047c36 */ /* 0x040fe20008000000 */
[----:B------:R-:W-:-:S04]  /*0260*/  LOP3.LUT R3, R2, 0x300, RZ, 0xc0, !PT ;  /* 0x0000030002037812 */ /* 0x000fc800078ec0ff */
[----:B------:R-:W-:Y:S02]  /*0270*/  ISETP.NE.AND P1, PT, R3, 0x300, PT ;  /* 0x000003000300780c */ /* 0x000fe40003f25270 */
[----:B------:R-:W-:-:S11]  /*0280*/  ISETP.GE.U32.AND P0, PT, R4, 0x300, PT ;  /* 0x000003000400780c */ /* 0x000fd60003f06070 */
[----:B------:R-:W-:Y:S05]  /*0290*/  @!P1 BRA `(.L_x_65) ;  /* 0x0000000000489947 */ /* 0x000fea0003800000 */
[----:B------:R-:W0:Y:S01]  /*02a0*/  LDCU UR5, c[0x0][0x384] ;  /* 0x00007080ff0577ac */ /* 0x000e220008000800 */
[----:B------:R-:W-:Y:S02]  /*02b0*/  IADD3 R6, P1, PT, R25, UR4, RZ ;  /* 0x0000000419067c10 */ /* 0x000fe4000ff3e0ff */
[----:B------:R-:W-:Y:S02]  /*02c0*/  LEA.HI R2, R2, 0x1, RZ, 0x18 ;  /* 0x0000000102027811 */ /* 0x000fe400078fc0ff */
[----:B------:R-:W-:Y:S01]  /*02d0*/  LEA R5, P2, R6, UR10, 0x3 ;  /* 0x0000000a06057c11 */ /* 0x000fe2000f8418ff */
[----:B------:R-:W-:Y:S01]  /*02e0*/  IMAD.X R3, RZ, RZ, RZ, P1 ;  /* 0x000000ffff037224 */ /* 0x000fe200008e06ff */
[----:B------:R-:W-:-:S05]  /*02f0*/  LOP3.LUT R2, R2, 0x3, RZ, 0xc0, !PT ;  /* 0x0000000302027812 */ /* 0x000fca00078ec0ff */
[----:B------:R-:W-:Y:S01]  /*0300*/  IMAD.MOV R4, RZ, RZ, -R2 ;  /* 0x000000ffff047224 */ /* 0x000fe200078e0a02 */
[----:B0-----:R-:W-:-:S07]  /*0310*/  LEA.HI.X R6, R6, UR5, R3, 0x3, P2 ;  /* 0x0000000506067c11 */ /* 0x001fce00090f1c03 */
.L_x_66:
        /* <DEDUP_REMOVED lines=10> */
.L_x_65:
[----:B------:R-:W-:Y:S05]  /*03c0*/  BSYNC.RECONVERGENT B2 ;  /* 0x0000000000027941 */ /* 0x000fea0003800200 */
.L_x_64:
[----:B------:R-:W-:Y:S05]  /*03d0*/  @!P0 BRA `(.L_x_63) ;  /* 0x0000000400bc8947 */ /* 0x000fea0003800000 */
[----:B------:R-:W-:Y:S01]  /*03e0*/  IADD3 R2, PT, PT, -R25, UR6, RZ ;  /* 0x0000000619027c10 */ /* 0x000fe2000fffe1ff */
[----:B------:R-:W-:Y:S01]  /*03f0*/  BSSY.RECONVERGENT B2, `(.L_x_67) ;  /* 0x000003d000027945 */ /* 0x000fe20003800200 */
[----:B------:R-:W-:Y:S02]  /*0400*/  PLOP3.LUT P0, PT, PT, PT, PT, 0x80, 0x8 ;  /* 0x000000000008781c */ /* 0x000fe40003f0f070 */
[----:B------:R-:W-:-:S13]  /*0410*/  ISETP.GT.AND P1, PT, R2, 0xc00, PT ;  /* 0x00000c000200780c */ /* 0x000fda0003f24270 */
[----:B------:R-:W-:Y:S05]  /*0420*/  @!P1 BRA `(.L_x_68) ;  /* 0x0000000000e49947 */ /* 0x000fea0003800000 */
[----:B------:R-:W-:Y:S01]  /*0430*/  IMAD.U32 R24, RZ, RZ, UR6 ;  /* 0x00000006ff187e24 */ /* 0x000fe2000f8e00ff */
[----:B------:R-:W-:-:S03]  /*0440*/  PLOP3.LUT P0, PT, PT, PT, PT, 0x8, 0x80 ;  /* 0x000000000080781c */ /* 0x000fc60003f0e170 */
[----:B------:R-:W-:-:S10]  /*0450*/  VIADD R24, R24, 0xfffff400 ;  /* 0xfffff40018187836 */ /* 0x000fd40000000000 */
.L_x_69:
[----:B------:R-:W-:-:S04]  /*0460*/  IADD3 R2, P1, PT, R25, UR4, RZ ;  /* 0x0000000419027c10 */ /* 0x000fc8000ff3e0ff */
[----:B------:R-:W-:Y:S02]  /*0470*/  LEA.HI.X.SX32 R3, R25, RZ, 0x1, P1 ;  /* 0x000000ff19037211 */ /* 0x000fe400008f0eff */
[----:B------:R-:W-:-:S04]  /*0480*/  LEA R22, P1, R2, UR10, 0x3 ;  /* 0x0000000a02167c11 */ /* 0x000fc8000f8218ff */
[----:B------:R-:W-:-:S05]  /*0490*/  LEA.HI.X R23, R2, UR7, R3, 0x3, P1 ;  /* 0x0000000702177c11 */ /* 0x000fca00088f1c03 */
[----:B------:R-:W2:Y:S04]  /*04a0*/  LDG.E.64.CONSTANT R18, desc[UR14][R22.64] ;  /* 0x0000000e16127981 */ /* 0x000ea8000c1e9b00 */
[----:B------:R-:W3:Y:S04]  /*04b0*/  LDG.E.64.CONSTANT R14, desc[UR14][R22.64+0x800] ;  /* 0x0008000e160e7981 */ /* 0x000ee8000c1e9b00 */
[----:B------:R-:W4:Y:S01]  /*04c0*/  LDG.E.64.CONSTANT R16, desc[UR14][R22.64+0x1000] ;  /* 0x0010000e16107981 */ /* 0x000f22000c1e9b00 */
[----:B------:R-:W-:-:S03]  /*04d0*/  VIADD R2, R25, 0x400 ;  /* 0x0000040019027836 */ /* 0x000fc60000000000 */
[----:B------:R0:W4:Y:S02]  /*04e0*/  LDG.E.64.CONSTANT R8, desc[UR14][R22.64+0x1800] ;  /* 0x0018000e16087981 */ /* 0x000124000c1e9b00 */
[----:B------:R-:W-:-:S04]  /*04f0*/  IADD3 R3, P1, PT, R2, UR4, RZ ;  /* 0x0000000402037c10 */ /* 0x000fc8000ff3e0ff */
[----:B------:R-:W-:Y:S02]  /*0500*/  LEA.HI.X.SX32 R2, R2, RZ, 0x1, P1 ;  /* 0x000000ff02027211 */ /* 0x000fe400008f0eff */
[----:B------:R-:W-:-:S04]  /*0510*/  LEA R20, P1, R3, UR10, 0x3 ;  /* 0x0000000a03147c11 */ /* 0x000fc8000f8218ff */
[----:B------:R-:W-:-:S05]  /*0520*/  LEA.HI.X R21, R3, UR7, R2, 0x3, P1 ;  /* 0x0000000703157c11 */ /* 0x000fca00088f1c02 */
[----:B------:R-:W4:Y:S04]  /*0530*/  LDG.E.64.CONSTANT R6, desc[UR14][R20.64] ;  /* 0x0000000e14067981 */ /* 0x000f28000c1e9b00 */
[----:B------:R-:W4:Y:S01]  /*0540*/  LDG.E.64.CONSTANT R4, desc[UR14][R20.64+0x800] ;  /* 0x0008000e14047981 */ /* 0x000f22000c1e9b00 */
[----:B------:R-:W-:-:S03]  /*0550*/  VIADD R10, R25, 0x800 ;  /* 0x00000800190a7836 */ /* 0x000fc60000000000 */
[----:B------:R-:W4:Y:S02]  /*0560*/  LDG.E.64.CONSTANT R2, desc[UR14][R20.64+0x1000] ;  /* 0x0010000e14027981 */ /* 0x000f24000c1e9b00 */
[----:B------:R-:W-:-:S04]  /*0570*/  IADD3 R27, P1, PT, R10, UR4, RZ ;  /* 0x000000040a1b7c10 */ /* 0x000fc8000ff3e0ff */
[----:B------:R-:W-:Y:S02]  /*0580*/  LEA.HI.X.SX32 R28, R10, RZ, 0x1, P1 ;  /* 0x000000ff0a1c7211 */ /* 0x000fe400008f0eff */
[C---:B------:R-:W-:Y:S01]  /*0590*/  LEA R26, P1, R27.reuse, UR10, 0x3 ;  /* 0x0000000a1b1a7c11 */ /* 0x040fe2000f8218ff */
[----:B------:R1:W4:Y:S03]  /*05a0*/  LDG.E.64.CONSTANT R10, desc[UR14][R20.64+0x1800] ;  /* 0x0018000e140a7981 */ /* 0x000326000c1e9b00 */
[----:B------:R-:W-:Y:S01]  /*05b0*/  LEA.HI.X R27, R27, UR7, R28, 0x3, P1 ;  /* 0x000000071b1b7c11 */ /* 0x000fe200088f1c1c */
[----:B0-----:R-:W-:-:S05]  /*05c0*/  VIADD R22, R25, 0xc00 ;  /* 0x00000c0019167836 */ /* 0x001fca0000000000 */
[----:B------:R-:W-:-:S04]  /*05d0*/  IADD3 R28, P1, PT, R22, UR4, RZ ;  /* 0x00000004161c7c10 */ /* 0x000fc8000ff3e0ff */
[----:B------:R-:W-:Y:S02]  /*05e0*/  LEA.HI.X.SX32 R29, R22, RZ, 0x1, P1 ;  /* 0x000000ff161d7211 */ /* 0x000fe400008f0eff */
[C---:B-1----:R-:W-:Y:S01]  /*05f0*/  LEA R20, P1, R28.reuse, UR10, 0x3 ;  /* 0x0000000a1c147c11 */ /* 0x042fe2000f8218ff */
[----:B------:R-:W4:Y:S03]  /*0600*/  LDG.E.64.CONSTANT R22, desc[UR14][R26.64+0x1800] ;  /* 0x0018000e1a167981 */ /* 0x000f26000c1e9b00 */
[----:B------:R-:W-:-:S05]  /*0610*/  LEA.HI.X R21, R28, UR7, R29, 0x3, P1 ;  /* 0x000000071c157c11 */ /* 0x000fca00088f1c1d */
[----:B------:R-:W4:Y:S01]  /*0620*/  LDG.E.64.CONSTANT R28, desc[UR14][R20.64+0x1800] ;  /* 0x0018000e141c7981 */ /* 0x000f22000c1e9b00 */
[----:B--2--5:R-:W-:-:S03]  /*0630*/  DADD R18, R18, R12 ;  /* 0x0000000012127229 */ /* 0x024fc6000000000c */
[----:B------:R-:W2:Y:S05]  /*0640*/  LDG.E.64.CONSTANT R12, desc[UR14][R26.64] ;  /* 0x0000000e1a0c7981 */ /* 0x000eaa000c1e9b00 */
[----:B---3--:R-:W-:Y:S01]  /*0650*/  DADD R18, R18, R14 ;  /* 0x0000000012127229 */ /* 0x008fe2000000000e */
[----:B------:R-:W3:Y:S07]  /*0660*/  LDG.E.64.CONSTANT R14, desc[UR14][R26.64+0x800] ;  /* 0x0008000e1a0e7981 */ /* 0x000eee000c1e9b00 */
[----:B----4-:R-:W-:-:S02]  /*0670*/  DADD R16, R18, R16 ;  /* 0x0000000012107229 */ /* 0x010fc40000000010 */
[----:B------:R-:W4:Y:S06]  /*0680*/  LDG.E.64.CONSTANT R18, desc[UR14][R26.64+0x1000] ;  /* 0x0010000e1a127981 */ /* 0x000f2c000c1e9b00 */
[----:B------:R-:W-:Y:S01]  /*0690*/  DADD R16, R16, R8 ;  /* 0x0000000010107229 */ /* 0x000fe20000000008 */
[----:B------:R-:W4:Y:S07]  /*06a0*/  LDG.E.64.CONSTANT R8, desc[UR14][R20.64] ;  /* 0x0000000e14087981 */ /* 0x000f2e000c1e9b00 */
[----:B------:R-:W-:Y:S01]  /*06b0*/  DADD R16, R16, R6 ;  /* 0x0000000010107229 */ /* 0x000fe20000000006 */
[----:B------:R-:W4:Y:S07]  /*06c0*/  LDG.E.64.CONSTANT R6, desc[UR14][R20.64+0x800] ;  /* 0x0008000e14067981 */ /* 0x000f2e000c1e9b00 */
[----:B------:R-:W-:Y:S01]  /*06d0*/  DADD R16, R16, R4 ;  /* 0x0000000010107229 */ /* 0x000fe20000000004 */
[----:B------:R-:W4:Y:S07]  /*06e0*/  LDG.E.64.CONSTANT R4, desc[UR14][R20.64+0x1000] ;  /* 0x0010000e14047981 */ /* 0x000f2e000c1e9b00 */
[----:B------:R-:W-:-:S08]  /*06f0*/  DADD R2, R16, R2 ;  /* 0x0000000010027229 */ /* 0x000fd00000000002 */
[----:B------:R-:W-:Y:S01]  /*0700*/  DADD R2, R2, R10 ;  /* 0x0000000002027229 */ /* 0x000fe2000000000a */
[----:B------:R-:W-:-:S05]  /*0710*/  VIADD R25, R25, 0x1000 ;  /* 0x0000100019197836 */ /* 0x000fca0000000000 */
[----:B------:R-:W-:Y:S02]  /*0720*/  ISETP.GE.AND P1, PT, R25, R24, PT ;  /* 0x000000181900720c */ /* 0x000fe40003f26270 */
[----:B--2---:R-:W-:-:S08]  /*0730*/  DADD R2, R2, R12 ;  /* 0x0000000002027229 */ /* 0x004fd0000000000c */
[----:B---3--:R-:W-:-:S08]  /*0740*/  DADD R2, R2, R14 ;  /* 0x0000000002027229 */ /* 0x008fd0000000000e */
[----:B----4-:R-:W-:-:S08]  /*0750*/  DADD R2, R2, R18 ;  /* 0x0000000002027229 */ /* 0x010fd00000000012 */
[----:B------:R-:W-:-:S08]  /*0760*/  DADD R2, R2, R22 ;  /* 0x0000000002027229 */ /* 0x000fd00000000016 */
[----:B------:R-:W-:-:S08]  /*0770*/  DADD R2, R2, R8 ;  /* 0x0000000002027229 */ /* 0x000fd00000000008 */
[----:B------:R-:W-:-:S08]  /*0780*/  DADD R2, R2, R6 ;  /* 0x0000000002027229 */ /* 0x000fd00000000006 */
[----:B------:R-:W-:-:S08]  /*0790*/  DADD R2, R2, R4 ;  /* 0x0000000002027229 */ /* 0x000fd00000000004 */
[----:B------:R-:W-:Y:S01]  /*07a0*/  DADD R12, R2, R28 ;  /* 0x00000000020c7229 */ /* 0x000fe2000000001c */
[----:B------:R-:W-:Y:S10]  /*07b0*/  @!P1 BRA `(.L_x_69) ;  /* 0xfffffffc00289947 */ /* 0x000ff4000383ffff */
.L_x_68:
[----:B------:R-:W-:Y:S05]  /*07c0*/  BSYNC.RECONVERGENT B2 ;  /* 0x0000000000027941 */ /* 0x000fea0003800200 */
.L_x_67:
[----:B------:R-:W-:Y:S01]  /*07d0*/  IADD3 R2, PT, PT, -R25, UR6, RZ ;  /* 0x0000000619027c10 */ /* 0x000fe2000fffe1ff */
[----:B------:R-:W-:Y:S03]  /*07e0*/  BSSY.RECONVERGENT B2, `(.L_x_70) ;  /* 0x000001f000027945 */ /* 0x000fe60003800200 */
[----:B------:R-:W-:-:S13]  /*07f0*/  ISETP.GT.AND P1, PT, R2, 0x400, PT ;  /* 0x000004000200780c */ /* 0x000fda0003f24270 */
[----:B------:R-:W-:Y:S05]  /*0800*/  @!P1 BRA `(.L_x_71) ;  /* 0x0000000000709947 */ /* 0x000fea0003800000 */
[----:B------:R-:W0:Y:S01]  /*0810*/  LDCU UR5, c[0x0][0x384] ;  /* 0x00007080ff0577ac */ /* 0x000e220008000800 */
[----:B------:R-:W-:-:S04]  /*0820*/  IADD3 R3, P0, PT, R25, UR4, RZ ;  /* 0x0000000419037c10 */ /* 0x000fc8000ff1e0ff */
[----:B------:R-:W-:Y:S02]  /*0830*/  LEA.HI.X.SX32 R2, R25, RZ, 0x1, P0 ;  /* 0x000000ff19027211 */ /* 0x000fe400000f0eff */
[----:B------:R-:W-:-:S04]  /*0840*/  LEA R20, P0, R3, UR10, 0x3 ;  /* 0x0000000a03147c11 */ /* 0x000fc8000f8018ff */
[----:B0-----:R-:W-:-:S05]  /*0850*/  LEA.HI.X R21, R3, UR5, R2, 0x3, P0 ;  /* 0x0000000503157c11 */ /* 0x001fca00080f1c02 */
[----:B------:R-:W2:Y:S04]  /*0860*/  LDG.E.64.CONSTANT R18, desc[UR14][R20.64] ;  /* 0x0000000e14127981 */ /* 0x000ea8000c1e9b00 */
[----:B------:R-:W3:Y:S01]  /*0870*/  LDG.E.64.CONSTANT R16, desc[UR14][R20.64+0x800] ;  /* 0x0008000e14107981 */ /* 0x000ee2000c1e9b00 */
[----:B------:R-:W-:-:S03]  /*0880*/  VIADD R2, R25, 0x400 ;  /* 0x0000040019027836 */ /* 0x000fc60000000000 */
[----:B------:R-:W4:Y:S02]  /*0890*/  LDG.E.64.CONSTANT R10, desc[UR14][R20.64+0x1000] ;  /* 0x0010000e140a7981 */ /* 0x000f24000c1e9b00 */
[C---:B------:R-:W-:Y:S02]  /*08a0*/  IADD3 R3, P0, PT, R2.reuse, UR4, RZ ;  /* 0x0000000402037c10 */ /* 0x040fe4000ff1e0ff */
[----:B------:R-:W4:Y:S02]  /*08b0*/  LDG.E.64.CONSTANT R14, desc[UR14][R20.64+0x1800] ;  /* 0x0018000e140e7981 */ /* 0x000f24000c1e9b00 */
[----:B------:R-:W-:Y:S02]  /*08c0*/  LEA.HI.X.SX32 R2, R2, RZ, 0x1, P0 ;  /* 0x000000ff02027211 */ /* 0x000fe400000f0eff */
[----:B------:R-:W-:-:S04]  /*08d0*/  LEA R22, P0, R3, UR10, 0x3 ;  /* 0x0000000a03167c11 */ /* 0x000fc8000f8018ff */
[----:B------:R-:W-:-:S05]  /*08e0*/  LEA.HI.X R23, R3, UR5, R2, 0x3, P0 ;  /* 0x0000000503177c11 */ /* 0x000fca00080f1c02 */
        /* <DEDUP_REMOVED lines=14> */
.L_x_71:
[----:B------:R-:W-:Y:S05]  /*09d0*/  BSYNC.RECONVERGENT B2 ;  /* 0x0000000000027941 */ /* 0x000fea0003800200 */
.L_x_70:
[----:B------:R-:W-:-:S13]  /*09e0*/  ISETP.LT.OR P0, PT, R25, UR6, P0 ;  /* 0x0000000619007c0c */ /* 0x000fda0008701670 */
[----:B------:R-:W-:Y:S05]  /*09f0*/  @!P0 BRA `(.L_x_63) ;  /* 0x0000000000348947 */ /* 0x000fea0003800000 */
[----:B------:R-:W0:Y:S01]  /*0a00*/  LDCU UR5, c[0x0][0x384] ;  /* 0x00007080ff0577ac */ /* 0x000e220008000800 */
[----:B------:R-:W-:-:S04]  /*0a10*/  IADD3 R3, P0, PT, R25, UR4, RZ ;  /* 0x0000000419037c10 */ /* 0x000fc8000ff1e0ff */
[----:B------:R-:W-:Y:S02]  /*0a20*/  LEA.HI.X.SX32 R4, R25, RZ, 0x1, P0 ;  /* 0x000000ff19047211 */ /* 0x000fe400000f0eff */
[----:B------:R-:W-:-:S04]  /*0a30*/  LEA R2, P0, R3, UR10, 0x3 ;  /* 0x0000000a03027c11 */ /* 0x000fc8000f8018ff */
[----:B0-----:R-:W-:-:S05]  /*0a40*/  LEA.HI.X R3, R3, UR5, R4, 0x3, P0 ;  /* 0x0000000503037c11 */ /* 0x001fca00080f1c04 */
        /* <DEDUP_REMOVED lines=8> */
.L_x_63:
[----:B------:R-:W-:Y:S05]  /*0ad0*/  BSYNC.RECONVERGENT B1 ;  /* 0x0000000000017941 */ /* 0x000fea0003800200 */
.L_x_62:
[----:B------:R-:W-:-:S09]  /*0ae0*/  UISETP.GE.AND UP0, UPT, UR6, 0x100, UPT ;  /* 0x000001000600788c */ /* 0x000fd2000bf06270 */
[----:B------:R-:W-:Y:S05]  /*0af0*/  BRA.U !UP0, `(.L_x_72) ;  /* 0x0000000108e47547 */ /* 0x000fea000b800000 */
        /* <DEDUP_REMOVED lines=27> */
[----:B-1----:R-:W-:-:S05]  /*0cb0*/  @!P1 LEA R8, R13, R8, 0x18 ;  /* 0x000000080d089211 */ /* 0x002fca00078ec0ff */
        /* <DEDUP_REMOVED lines=17> */
[----:B------:R-:W0:Y:S04]  /*0dd0*/  LDS.128 R12, [UR4+0x10] ;  /* 0x00001004ff0c7984 */ /* 0x000e280008000c00 */
[----:B---3--:R-:W1:Y:S04]  /*0de0*/  LDS.128 R8, [UR4+0x20] ;  /* 0x00002004ff087984 */ /* 0x008e680008000c00 */
        /* <DEDUP_REMOVED lines=10> */
.L_x_72:
[----:B------:R-:W-:-:S05]  /*0e90*/  LOP3.LUT R2, R0, 0x3e0, RZ, 0xc0, !PT ;  /* 0x000003e000027812 */ /* 0x000fca00078ec0ff */
[----:B------:R-:W-:Y:S01]  /*0ea0*/  VIADD R3, R2, 0x20 ;  /* 0x0000002002037836 */ /* 0x000fe20000000000 */
[----:B------:R-:W-:-:S04]  /*0eb0*/  LOP3.LUT R2, RZ, R2, RZ, 0x33, !PT ;  /* 0x00000002ff027212 */ /* 0x000fc800078e33ff */
[----:B------:R-:W-:Y:S01]  /*0ec0*/  ISETP.GT.AND P0, PT, R3, UR6, PT ;  /* 0x0000000603007c0c */ /* 0x000fe2000bf04270 */
[----:B------:R-:W-:-:S05]  /*0ed0*/  VIADD R2, R2, UR6 ;  /* 0x0000000602027c36 */ /* 0x000fca0008000000 */
[----:B------:R-:W-:Y:S02]  /*0ee0*/  SEL R5, R2, 0x1f, P0 ;  /* 0x0000001f02057807 */ /* 0x000fe40000000000 */
[----:B------:R-:W0:Y:S03]  /*0ef0*/  S2R R2, SR_LANEID ;  /* 0x0000000000027919 */ /* 0x000e260000000000 */
[----:B-----5:R-:W-:Y:S04]  /*0f00*/  SHFL.DOWN PT, R6, R12, 0x1, R5 ;  /* 0x082000000c067989 */ /* 0x020fe800000e0005 */
[----:B------:R-:W1:Y:S02]  /*0f10*/  SHFL.DOWN PT, R7, R13, 0x1, R5 ;  /* 0x082000000d077989 */ /* 0x000e6400000e0005 */
[----:B-1----:R-:W-:Y:S01]  /*0f20*/  DADD R6, R6, R12 ;  /* 0x0000000006067229 */ /* 0x002fe2000000000c */
[C---:B0-----:R-:W-:Y:S01]  /*0f30*/  ISETP.GE.AND P0, PT, R2.reuse, R5, PT ;  /* 0x000000050200720c */ /* 0x041fe20003f06270 */
[C---:B------:R-:W-:Y:S01]  /*0f40*/  VIADD R4, R2.reuse, 0x2 ;  /* 0x0000000202047836 */ /* 0x040fe20000000000 */
[----:B------:R-:W-:-:S07]  /*0f50*/  ISETP.NE.AND P1, PT, R2, RZ, PT ;  /* 0x000000ff0200720c */ /* 0x000fce0003f25270 */
[----:B------:R-:W-:Y:S02]  /*0f60*/  FSEL R8, R6, R12, !P0 ;  /* 0x0000000c06087208 */ /* 0x000fe40004000000 */
[----:B------:R-:W-:Y:S02]  /*0f70*/  FSEL R9, R7, R13, !P0 ;  /* 0x0000000d07097208 */ /* 0x000fe40004000000 */
[----:B------:R-:W-:Y:S01]  /*0f80*/  ISETP.GT.AND P0, PT, R4, R5, PT ;  /* 0x000000050400720c */ /* 0x000fe20003f04270 */
[----:B------:R-:W-:Y:S01]  /*0f90*/  SHFL.DOWN PT, R6, R8, 0x2, R5 ;  /* 0x0840000008067989 */ /* 0x000fe200000e0005 */
[----:B------:R-:W-:Y:S01]  /*0fa0*/  VIADD R4, R2, 0x4 ;  /* 0x0000000402047836 */ /* 0x000fe20000000000 */
[----:B------:R-:W-:Y:S02]  /*0fb0*/  @!P1 SHF.R.U32.HI R3, RZ, 0x2, R0 ;  /* 0x00000002ff039819 */ /* 0x000fe40000011600 */
[----:B------:R-:W0:Y:S01]  /*0fc0*/  SHFL.DOWN PT, R7, R9, 0x2, R5 ;  /* 0x0840000009077989 */ /* 0x000e2200000e0005 */
[----:B------:R-:W1:Y:S01]  /*0fd0*/  @!P1 S2R R13, SR_CgaCtaId ;  /* 0x00000000000d9919 */ /* 0x000e620000008800 */
[----:B0-----:R-:W-:-:S10]  /*0fe0*/  DADD R6, R6, R8 ;  /* 0x0000000006067229 */ /* 0x001fd40000000008 */
[----:B------:R-:W-:Y:S02]  /*0ff0*/  FSEL R10, R8, R6, P0 ;  /* 0x00000006080a7208 */ /* 0x000fe40000000000 */
[----:B------:R-:W-:Y:S02]  /*1000*/  FSEL R11, R9, R7, P0 ;  /* 0x00000007090b7208 */ /* 0x000fe40000000000 */
[----:B------:R-:W-:Y:S01]  /*1010*/  ISETP.GT.AND P0, PT, R4, R5, PT ;  /* 0x000000050400720c */ /* 0x000fe20003f04270 */
[----:B------:R-:W-:Y:S01]  /*1020*/  SHFL.DOWN PT, R6, R10, 0x4, R5 ;  /* 0x088000000a067989 */ /* 0x000fe200000e0005 */
[C---:B------:R-:W-:Y:S02]  /*1030*/  VIADD R4, R2.reuse, 0x8 ;  /* 0x0000000802047836 */ /* 0x040fe40000000000 */
[----:B------:R-:W-:Y:S01]  /*1040*/  VIADD R2, R2, 0x10 ;  /* 0x0000001002027836 */ /* 0x000fe20000000000 */
[----:B------:R-:W0:Y:S02]  /*1050*/  SHFL.DOWN PT, R7, R11, 0x4, R5 ;  /* 0x088000000b077989 */ /* 0x000e2400000e0005 */
[----:B0-----:R-:W-:-:S10]  /*1060*/  DADD R6, R6, R10 ;  /* 0x0000000006067229 */ /* 0x001fd4000000000a */
[----:B------:R-:W-:Y:S02]  /*1070*/  FSEL R8, R10, R6, P0 ;  /* 0x000000060a087208 */ /* 0x000fe40000000000 */
[----:B------:R-:W-:Y:S02]  /*1080*/  FSEL R9, R11, R7, P0 ;  /* 0x000000070b097208 */ /* 0x000fe40000000000 */
[----:B------:R-:W-:Y:S01]  /*1090*/  ISETP.GT.AND P0, PT, R4, R5, PT ;  /* 0x000000050400720c */ /* 0x000fe20003f04270 */
[----:B------:R-:W-:Y:S01]  /*10a0*/  SHFL.DOWN PT, R6, R8, 0x8, R5 ;  /* 0x0900000008067989 */ /* 0x000fe200000e0005 */
[----:B------:R-:W-:-:S03]  /*10b0*/  @!P1 MOV R4, 0x400 ;  /* 0x0000040000049802 */ /* 0x000fc60000000f00 */
[----:B------:R-:W0:Y:S01]  /*10c0*/  SHFL.DOWN PT, R7, R9, 0x8, R5 ;  /* 0x0900000009077989 */ /* 0x000e2200000e0005 */
[----:B-1----:R-:W-:Y:S02]  /*10d0*/  @!P1 LEA R13, R13, R4, 0x18 ;  /* 0x000000040d0d9211 */ /* 0x002fe400078ec0ff */
[----:B------:R-:W-:-:S05]  /*10e0*/  @!P1 LOP3.LUT R4, R3, 0xf8, RZ, 0xc0, !PT ;  /* 0x000000f803049812 */ /* 0x000fca00078ec0ff */
[----:B------:R-:W-:Y:S01]  /*10f0*/  @!P1 IMAD.IADD R13, R4, 0x1, R13 ;  /* 0x00000001040d9824 */ /* 0x000fe200078e020d */
[----:B0-----:R-:W-:-:S10]  /*1100*/  DADD R6, R6, R8 ;  /* 0x0000000006067229 */ /* 0x001fd40000000008 */
[----:B------:R-:W-:Y:S02]  /*1110*/  FSEL R10, R8, R6, P0 ;  /* 0x00000006080a7208 */ /* 0x000fe40000000000 */
[----:B------:R-:W-:Y:S02]  /*1120*/  FSEL R11, R9, R7, P0 ;  /* 0x00000007090b7208 */ /* 0x000fe40000000000 */
[----:B------:R-:W-:Y:S01]  /*1130*/  ISETP.GT.AND P0, PT, R2, R5, PT ;  /* 0x000000050200720c */ /* 0x000fe20003f04270 */
[----:B------:R-:W-:Y:S04]  /*1140*/  SHFL.DOWN PT, R6, R10, 0x10, R5 ;  /* 0x0a0000000a067989 */ /* 0x000fe800000e0005 */
[----:B------:R-:W0:Y:S02]  /*1150*/  SHFL.DOWN PT, R7, R11, 0x10, R5 ;  /* 0x0a0000000b077989 */ /* 0x000e2400000e0005 */
[----:B0-----:R-:W-:-:S10]  /*1160*/  DADD R6, R6, R10 ;  /* 0x0000000006067229 */ /* 0x001fd4000000000a */
        /* <DEDUP_REMOVED lines=8> */
[----:B------:R-:W-:-:S06]  /*11f0*/  UISETP.GT.AND UP0, UPT, UR6, 0x20, UPT ;  /* 0x000000200600788c */ /* 0x000fcc000bf04270 */
[----:B------:R-:W-:Y:S01]  /*1200*/  PLOP3.LUT P1, PT, PT, PT, UP0, 0x80, 0x8 ;  /* 0x000000000008781c */ /* 0x000fe20003f2f008 */
[----:B------:R-:W-:Y:S02]  /*1210*/  UISETP.GT.AND UP0, UPT, UR6, 0x40, UPT ;  /* 0x000000400600788c */ /* 0x000fe4000bf04270 */
[----:B0-----:R-:W-:-:S09]  /*1220*/  ULEA UR4, UR5, UR4, 0x18 ;  /* 0x0000000405047291 */ /* 0x001fd2000f8ec0ff */
[----:B------:R-:W0:Y:S04]  /*1230*/  LDS.128 R8, [UR4+0x10] ;  /* 0x00001004ff087984 */ /* 0x000e280008000c00 */
[----:B------:R-:W1:Y:S01]  /*1240*/  LDS.128 R4, [UR4+0x20] ;  /* 0x00002004ff047984 */ /* 0x000e620008000c00 */
[----:B0-----:R-:W-:-:S10]  /*1250*/  DADD R8, R2, R8 ;  /* 0x0000000002087229 */ /* 0x001fd40000000008 */
[----:B--2---:R-:W-:Y:S02]  /*1260*/  FSEL R2, R8, R2, P1 ;  /* 0x0000000208027208 */ /* 0x004fe40000800000 */
[----:B------:R-:W-:Y:S02]  /*1270*/  FSEL R3, R9, R3, P1 ;  /* 0x0000000309037208 */ /* 0x000fe40000800000 */
[----:B------:R-:W-:Y:S01]  /*1280*/  PLOP3.LUT P1, PT, PT, PT, UP0, 0x80, 0x8 ;  /* 0x000000000008781c */ /* 0x000fe20003f2f008 */
[----:B------:R-:W-:-:S03]  /*1290*/  UISETP.GT.AND UP0, UPT, UR6, 0x60, UPT ;  /* 0x000000600600788c */ /* 0x000fc6000bf04270 */
[----:B------:R-:W-:-:S10]  /*12a0*/  DADD R10, R2, R10 ;  /* 0x00000000020a7229 */ /* 0x000fd4000000000a */
[----:B------:R-:W-:Y:S02]  /*12b0*/  FSEL R2, R10, R2, P1 ;  /* 0x000000020a027208 */ /* 0x000fe40000800000 */
[----:B------:R-:W-:Y:S02]  /*12c0*/  FSEL R3, R11, R3, P1 ;  /* 0x000000030b037208 */ /* 0x000fe40000800000 */
[----:B------:R-:W0:Y:S01]  /*12d0*/  LDS.128 R8, [UR4+0x30] ;  /* 0x00003004ff087984 */ /* 0x000e220008000c00 */
[----:B------:R-:W-:Y:S01]  /*12e0*/  PLOP3.LUT P1, PT, PT, PT, UP0, 0x80, 0x8 ;  /* 0x000000000008781c */ /* 0x000fe20003f2f008 */
[----:B------:R-:W-:Y:S02]  /*12f0*/  UISETP.GT.AND UP0, UPT, UR6, 0x80, UPT ;  /* 0x000000800600788c */ /* 0x000fe4000bf04270 */
[----:B-1----:R-:W-:-:S10]  /*1300*/  DADD R4, R4, R2 ;  /* 0x0000000004047229 */ /* 0x002fd40000000002 */
[----:B------:R-:W-:Y:S02]  /*1310*/  FSEL R2, R4, R2, P1 ;  /* 0x0000000204027208 */ /* 0x000fe40000800000 */
[----:B------:R-:W-:Y:S02]  /*1320*/  FSEL R3, R5, R3, P1 ;  /* 0x0000000305037208 */ /* 0x000fe40000800000 */
[----:B------:R-:W-:Y:S01]  /*1330*/  PLOP3.LUT P1, PT, PT, PT, UP0, 0x80, 0x8 ;  /* 0x000000000008781c */ /* 0x000fe20003f2f008 */
[----:B------:R-:W-:-:S03]  /*1340*/  UISETP.GT.AND UP0, UPT, UR6, 0xa0, UPT ;  /* 0x000000a00600788c */ /* 0x000fc6000bf04270 */
[----:B------:R-:W-:-:S10]  /*1350*/  DADD R6, R2, R6 ;  /* 0x0000000002067229 */ /* 0x000fd40000000006 */
[----:B------:R-:W-:Y:S02]  /*1360*/  FSEL R4, R6, R2, P1 ;  /* 0x0000000206047208 */ /* 0x000fe40000800000 */
[----:B------:R-:W-:Y:S02]  /*1370*/  FSEL R5, R7, R3, P1 ;  /* 0x0000000307057208 */ /* 0x000fe40000800000 */
[----:B------:R-:W1:Y:S01]  /*1380*/  LDS.64 R2, [UR4+0x40] ;  /* 0x00004004ff027984 */ /* 0x000e620008000a00 */
[----:B------:R-:W-:Y:S01]  /*1390*/  PLOP3.LUT P1, PT, PT, PT, UP0, 0x80, 0x8 ;  /* 0x000000000008781c */ /* 0x000fe20003f2f008 */
[----:B------:R-:W-:Y:S02]  /*13a0*/  UISETP.GT.AND UP0, UPT, UR6, 0xc0, UPT ;  /* 0x000000c00600788c */ /* 0x000fe4000bf04270 */
[----:B0-----:R-:W-:-:S10]  /*13b0*/  DADD R8, R8, R4 ;  /* 0x0000000008087229 */ /* 0x001fd40000000004 */
[----:B------:R-:W-:Y:S02]  /*13c0*/  FSEL R4, R8, R4, P1 ;  /* 0x0000000408047208 */ /* 0x000fe40000800000 */
[----:B------:R-:W-:Y:S02]  /*13d0*/  FSEL R5, R9, R5, P1 ;  /* 0x0000000509057208 */ /* 0x000fe40000800000 */
[----:B------:R-:W-:Y:S01]  /*13e0*/  PLOP3.LUT P1, PT, PT, PT, UP0, 0x80, 0x8 ;  /* 0x000000000008781c */ /* 0x000fe20003f2f008 */
[----:B------:R-:W-:-:S03]  /*13f0*/  UISETP.GT.AND UP0, UPT, UR6, 0xe0, UPT ;  /* 0x000000e00600788c */ /* 0x000fc6000bf04270 */
[----:B------:R-:W-:-:S10]  /*1400*/  DADD R10, R4, R10 ;  /* 0x00000000040a7229 */ /* 0x000fd4000000000a */
[----:B------:R-:W-:Y:S02]  /*1410*/  FSEL R4, R10, R4, P1 ;  /* 0x000000040a047208 */ /* 0x000fe40000800000 */
[----:B------:R-:W-:Y:S02]  /*1420*/  FSEL R5, R11, R5, P1 ;  /* 0x000000050b057208 */ /* 0x000fe40000800000 */
[----:B------:R-:W-:-:S04]  /*1430*/  PLOP3.LUT P1, PT, PT, PT, UP0, 0x80, 0x8 ;  /* 0x000000000008781c */ /* 0x000fc80003f2f008 */
[----:B-1----:R-:W-:-:S10]  /*1440*/  DADD R2, R2, R4 ;  /* 0x0000000002027229 */ /* 0x002fd40000000004 */
[----:B------:R-:W-:Y:S02]  /*1450*/  FSEL R2, R2, R4, P1 ;  /* 0x0000000402027208 */ /* 0x000fe40000800000 */
[----:B------:R-:W-:Y:S01]  /*1460*/  FSEL R3, R3, R5, P1 ;  /* 0x0000000503037208 */ /* 0x000fe20000800000 */
[----:B------:R-:W-:Y:S06]  /*1470*/  BRA `(.L_x_73) ;  /* 0x0000003400287947 */ /* 0x000fec0003800000 */
.L_x_59:
[----:B------:R-:W0:Y:S01]  /*1480*/  S2R R0, SR_TID.X ;  /* 0x0000000000007919 */ /* 0x000e220000002100 */
[----:B------:R-:W1:Y:S01]  /*1490*/  LDC.64 R16, c[0x0][0x380] ;  /* 0x0000e000ff107b82 */ /* 0x000e620000000a00 */
[----:B0-----:R-:W-:-:S04]  /*14a0*/  IMAD.SHL.U32 R2, R0, 0x4, RZ ;  /* 0x0000000400027824 */ /* 0x001fc800078e00ff */
[----:B------:R-:W-:-:S04]  /*14b0*/  VIADD R3, R2, UR4 ;  /* 0x0000000402037c36 */ /* 0x000fc80008000000 */
[----:B-1----:R-:W-:-:S05]  /*14c0*/  IMAD.WIDE.U32 R16, R3, 0x8, R16 ;  /* 0x0000000803107825 */ /* 0x002fca00078e0010 */
[----:B------:R-:W2:Y:S04]  /*14d0*/  LDG.E.128.CONSTANT R20, desc[UR14][R16.64] ;  /* 0x0000000e10147981 */ /* 0x000ea8000c1e9d00 */
[----:B------:R-:W3:Y:S04]  /*14e0*/  LDG.E.128.CONSTANT R8, desc[UR14][R16.64+0x10] ;  /* 0x0000100e10087981 */ /* 0x000ee8000c1e9d00 */
[----:B------:R-:W4:Y:S04]  /*14f0*/  LDG.E.128.CONSTANT R4, desc[UR14][R16.64+0x2000] ;  /* 0x0020000e10047981 */ /* 0x000f28000c1e9d00 */
[----:B------:R-:W5:Y:S01]  /*1500*/  LDG.E.128.CONSTANT R12, desc[UR14][R16.64+0x2010] ;  /* 0x0020100e100c7981 */ /* 0x000f62000c1e9d00 */
[----:B------:R-:W-:-:S04]  /*1510*/  UISETP.GE.U32.AND UP0, UPT, UR7, UR5, UPT ;  /* 0x000000050700728c */ /* 0x000fc8000bf06070 */
[----:B------:R-:W-:Y:S01]  /*1520*/  UISETP.GE.U32.AND.EX UP0, UPT, UR8, UR6, UPT, UP0 ;  /* 0x000000060800728c */ /* 0x000fe2000bf06100 */
[----:B--2---:R-:W-:-:S08]  /*1530*/  DADD R20, R20, R22 ;  /* 0x0000000014147229 */ /* 0x004fd00000000016 */
[----:B---3--:R-:W-:-:S08]  /*1540*/  DADD R8, R8, R20 ;  /* 0x0000000008087229 */ /* 0x008fd00000000014 */
[----:B------:R-:W-:-:S08]  /*1550*/  DADD R8, R10, R8 ;  /* 0x000000000a087229 */ /* 0x000fd00000000008 */
[----:B----4-:R-:W-:-:S08]  /*1560*/  DADD R4, R4, R8 ;  /* 0x0000000004047229 */ /* 0x010fd00000000008 */
[----:B------:R-:W-:-:S08]  /*1570*/  DADD R4, R6, R4 ;  /* 0x0000000006047229 */ /* 0x000fd00000000004 */
[----:B-----5:R-:W-:-:S08]  /*1580*/  DADD R4, R12, R4 ;  /* 0x000000000c047229 */ /* 0x020fd00000000004 */
[----:B------:R-:W-:Y:S01]  /*1590*/  DADD R2, R14, R4 ;  /* 0x000000000e027229 */ /* 0x000fe20000000004 */
[----:B------:R-:W-:Y:S10]  /*15a0*/  BRA.U !UP0, `(.L_x_74) ;  /* 0x0000000908cc7547 */ /* 0x000ff4000b800000 */
[----:B------:R-:W-:Y:S02]  /*15b0*/  UIADD3 UR7, UP0, UPT, UR5, UR4, URZ ;  /* 0x0000000405077290 */ /* 0x000fe4000ff1e0ff */
[----:B------:R-:W-:Y:S01]  /*15c0*/  UIADD3 UR11, UP1, UPT, UR12, -0x800, URZ ;  /* 0xfffff8000c0b7890 */ /* 0x000fe2000ff3e0ff */
[----:B------:R-:W0:Y:S03]  /*15d0*/  LDCU UR9, c[0x0][0x384] ;  /* 0x00007080ff0977ac */ /* 0x000e260008000800 */
[----:B------:R-:W-:Y:S01]  /*15e0*/  IADD3 R0, P0, PT, R0, UR7, RZ ;  /* 0x0000000700007c10 */ /* 0x000fe2000ff1e0ff */
[----:B------:R-:W-:Y:S02]  /*15f0*/  UIADD3.X UR8, UPT, UPT, URZ, UR6, URZ, UP0, !UPT ;  /* 0x00000006ff087290 */ /* 0x000fe400087fe4ff */
[----:B------:R-:W-:Y:S02]  /*1600*/  UIADD3.X UR16, UPT, UPT, UR13, -0x1, URZ, UP1, !UPT ;  /* 0xffffffff0d107890 */ /* 0x000fe40008ffe4ff */
[----:B------:R-:W-:-:S02]  /*1610*/  UISETP.GT.U32.AND UP0, UPT, UR7, UR11, UPT ;  /* 0x0000000b0700728c */ /* 0x000fc4000bf04070 */
[----:B------:R-:W-:Y:S01]  /*1620*/  IMAD.X R23, RZ, RZ, UR8, P0 ;  /* 0x00000008ff177e24 */ /* 0x000fe200080e06ff */
[C---:B------:R-:W-:Y:S01]  /*1630*/  LEA R22, P0, R0.reuse, UR10, 0x3 ;  /* 0x0000000a00167c11 */ /* 0x040fe2000f8018ff */
[----:B------:R-:W-:Y:S02]  /*1640*/  UISETP.GT.U32.AND.EX UP0, UPT, UR8, UR16, UPT, UP0 ;  /* 0x000000100800728c */ /* 0x000fe4000bf04100 */
[----:B------:R-:W-:Y:S01]  /*1650*/  IMAD.U32 R24, RZ, RZ, UR8 ;  /* 0x00000008ff187e24 */ /* 0x000fe2000f8e00ff */
[----:B------:R-:W-:Y:S01]  /*1660*/  UMOV UR6, UR7 ;  /* 0x0000000700067c82 */ /* 0x000fe20008000000 */
[----:B------:R-:W-:Y:S01]  /*1670*/  UMOV UR4, URZ ;  /* 0x000000ff00047c82 */ /* 0x000fe20008000000 */
[----:B0-----:R-:W-:Y:S01]  /*1680*/  LEA.HI.X R23, R0, UR9, R23, 0x3, P0 ;  /* 0x0000000900177c11 */ /* 0x001fe200080f1c17 */
[----:B------:R-:W-:Y:S01]  /*1690*/  IMAD.U32 R0, RZ, RZ, UR7 ;  /* 0x00000007ff007e24 */ /* 0x000fe2000f8e00ff */
[----:B------:R-:W-:Y:S02]  /*16a0*/  UMOV UR7, UR8 ;  /* 0x0000000800077c82 */ /* 0x000fe40008000000 */
[----:B------:R-:W-:Y:S05]  /*16b0*/  BRA.U UP0, `(.L_x_75) ;  /* 0x0000000100a07547 */ /* 0x000fea000b800000 */
[----:B------:R-:W0:Y:S01]  /*16c0*/  LDCU.64 UR8, c[0x0][0x380] ;  /* 0x00007000ff0877ac */ /* 0x000e220008000a00 */
[----:B------:R-:W1:Y:S01]  /*16d0*/  LDCU.64 UR12, c[0x0][0x3b8] ;  /* 0x00007700ff0c77ac */ /* 0x000e620008000a00 */
[----:B------:R-:W-:Y:S01]  /*16e0*/  NOP ;  /* 0x0000000000007918 */ /* 0x000fe20000000000 */
.L_x_76:
[----:B------:R-:W2:Y:S01]  /*16f0*/  S2R R4, SR_TID.X ;  /* 0x0000000000047919 */ /* 0x000ea20000002100 */
[----:B0-----:R-:W-:Y:S01]  /*1700*/  UMOV UR10, UR8 ;  /* 0x00000008000a7c82 */ /* 0x001fe20008000000 */
[----:B--2---:R-:W-:-:S05]  /*1710*/  IMAD.SHL.U32 R5, R4, 0x4, RZ ;  /* 0x0000000404057824 */ /* 0x004fca00078e00ff */
[----:B------:R-:W-:-:S05]  /*1720*/  IADD3 R4, P0, PT, R5, R0, RZ ;  /* 0x0000000005047210 */ /* 0x000fca0007f1e0ff */
[----:B------:R-:W-:Y:S01]  /*1730*/  IMAD.X R5, RZ, RZ, R24, P0 ;  /* 0x000000ffff057224 */ /* 0x000fe200000e0618 */
[----:B------:R-:W-:-:S04]  /*1740*/  LEA R20, P0, R4, UR10, 0x3 ;  /* 0x0000000a04147c11 */ /* 0x000fc8000f8018ff */
[----:B------:R-:W-:-:S05]  /*1750*/  LEA.HI.X R21, R4, UR9, R5, 0x3, P0 ;  /* 0x0000000904157c11 */ /* 0x000fca00080f1c05 */
[----:B------:R-:W2:Y:S04]  /*1760*/  LDG.E.128.CONSTANT R4, desc[UR14][R20.64] ;  /* 0x0000000e14047981 */ /* 0x000ea8000c1e9d00 */
[----:B------:R-:W3:Y:S04]  /*1770*/  LDG.E.128.CONSTANT R8, desc[UR14][R20.64+0x10] ;  /* 0x0000100e14087981 */ /* 0x000ee8000c1e9d00 */
[----:B------:R-:W4:Y:S04]  /*1780*/  LDG.E.128.CONSTANT R12, desc[UR14][R20.64+0x2000] ;  /* 0x0020000e140c7981 */ /* 0x000f28000c1e9d00 */
[----:B------:R-:W5:Y:S01]  /*1790*/  LDG.E.128.CONSTANT R16, desc[UR14][R20.64+0x2010] ;  /* 0x0020100e14107981 */ /* 0x000f62000c1e9d00 */
[----:B------:R-:W-:-:S02]  /*17a0*/  USHF.R.S32.HI UR18, URZ, 0x1f, UR5 ;  /* 0x0000001fff127899 */ /* 0x000fc40008011405 */
[----:B------:R-:W-:Y:S02]  /*17b0*/  UIADD3 UR6, UP0, UPT, UR5, UR6, URZ ;  /* 0x0000000605067290 */ /* 0x000fe4000ff1e0ff */
[----:B------:R-:W-:Y:S02]  /*17c0*/  USHF.L.U64.HI UR19, UR5, 0x3, UR18 ;  /* 0x0000000305137899 */ /* 0x000fe40008010212 */
[----:B------:R-:W-:Y:S01]  /*17d0*/  UIADD3.X UR7, UPT, UPT, UR18, UR7, URZ, UP0, !UPT ;  /* 0x0000000712077290 */ /* 0x000fe200087fe4ff */
[----:B--2---:R-:W-:Y:S01]  /*17e0*/  DADD R4, R4, R2 ;  /* 0x0000000004047229 */ /* 0x004fe20000000002 */
[----:B-1----:R-:W-:Y:S01]  /*17f0*/  IADD3 R2, P1, PT, -R0, UR12, RZ ;  /* 0x0000000c00027c10 */ /* 0x002fe2000ff3e1ff */
[----:B------:R-:W-:-:S03]  /*1800*/  IMAD.U32 R3, RZ, RZ, UR5 ;  /* 0x00000005ff037e24 */ /* 0x000fc6000f8e00ff */
[----:B------:R-:W-:-:S03]  /*1810*/  ISETP.GE.U32.AND P0, PT, R2, UR5, PT ;  /* 0x0000000502007c0c */ /* 0x000fc6000bf06070 */
[----:B------:R-:W-:Y:S01]  /*1820*/  DADD R4, R6, R4 ;  /* 0x0000000006047229 */ /* 0x000fe20000000004 */
[----:B------:R-:W-:Y:S02]  /*1830*/  IADD3.X R2, PT, PT, ~R24, UR13, RZ, P1, !PT ;  /* 0x0000000d18027c10 */ /* 0x000fe40008ffe5ff */
[----:B------:R-:W-:Y:S02]  /*1840*/  LEA R22, P1, R3, R22, 0x3 ;  /* 0x0000001603167211 */ /* 0x000fe400078218ff */
[----:B------:R-:W-:Y:S02]  /*1850*/  ISETP.GE.U32.AND.EX P0, PT, R2, UR18, PT, P0 ;  /* 0x0000001202007c0c */ /* 0x000fe4000bf06100 */
[----:B------:R-:W-:Y:S01]  /*1860*/  IADD3.X R23, PT, PT, R23, UR19, RZ, P1, !PT ;  /* 0x0000001317177c10 */ /* 0x000fe20008ffe4ff */
[----:B---3--:R-:W-:-:S08]  /*1870*/  DADD R4, R8, R4 ;  /* 0x0000000008047229 */ /* 0x008fd00000000004 */
[----:B------:R-:W-:-:S08]  /*1880*/  DADD R4, R10, R4 ;  /* 0x000000000a047229 */ /* 0x000fd00000000004 */
[----:B----4-:R-:W-:-:S08]  /*1890*/  DADD R4, R12, R4 ;  /* 0x000000000c047229 */ /* 0x010fd00000000004 */
[----:B------:R-:W-:-:S08]  /*18a0*/  DADD R4, R14, R4 ;  /* 0x000000000e047229 */ /* 0x000fd00000000004 */
[----:B-----5:R-:W-:-:S08]  /*18b0*/  DADD R4, R16, R4 ;  /* 0x0000000010047229 */ /* 0x020fd00000000004 */
[----:B------:R-:W-:Y:S01]  /*18c0*/  DADD R2, R18, R4 ;  /* 0x0000000012027229 */ /* 0x000fe20000000004 */
[----:B------:R-:W-:Y:S10]  /*18d0*/  @!P0 BRA `(.L_x_74) ;  /* 0x0000000800008947 */ /* 0x000ff40003800000 */
[----:B------:R-:W-:Y:S01]  /*18e0*/  IADD3 R0, P0, PT, R0, UR5, RZ ;  /* 0x0000000500007c10 */ /* 0x000fe2000ff1e0ff */
[----:B------:R-:W-:-:S03]  /*18f0*/  UIADD3 UR4, UPT, UPT, UR4, 0x1, URZ ;  /* 0x0000000104047890 */ /* 0x000fc6000fffe0ff */
[----:B------:R-:W-:Y:S02]  /*1900*/  IADD3.X R24, PT, PT, R24, UR18, RZ, P0, !PT ;  /* 0x0000001218187c10 */ /* 0x000fe400087fe4ff */
[----:B------:R-:W-:-:S04]  /*1910*/  ISETP.GT.U32.AND P0, PT, R0, UR11, PT ;  /* 0x0000000b00007c0c */ /* 0x000fc8000bf04070 */
[----:B------:R-:W-:-:S13]  /*1920*/  ISETP.GT.U32.AND.EX P0, PT, R24, UR16, PT, P0 ;  /* 0x0000001018007c0c */ /* 0x000fda000bf04100 */
[----:B------:R-:W-:Y:S05]  /*1930*/  @!P0 BRA `(.L_x_76) ;  /* 0xfffffffc006c8947 */ /* 0x000fea000383ffff */
.L_x_75:
[----:B------:R-:W-:-:S04]  /*1940*/  ISETP.GE.U32.AND P0, PT, R0, UR12, PT ;  /* 0x0000000c00007c0c */ /* 0x000fc8000bf06070 */
[----:B------:R-:W-:-:S13]  /*1950*/  ISETP.GE.U32.AND.EX P0, PT, R24, UR13, PT, P0 ;  /* 0x0000000d18007c0c */ /* 0x000fda000bf06100 */
[----:B------:R-:W-:Y:S05]  /*1960*/  @P0 BRA `(.L_x_74) ;  /* 0x0000000400dc0947 */ /* 0x000fea0003800000 */
[----:B------:R-:W0:Y:S01]  /*1970*/  S2R R21, SR_TID.X ;  /* 0x0000000000157919 */ /* 0x000e220000002100 */
[----:B------:R-:W-:Y:S01]  /*1980*/  IADD3 R0, PT, PT, -R0, UR12, RZ ;  /* 0x0000000c00007c10 */ /* 0x000fe2000fffe1ff */
[----:B------:R-:W-:Y:S03]  /*1990*/  BSSY.RECONVERGENT B1, `(.L_x_74) ;  /* 0x0000074000017945 */ /* 0x000fe60003800200 */
[----:B0-----:R-:W-:-:S13]  /*19a0*/  ISETP.GE.AND P0, PT, R21, R0, PT ;  /* 0x000000001500720c */ /* 0x001fda0003f06270 */
[----:B------:R-:W-:Y:S05]  /*19b0*/  @P0 BRA `(.L_x_77) ;  /* 0x0000000400c40947 */ /* 0x000fea0003800000 */
[----:B------:R-:W0:Y:S01]  /*19c0*/  LDC R6, c[0x0][0x3c0] ;  /* 0x0000f000ff067b82 */ /* 0x000e220000000800 */
[----:B------:R-:W-:Y:S01]  /*19d0*/  LOP3.LUT R4, RZ, R21, RZ, 0x33, !PT ;  /* 0x00000015ff047212 */ /* 0x000fe200078e33ff */
[----:B------:R-:W-:Y:S01]  /*19e0*/  USHF.L.U32 UR8, UR17, 0xb, URZ ;  /* 0x0000000b11087899 */ /* 0x000fe200080006ff */
[----:B------:R-:W-:Y:S03]  /*19f0*/  BSSY.RECONVERGENT B2, `(.L_x_78) ;  /* 0x0000017000027945 */ /* 0x000fe60003800200 */
[----:B------:R-:W-:Y:S02]  /*1a00*/  VIADD R4, R4, UR12 ;  /* 0x0000000c04047c36 */ /* 0x000fe40008000000 */
[----:B------:R-:W-:-:S03]  /*1a10*/  IMAD.U32 R5, RZ, RZ, UR8 ;  /* 0x00000008ff057e24 */ /* 0x000fc6000f8e00ff */
[C---:B------:R-:W-:Y:S02]  /*1a20*/  LOP3.LUT R7, R4.reuse, 0x300, RZ, 0xc0, !PT ;  /* 0x0000030004077812 */ /* 0x040fe400078ec0ff */
[C---:B------:R-:W-:Y:S02]  /*1a30*/  IADD3 R5, PT, PT, R4.reuse, -UR5, -R5 ;  /* 0x8000000504057c10 */ /* 0x040fe4000fffe805 */
[----:B------:R-:W-:Y:S02]  /*1a40*/  ISETP.NE.AND P1, PT, R7, 0x300, PT ;  /* 0x000003000700780c */ /* 0x000fe40003f25270 */
[----:B------:R-:W-:Y:S01]  /*1a50*/  LEA.HI R4, R4, 0x1, RZ, 0x18 ;  /* 0x0000000104047811 */ /* 0x000fe200078fc0ff */
[----:B0-----:R-:W-:-:S04]  /*1a60*/  IMAD R6, R6, UR4, RZ ;  /* 0x0000000406067c24 */ /* 0x001fc8000f8e02ff */
[----:B------:R-:W-:-:S05]  /*1a70*/  IMAD R5, R6, -0x800, R5 ;  /* 0xfffff80006057824 */ /* 0x000fca00078e0205 */
[----:B------:R-:W-:Y:S01]  /*1a80*/  ISETP.GE.U32.AND P0, PT, R5, 0x300, PT ;  /* 0x000003000500780c */ /* 0x000fe20003f06070 */
[----:B------:R-:W-:-:S12]  /*1a90*/  @!P1 BRA `(.L_x_79) ;  /* 0x0000000000309947 */ /* 0x000fd80003800000 */
[----:B------:R-:W-:-:S05]  /*1aa0*/  LOP3.LUT R4, R4, 0x3, RZ, 0xc0, !PT ;  /* 0x0000000304047812 */ /* 0x000fca00078ec0ff */
[----:B------:R-:W-:-:S07]  /*1ab0*/  IMAD.MOV R6, RZ, RZ, -R4 ;  /* 0x000000ffff067224 */ /* 0x000fce00078e0a04 */
.L_x_80:
        /* <DEDUP_REMOVED lines=8> */
[----:B--2---:R-:W-:-:S11]  /*1b40*/  DADD R2, R4, R2 ;  /* 0x0000000004027229 */ /* 0x004fd60000000002 */
[----:B------:R-:W-:Y:S05]  /*1b50*/  @P1 BRA `(.L_x_80) ;  /* 0xfffffffc00d81947 */ /* 0x000fea000383ffff */
.L_x_79:
[----:B------:R-:W-:Y:S05]  /*1b60*/  BSYNC.RECONVERGENT B2 ;  /* 0x0000000000027941 */ /* 0x000fea0003800200 */
.L_x_78:
[----:B------:R-:W-:Y:S05]  /*1b70*/  @!P0 BRA `(.L_x_77) ;  /* 0x0000000400548947 */ /* 0x000fea0003800000 */
[----:B------:R-:W-:Y:S01]  /*1b80*/  IMAD.IADD R7, R0, 0x1, -R21 ;  /* 0x0000000100077824 */ /* 0x000fe200078e0a15 */
[----:B------:R-:W-:Y:S01]  /*1b90*/  IADD3 R5, P0, PT, R21, UR6, RZ ;  /* 0x0000000615057c10 */ /* 0x000fe2000ff1e0ff */
[----:B------:R-:W-:Y:S03]  /*1ba0*/  BSSY.RECONVERGENT B2, `(.L_x_81) ;  /* 0x000002e000027945 */ /* 0x000fe60003800200 */
[----:B------:R-:W-:Y:S01]  /*1bb0*/  ISETP.GT.AND P1, PT, R7, 0xc00, PT ;  /* 0x00000c000700780c */ /* 0x000fe20003f24270 */
[----:B------:R-:W-:Y:S01]  /*1bc0*/  IMAD.X R6, RZ, RZ, UR7, P0 ;  /* 0x00000007ff067e24 */ /* 0x000fe200080e06ff */
[----:B------:R-:W-:-:S04]  /*1bd0*/  LEA R4, P0, R5, UR10, 0x3 ;  /* 0x0000000a05047c11 */ /* 0x000fc8000f8018ff */
[----:B------:R-:W-:Y:S02]  /*1be0*/  LEA.HI.X R5, R5, UR9, R6, 0x3, P0 ;  /* 0x0000000905057c11 */ /* 0x000fe400080f1c06 */
[----:B------:R-:W-:-:S05]  /*1bf0*/  PLOP3.LUT P0, PT, PT, PT, PT, 0x80, 0x8 ;  /* 0x000000000008781c */ /* 0x000fca0003f0f070 */
[----:B------:R-:W-:Y:S08]  /*1c00*/  @!P1 BRA `(.L_x_82) ;  /* 0x00000000009c9947 */ /* 0x000ff00003800000 */
[----:B------:R-:W-:Y:S01]  /*1c10*/  PLOP3.LUT P0, PT, PT, PT, PT, 0x8, 0x80 ;  /* 0x000000000080781c */ /* 0x000fe20003f0e170 */
[----:B------:R-:W-:-:S12]  /*1c20*/  VIADD R20, R0, 0xfffff400 ;  /* 0xfffff40000147836 */ /* 0x000fd80000000000 */
.L_x_83:
[----:B------:R-:W2:Y:S04]  /*1c30*/  LDG.E.64.CONSTANT R18, desc[UR14][R4.64] ;  /* 0x0000000e04127981 */ /* 0x000ea8000c1e9b00 */
[----:B------:R-:W3:Y:S04]  /*1c40*/  LDG.E.64.CONSTANT R24, desc[UR14][R4.64+0x800] ;  /* 0x0008000e04187981 */ /* 0x000ee8000c1e9b00 */
[----:B------:R-:W4:Y:S04]  /*1c50*/  LDG.E.64.CONSTANT R22, desc[UR14][R4.64+0x1000] ;  /* 0x0010000e04167981 */ /* 0x000f28000c1e9b00 */
[----:B------:R-:W5:Y:S04]  /*1c60*/  LDG.E.64.CONSTANT R6, desc[UR14][R4.64+0x1800] ;  /* 0x0018000e04067981 */ /* 0x000f68000c1e9b00 */
[----:B------:R-:W5:Y:S04]  /*1c70*/  LDG.E.64.CONSTANT R8, desc[UR14][R4.64+0x2000] ;  /* 0x0020000e04087981 */ /* 0x000f68000c1e9b00 */
[----:B------:R-:W5:Y:S04]  /*1c80*/  LDG.E.64.CONSTANT R10, desc[UR14][R4.64+0x2800] ;  /* 0x0028000e040a7981 */ /* 0x000f68000c1e9b00 */
[----:B------:R-:W5:Y:S04]  /*1c90*/  LDG.E.64.CONSTANT R12, desc[UR14][R4.64+0x3000] ;  /* 0x0030000e040c7981 */ /* 0x000f68000c1e9b00 */
[----:B------:R-:W5:Y:S04]  /*1ca0*/  LDG.E.64.CONSTANT R14, desc[UR14][R4.64+0x3800] ;  /* 0x0038000e040e7981 */ /* 0x000f68000c1e9b00 */
[----:B------:R-:W5:Y:S01]  /*1cb0*/  LDG.E.64.CONSTANT R16, desc[UR14][R4.64+0x4000] ;  /* 0x0040000e04107981 */ /* 0x000f62000c1e9b00 */
[----:B--2---:R-:W-:-:S03]  /*1cc0*/  DADD R2, R18, R2 ;  /* 0x0000000012027229 */ /* 0x004fc60000000002 */
[----:B------:R-:W2:Y:S05]  /*1cd0*/  LDG.E.64.CONSTANT R18, desc[UR14][R4.64+0x4800] ;  /* 0x0048000e04127981 */ /* 0x000eaa000c1e9b00 */
[----:B---3--:R-:W-:Y:S02]  /*1ce0*/  DADD R24, R2, R24 ;  /* 0x0000000002187229 */ /* 0x008fe40000000018 */
[----:B------:R-:W3:Y:S06]  /*1cf0*/  LDG.E.64.CONSTANT R2, desc[UR14][R4.64+0x5000] ;  /* 0x0050000e04027981 */ /* 0x000eec000c1e9b00 */
[----:B----4-:R-:W-:Y:S01]  /*1d00*/  DADD R24, R24, R22 ;  /* 0x0000000018187229 */ /* 0x010fe20000000016 */
[----:B------:R-:W4:Y:S07]  /*1d10*/  LDG.E.64.CONSTANT R22, desc[UR14][R4.64+0x5800] ;  /* 0x0058000e04167981 */ /* 0x000f2e000c1e9b00 */
[----:B-----5:R-:W-:Y:S01]  /*1d20*/  DADD R24, R24, R6 ;  /* 0x0000000018187229 */ /* 0x020fe20000000006 */
[----:B------:R-:W5:Y:S07]  /*1d30*/  LDG.E.64.CONSTANT R6, desc[UR14][R4.64+0x6000] ;  /* 0x0060000e04067981 */ /* 0x000f6e000c1e9b00 */
[----:B------:R-:W-:Y:S01]  /*1d40*/  DADD R24, R24, R8 ;  /* 0x0000000018187229 */ /* 0x000fe20000000008 */
[----:B------:R-:W5:Y:S07]  /*1d50*/  LDG.E.64.CONSTANT R8, desc[UR14][R4.64+0x6800] ;  /* 0x0068000e04087981 */ /* 0x000f6e000c1e9b00 */
[----:B------:R-:W-:Y:S01]  /*1d60*/  DADD R24, R24, R10 ;  /* 0x0000000018187229 */ /* 0x000fe2000000000a */
[----:B------:R-:W5:Y:S07]  /*1d70*/  LDG.E.64.CONSTANT R10, desc[UR14][R4.64+0x7000] ;  /* 0x0070000e040a7981 */ /* 0x000f6e000c1e9b00 */
[----:B------:R-:W-:Y:S01]  /*1d80*/  DADD R24, R24, R12 ;  /* 0x0000000018187229 */ /* 0x000fe2000000000c */
[----:B------:R0:W5:Y:S01]  /*1d90*/  LDG.E.64.CONSTANT R12, desc[UR14][R4.64+0x7800] ;  /* 0x0078000e040c7981 */ /* 0x000162000c1e9b00 */
[----:B------:R-:W-:-:S06]  /*1da0*/  VIADD R21, R21, 0x1000 ;  /* 0x0000100015157836 */ /* 0x000fcc0000000000 */
[----:B------:R-:W-:Y:S01]  /*1db0*/  DADD R14, R24, R14 ;  /* 0x00000000180e7229 */ /* 0x000fe2000000000e */
[----:B------:R-:W-:Y:S02]  /*1dc0*/  ISETP.GE.AND P1, PT, R21, R20, PT ;  /* 0x000000141500720c */ /* 0x000fe40003f26270 */
[----:B0-----:R-:W-:-:S05]  /*1dd0*/  IADD3 R4, P2, PT, R4, 0x8000, RZ ;  /* 0x0000800004047810 */ /* 0x001fca0007f5e0ff */
[----:B------:R-:W-:Y:S01]  /*1de0*/  DADD R14, R14, R16 ;  /* 0x000000000e0e7229 */ /* 0x000fe20000000010 */
[----:B------:R-:W-:-:S07]  /*1df0*/  IMAD.X R5, RZ, RZ, R5, P2 ;  /* 0x000000ffff057224 */ /* 0x000fce00010e0605 */
[----:B--2---:R-:W-:-:S08]  /*1e00*/  DADD R14, R14, R18 ;  /* 0x000000000e0e7229 */ /* 0x004fd00000000012 */
[----:B---3--:R-:W-:-:S08]  /*1e10*/  DADD R2, R14, R2 ;  /* 0x000000000e027229 */ /* 0x008fd00000000002 */
[----:B----4-:R-:W-:-:S08]  /*1e20*/  DADD R2, R2, R22 ;  /* 0x0000000002027229 */ /* 0x010fd00000000016 */
[----:B-----5:R-:W-:-:S08]  /*1e30*/  DADD R2, R2, R6 ;  /* 0x0000000002027229 */ /* 0x020fd00000000006 */
[----:B------:R-:W-:-:S08]  /*1e40*/  DADD R2, R2, R8 ;  /* 0x0000000002027229 */ /* 0x000fd00000000008 */
[----:B------:R-:W-:-:S08]  /*1e50*/  DADD R2, R2, R10 ;  /* 0x0000000002027229 */ /* 0x000fd0000000000a */
[----:B------:R-:W-:Y:S01]  /*1e60*/  DADD R2, R2, R12 ;  /* 0x0000000002027229 */ /* 0x000fe2000000000c */
[----:B------:R-:W-:Y:S10]  /*1e70*/  @!P1 BRA `(.L_x_83) ;  /* 0xfffffffc006c9947 */ /* 0x000ff4000383ffff */
.L_x_82:
[----:B------:R-:W-:Y:S05]  /*1e80*/  BSYNC.RECONVERGENT B2 ;  /* 0x0000000000027941 */ /* 0x000fea0003800200 */
.L_x_81:
[----:B------:R-:W-:Y:S01]  /*1e90*/  IMAD.IADD R6, R0, 0x1, -R21 ;  /* 0x0000000100067824 */ /* 0x000fe200078e0a15 */
[----:B------:R-:W-:Y:S04]  /*1ea0*/  BSSY.RECONVERGENT B2, `(.L_x_84) ;  /* 0x0000018000027945 */ /* 0x000fe80003800200 */
[----:B------:R-:W-:-:S13]  /*1eb0*/  ISETP.GT.AND P1, PT, R6, 0x400, PT ;  /* 0x000004000600780c */ /* 0x000fda0003f24270 */
[----:B------:R-:W-:Y:S05]  /*1ec0*/  @!P1 BRA `(.L_x_85) ;  /* 0x0000000000549947 */ /* 0x000fea0003800000 */
[----:B------:R-:W2:Y:S04]  /*1ed0*/  LDG.E.64.CONSTANT R16, desc[UR14][R4.64] ;  /* 0x0000000e04107981 */ /* 0x000ea8000c1e9b00 */
[----:B------:R-:W3:Y:S04]  /*1ee0*/  LDG.E.64.CONSTANT R18, desc[UR14][R4.64+0x800] ;  /* 0x0008000e04127981 */ /* 0x000ee8000c1e9b00 */
[----:B------:R-:W4:Y:S04]  /*1ef0*/  LDG.E.64.CONSTANT R22, desc[UR14][R4.64+0x1000] ;  /* 0x0010000e04167981 */ /* 0x000f28000c1e9b00 */
[----:B------:R-:W5:Y:S04]  /*1f00*/  LDG.E.64.CONSTANT R14, desc[UR14][R4.64+0x1800] ;  /* 0x0018000e040e7981 */ /* 0x000f68000c1e9b00 */
[----:B------:R-:W5:Y:S04]  /*1f10*/  LDG.E.64.CONSTANT R12, desc[UR14][R4.64+0x2000] ;  /* 0x0020000e040c7981 */ /* 0x000f68000c1e9b00 */
[----:B------:R-:W5:Y:S04]  /*1f20*/  LDG.E.64.CONSTANT R10, desc[UR14][R4.64+0x2800] ;  /* 0x0028000e040a7981 */ /* 0x000f68000c1e9b00 */
[----:B------:R-:W5:Y:S04]  /*1f30*/  LDG.E.64.CONSTANT R8, desc[UR14][R4.64+0x3000] ;  /* 0x0030000e04087981 */ /* 0x000f68000c1e9b00 */
[----:B------:R0:W5:Y:S01]  /*1f40*/  LDG.E.64.CONSTANT R6, desc[UR14][R4.64+0x3800] ;  /* 0x0038000e04067981 */ /* 0x000162000c1e9b00 */
[----:B------:R-:W-:Y:S01]  /*1f50*/  PLOP3.LUT P0, PT, PT, PT, PT, 0x8, 0x80 ;  /* 0x000000000080781c */ /* 0x000fe20003f0e170 */
[----:B------:R-:W-:Y:S01]  /*1f60*/  VIADD R21, R21, 0x800 ;  /* 0x0000080015157836 */ /* 0x000fe20000000000 */
[----:B--2---:R-:W-:-:S08]  /*1f70*/  DADD R16, R2, R16 ;  /* 0x0000000002107229 */ /* 0x004fd00000000010 */
[----:B---3--:R-:W-:-:S08]  /*1f80*/  DADD R16, R16, R18 ;  /* 0x0000000010107229 */ /* 0x008fd00000000012 */
[----:B----4-:R-:W-:-:S08]  /*1f90*/  DADD R16, R16, R22 ;  /* 0x0000000010107229 */ /* 0x010fd00000000016 */
[----:B-----5:R-:W-:-:S08]  /*1fa0*/  DADD R14, R16, R14 ;  /* 0x00000000100e7229 */ /* 0x020fd0000000000e */
[----:B------:R-:W-:-:S08]  /*1fb0*/  DADD R12, R14, R12 ;  /* 0x000000000e0c7229 */ /* 0x000fd0000000000c */
[----:B------:R-:W-:-:S08]  /*1fc0*/  DADD R10, R12, R10 ;  /* 0x000000000c0a7229 */ /* 0x000fd0000000000a */
[----:B------:R-:W-:Y:S01]  /*1fd0*/  DADD R8, R10, R8 ;  /* 0x000000000a087229 */ /* 0x000fe20000000008 */
[----:B------:R-:W-:-:S05]  /*1fe0*/  IADD3 R10, P1, PT, R4, 0x4000, RZ ;  /* 0x00004000040a7810 */ /* 0x000fca0007f3e0ff */
[----:B0-----:R-:W-:Y:S02]  /*1ff0*/  IMAD.X R5, RZ, RZ, R5, P1 ;  /* 0x000000ffff057224 */ /* 0x001fe400008e0605 */
[----:B------:R-:W-:Y:S01]  /*2000*/  DADD R2, R8, R6 ;  /* 0x0000000008027229 */ /* 0x000fe20000000006 */
[----:B------:R-:W-:-:S10]  /*2010*/  IMAD.MOV.U32 R4, RZ, RZ, R10 ;  /* 0x000000ffff047224 */ /* 0x000fd400078e000a */
.L_x_85:
[----:B------:R-:W-:Y:S05]  /*2020*/  BSYNC.RECONVERGENT B2 ;  /* 0x0000000000027941 */ /* 0x000fea0003800200 */
.L_x_84:
[----:B------:R-:W-:-:S13]  /*2030*/  ISETP.LT.OR P0, PT, R21, R0, P0 ;  /* 0x000000001500720c */ /* 0x000fda0000701670 */
[----:B------:R-:W-:Y:S05]  /*2040*/  @!P0 BRA `(.L_x_77) ;  /* 0x0000000000208947 */ /* 0x000fea0003800000 */
[----:B------:R-:W2:Y:S04]  /*2050*/  LDG.E.64.CONSTANT R6, desc[UR14][R4.64] ;  /* 0x0000000e04067981 */ /* 0x000ea8000c1e9b00 */
[----:B------:R-:W3:Y:S04]  /*2060*/  LDG.E.64.CONSTANT R8, desc[UR14][R4.64+0x800] ;  /* 0x0008000e04087981 */ /* 0x000ee8000c1e9b00 */
[----:B------:R-:W4:Y:S04]  /*2070*/  LDG.E.64.CONSTANT R10, desc[UR14][R4.64+0x1000] ;  /* 0x0010000e040a7981 */ /* 0x000f28000c1e9b00 */
[----:B------:R-:W5:Y:S01]  /*2080*/  LDG.E.64.CONSTANT R12, desc[UR14][R4.64+0x1800] ;  /* 0x0018000e040c7981 */ /* 0x000f62000c1e9b00 */
[----:B--2---:R-:W-:-:S08]  /*2090*/  DADD R6, R2, R6 ;  /* 0x0000000002067229 */ /* 0x004fd00000000006 */
[----:B---3--:R-:W-:-:S08]  /*20a0*/  DADD R6, R6, R8 ;  /* 0x0000000006067229 */ /* 0x008fd00000000008 */
[----:B----4-:R-:W-:-:S08]  /*20b0*/  DADD R6, R6, R10 ;  /* 0x0000000006067229 */ /* 0x010fd0000000000a */
[----:B-----5:R-:W-:-:S11]  /*20c0*/  DADD R2, R6, R12 ;  /* 0x0000000006027229 */ /* 0x020fd6000000000c */
.L_x_77:
[----:B------:R-:W-:Y:S05]  /*20d0*/  BSYNC.RECONVERGENT B1 ;  /* 0x0000000000017941 */ /* 0x000fea0003800200 */
.L_x_74:
[----:B------:R-:W0:Y:S01]  /*20e0*/  S2R R0, SR_LANEID ;  /* 0x0000000000007919 */ /* 0x000e220000000000 */
[----:B------:R-:W-:Y:S04]  /*20f0*/  SHFL.DOWN PT, R4, R2, 0x1, 0x1f ;  /* 0x08201f0002047f89 */ /* 0x000fe800000e0000 */
[----:B------:R-:W1:Y:S01]  /*2100*/  SHFL.DOWN PT, R5, R3, 0x1, 0x1f ;  /* 0x08201f0003057f89 */ /* 0x000e6200000e0000 */
[----:B------:R-:W2:Y:S01]  /*2110*/  S2R R11, SR_TID.X ;  /* 0x00000000000b7919 */ /* 0x000ea20000002100 */
        /* <DEDUP_REMOVED lines=15> */
[----:B--2---:R-:W-:Y:S01]  /*2210*/  @!P1 SHF.R.U32.HI R6, RZ, 0x2, R11 ;  /* 0x00000002ff069819 */ /* 0x004fe2000001160b */
[----:B------:R-:W0:Y:S01]  /*2220*/  SHFL.DOWN PT, R3, R5, 0x4, 0x1f ;  /* 0x08801f0005037f89 */ /* 0x000e2200000e0000 */
[----:B-1----:R-:W-:-:S02]  /*2230*/  @!P1 LEA R7, R10, R7, 0x18 ;  /* 0x000000070a079211 */ /* 0x002fc400078ec0ff */
[----:B------:R-:W-:-:S05]  /*2240*/  @!P1 LOP3.LUT R6, R6, 0xf8, RZ, 0xc0, !PT ;  /* 0x000000f806069812 */ /* 0x000fca00078ec0ff */
[----:B------:R-:W-:Y:S01]  /*2250*/  @!P1 IMAD.IADD R7, R6, 0x1, R7 ;  /* 0x0000000106079824 */ /* 0x000fe200078e0207 */
        /* <DEDUP_REMOVED lines=17> */
[----:B------:R-:W-:-:S03]  /*2370*/  FSEL R5, R5, R3, P1 ;  /* 0x0000000305057208 */ /* 0x000fc60000800000 */
[----:B0-----:R-:W-:Y:S02]  /*2380*/  IMAD.MOV.U32 R2, RZ, RZ, R0 ;  /* 0x000000ffff027224 */ /* 0x001fe400078e0000 */
[----:B------:R-:W-:Y:S01]  /*2390*/  IMAD.MOV.U32 R3, RZ, RZ, R5 ;  /* 0x000000ffff037224 */ /* 0x000fe200078e0005 */
[----:B------:R-:W-:Y:S06]  /*23a0*/  @P0 BRA `(.L_x_73) ;  /* 0x00000024005c0947 */ /* 0x000fec0003800000 */
[----:B------:R-:W0:Y:S01]  /*23b0*/  S2UR UR5, SR_CgaCtaId ;  /* 0x00000000000579c3 */ /* 0x000e220000008800 */
[----:B------:R-:W-:Y:S02]  /*23c0*/  UMOV UR4, 0x400 ;  /* 0x0000040000047882 */ /* 0x000fe40000000000 */
[----:B0-----:R-:W-:-:S09]  /*23d0*/  ULEA UR4, UR5, UR4, 0x18 ;  /* 0x0000000405047291 */ /* 0x001fd2000f8ec0ff */
[----:B------:R-:W0:Y:S04]  /*23e0*/  LDS.128 R12, [UR4+0x10] ;  /* 0x00001004ff0c7984 */ /* 0x000e280008000c00 */
        /* <DEDUP_REMOVED lines=11> */
.L_x_58:
[----:B------:R-:W0:Y:S01]  /*24a0*/  LDCU.64 UR12, c[0x0][0x3b8] ;  /* 0x00007700ff0c77ac */ /* 0x000e220008000a00 */
[----:B------:R-:W-:-:S04]  /*24b0*/  USHF.L.U32 UR6, UR17, 0xb, URZ ;  /* 0x0000000b11067899 */ /* 0x000fc800080006ff */
        /* <DEDUP_REMOVED lines=15> */
[----:B0-----:R-:W-:-:S05]  /*25b0*/  IMAD.WIDE.U32 R2, R5, 0x8, R2 ;  /* 0x0000000805027825 */ /* 0x001fca00078e0002 */
[----:B------:R0:W5:Y:S01]  /*25c0*/  LDG.E.64.CONSTANT R12, desc[UR14][R2.64] ;  /* 0x0000000e020c7981 */ /* 0x000162000c1e9b00 */
[----:B------:R-:W-:-:S07]  /*25d0*/  VIADD R25, R0, 0x100 ;  /* 0x0000010000197836 */ /* 0x000fce0000000000 */
.L_x_88:
[----:B------:R-:W-:Y:S05]  /*25e0*/  BSYNC.RECONVERGENT B1 ;  /* 0x0000000000017941 */ /* 0x000fea0003800200 */
.L_x_87:
[----:B------:R-:W-:Y:S01]  /*25f0*/  ISETP.GE.AND P0, PT, R25, UR7, PT ;  /* 0x0000000719007c0c */ /* 0x000fe2000bf06270 */
[----:B------:R-:W-:-:S12]  /*2600*/  BSSY.RECONVERGENT B1, `(.L_x_89) ;  /* 0x000008d000017945 */ /* 0x000fd80003800200 */
[----:B------:R-:W-:Y:S05]  /*2610*/  @P0 BRA `(.L_x_90) ;  /* 0x00000008002c0947 */ /* 0x000fea0003800000 */
[----:B0-----:R-:W-:Y:S01]  /*2620*/  LOP3.LUT R2, RZ, R25, RZ, 0x33, !PT ;  /* 0x00000019ff027212 */ /* 0x001fe200078e33ff */
        /* <DEDUP_REMOVED lines=15> */
.L_x_93:
        /* <DEDUP_REMOVED lines=10> */
.L_x_92:
[----:B------:R-:W-:Y:S05]  /*27c0*/  BSYNC.RECONVERGENT B2 ;  /* 0x0000000000027941 */ /* 0x000fea0003800200 */
.L_x_91:
        /* <DEDUP_REMOVED lines=9> */
.L_x_96:
        /* <DEDUP_REMOVED lines=54> */
.L_x_95:
[----:B------:R-:W-:Y:S05]  /*2bc0*/  BSYNC.RECONVERGENT B2 ;  /* 0x0000000000027941 */ /* 0x000fea0003800200 */
.L_x_94:
        /* <DEDUP_REMOVED lines=32> */
.L_x_98:
[----:B------:R-:W-:Y:S05]  /*2dd0*/  BSYNC.RECONVERGENT B2 ;  /* 0x0000000000027941 */ /* 0x000fea0003800200 */
.L_x_97:
        /* <DEDUP_REMOVED lines=15> */
.L_x_90:
[----:B------:R-:W-:Y:S05]  /*2ed0*/  BSYNC.RECONVERGENT B1 ;  /* 0x0000000000017941 */ /* 0x000fea0003800200 */
.L_x_89:
[----:B------:R-:W-:-:S09]  /*2ee0*/  UISETP.GE.AND UP0, UPT, UR7, 0x100, UPT ;  /* 0x000001000700788c */ /* 0x000fd2000bf06270 */
[----:B------:R-:W-:Y:S05]  /*2ef0*/  BRA.U !UP0, `(.L_x_99) ;  /* 0x0000000108e47547 */ /* 0x000fea000b800000 */
[----:B0-----:R-:W0:Y:S01]  /*2f00*/  S2R R2, SR_LANEID ;  /* 0x0000000000027919 */ /* 0x001e220000000000 */
        /* <DEDUP_REMOVED lines=45> */
[----:B-1----:R-:W1:Y:S04]  /*31e0*/  LDS.128 R8, [UR4+0x20] ;  /* 0x00002004ff087984 */ /* 0x002e680008000c00 */
        /* <DEDUP_REMOVED lines=10> */
.L_x_99:
[----:B0-----:R-:W-:-:S05]  /*3290*/  LOP3.LUT R2, R0, 0x3e0, RZ, 0xc0, !PT ;  /* 0x000003e000027812 */ /* 0x001fca00078ec0ff */
        /* <DEDUP_REMOVED lines=11> */
[C---:B------:R-:W-:Y:S01]  /*3350*/  ISETP.NE.AND P1, PT, R2.reuse, RZ, PT ;  /* 0x000000ff0200720c */ /* 0x040fe20003f25270 */
[----:B------:R-:W-:-:S06]  /*3360*/  VIADD R10, R2, 0x4 ;  /* 0x00000004020a7836 */ /* 0x000fcc0000000000 */
[----:B------:R-:W-:Y:S02]  /*3370*/  FSEL R6, R4, R12, !P0 ;  /* 0x0000000c04067208 */ /* 0x000fe40004000000 */
[----:B------:R-:W-:Y:S02]  /*3380*/  FSEL R7, R5, R13, !P0 ;  /* 0x0000000d05077208 */ /* 0x000fe40004000000 */
[----:B------:R-:W-:Y:S01]  /*3390*/  ISETP.GT.AND P0, PT, R8, R3, PT ;  /* 0x000000030800720c */ /* 0x000fe20003f04270 */
[----:B------:R-:W-:Y:S04]  /*33a0*/  SHFL.DOWN PT, R4, R6, 0x2, R3 ;  /* 0x0840000006047989 */ /* 0x000fe800000e0003 */
        /* <DEDUP_REMOVED lines=30> */
[----:B------:R-:W-:-:S03]  /*3590*/  ISETP.NE.AND P0, PT, R0, RZ, PT ;  /* 0x000000ff0000720c */ /* 0x000fc60003f05270 */
[----:B------:R-:W-:-:S05]  /*35a0*/  IMAD.MOV.U32 R3, RZ, RZ, R5 ;  /* 0x000000ffff037224 */ /* 0x000fca00078e0005 */
[----:B------:R0:W-:Y:S01]  /*35b0*/  @!P1 STS.64 [R7+0x8], R2 ;  /* 0x0000080207009388 */ /* 0x0001e20000000a00 */
[----:B------:R-:W-:Y:S06]  /*35c0*/  BAR.SYNC.DEFER_BLOCKING 0x0 ;  /* 0x0000000000007b1d */ /* 0x000fec0000010000 */
[----:B------:R-:W-:Y:S05]  /*35d0*/  @P0 BRA `(.L_x_73) ;  /* 0x0000001000d00947 */ /* 0x000fea0003800000 */
[----:B------:R-:W1:Y:S01]  /*35e0*/  S2UR UR5, SR_CgaCtaId ;  /* 0x00000000000579c3 */ /* 0x000e620000008800 */
[----:B------:R-:W-:Y:S01]  /*35f0*/  UMOV UR4, 0x400 ;  /* 0x0000040000047882 */ /* 0x000fe20000000000 */
[----:B------:R-:W-:-:S06]  /*3600*/  UISETP.GT.AND UP0, UPT, UR7, 0x20, UPT ;  /* 0x000000200700788c */ /* 0x000fcc000bf04270 */
[----:B------:R-:W-:Y:S01]  /*3610*/  PLOP3.LUT P1, PT, PT, PT, UP0, 0x80, 0x8 ;  /* 0x000000000008781c */ /* 0x000fe20003f2f008 */
[----:B------:R-:W-:Y:S02]  /*3620*/  UISETP.GT.AND UP0, UPT, UR7, 0x40, UPT ;  /* 0x000000400700788c */ /* 0x000fe4000bf04270 */
[----:B-1----:R-:W-:-:S09]  /*3630*/  ULEA UR4, UR5, UR4, 0x18 ;  /* 0x0000000405047291 */ /* 0x002fd2000f8ec0ff */
[----:B------:R-:W1:Y:S04]  /*3640*/  LDS.128 R8, [UR4+0x10] ;  /* 0x00001004ff087984 */ /* 0x000e680008000c00 */
[----:B0-----:R-:W0:Y:S01]  /*3650*/  LDS.128 R4, [UR4+0x20] ;  /* 0x00002004ff047984 */ /* 0x001e220008000c00 */
        /* <DEDUP_REMOVED lines=8> */
[----:B------:R-:W1:Y:S01]  /*36e0*/  LDS.128 R8, [UR4+0x30] ;  /* 0x00003004ff087984 */ /* 0x000e620008000c00 */
        /* <DEDUP_REMOVED lines=10> */
[----:B------:R-:W0:Y:S01]  /*3790*/  LDS.64 R2, [UR4+0x40] ;  /* 0x00004004ff027984 */ /* 0x000e220008000a00 */
        /* <DEDUP_REMOVED lines=11> */
[----:B0-----:R-:W-:-:S10]  /*3850*/  DADD R2, R2, R4 ;  /* 0x0000000002027229 */ /* 0x001fd40000000004 */
[----:B------:R-:W-:Y:S02]  /*3860*/  FSEL R2, R2, R4, P1 ;  /* 0x0000000402027208 */ /* 0x000fe40000800000 */
[----:B------:R-:W-:Y:S01]  /*3870*/  FSEL R3, R3, R5, P1 ;  /* 0x0000000503037208 */ /* 0x000fe20000800000 */
[----:B------:R-:W-:Y:S06]  /*3880*/  BRA `(.L_x_73) ;  /* 0x0000001000247947 */ /* 0x000fec0003800000 */
.L_x_86:
[----:B------:R-:W0:Y:S01]  /*3890*/  S2R R0, SR_TID.X ;  /* 0x0000000000007919 */ /* 0x000e220000002100 */
[----:B------:R-:W1:Y:S01]  /*38a0*/  LDC.64 R2, c[0x0][0x380] ;  /* 0x0000e000ff027b82 */ /* 0x000e620000000a00 */
[----:B0-----:R-:W-:-:S04]  /*38b0*/  VIADD R15, R0, UR6 ;  /* 0x00000006000f7c36 */ /* 0x001fc80008000000 */
[----:B-1----:R-:W-:-:S05]  /*38c0*/  IMAD.WIDE.U32 R14, R15, 0x8, R2 ;  /* 0x000000080f0e7825 */ /* 0x002fca00078e0002 */
        /* <DEDUP_REMOVED lines=8> */
[----:B------:R-:W-:-:S02]  /*3950*/  USHF.R.S32.HI UR7, URZ, 0x1f, UR5 ;  /* 0x0000001fff077899 */ /* 0x000fc40008011405 */
[----:B------:R-:W-:-:S04]  /*3960*/  UISETP.GE.U32.AND UP0, UPT, UR4, UR5, UPT ;  /* 0x000000050400728c */ /* 0x000fc8000bf06070 */
[----:B------:R-:W-:Y:S01]  /*3970*/  UISETP.GE.U32.AND.EX UP0, UPT, UR8, UR7, UPT, UP0 ;  /* 0x000000070800728c */ /* 0x000fe2000bf06100 */
[----:B--2---:R-:W-:-:S08]  /*3980*/  DADD R4, R16, R4 ;  /* 0x0000000010047229 */ /* 0x004fd00000000004 */
[----:B---3--:R-:W-:-:S08]  /*3990*/  DADD R4, R6, R4 ;  /* 0x0000000006047229 */ /* 0x008fd00000000004 */
[----:B----4-:R-:W-:-:S08]  /*39a0*/  DADD R4, R8, R4 ;  /* 0x0000000008047229 */ /* 0x010fd00000000004 */
[----:B-----5:R-:W-:-:S08]  /*39b0*/  DADD R4, R10, R4 ;  /* 0x000000000a047229 */ /* 0x020fd00000000004 */
[----:B------:R-:W-:-:S08]  /*39c0*/  DADD R4, R12, R4 ;  /* 0x000000000c047229 */ /* 0x000fd00000000004 */
[----:B------:R-:W-:-:S08]  /*39d0*/  DADD R2, R2, R4 ;  /* 0x0000000002027229 */ /* 0x000fd00000000004 */
[----:B------:R-:W-:Y:S01]  /*39e0*/  DADD R20, R20, R2 ;  /* 0x0000000014147229 */ /* 0x000fe20000000002 */
[----:B------:R-:W-:Y:S10]  /*39f0*/  BRA.U !UP0, `(.L_x_100) ;  /* 0x0000000908dc7547 */ /* 0x000ff4000b800000 */
[----:B------:R-:W-:Y:S02]  /*3a00*/  UIADD3 UR6, UP0, UPT, UR5, UR6, URZ ;  /* 0x0000000605067290 */ /* 0x000fe4000ff1e0ff */
[----:B------:R-:W-:Y:S01]  /*3a10*/  UIADD3 UR20, UP1, UPT, UR12, -0x800, URZ ;  /* 0xfffff8000c147890 */ /* 0x000fe2000ff3e0ff */
[----:B------:R-:W0:Y:S03]  /*3a20*/  LDCU UR11, c[0x0][0x384] ;  /* 0x00007080ff0b77ac */ /* 0x000e260008000800 */
[----:B------:R-:W-:Y:S01]  /*3a30*/  IADD3 R0, P0, PT, R0, UR6, RZ ;  /* 0x0000000600007c10 */ /* 0x000fe2000ff1e0ff */
[----:B------:R-:W-:Y:S02]  /*3a40*/  UIADD3.X UR7, UPT, UPT, URZ, UR7, URZ, UP0, !UPT ;  /* 0x00000007ff077290 */ /* 0x000fe400087fe4ff */
[----:B------:R-:W-:Y:S01]  /*3a50*/  UIADD3.X UR21, UPT, UPT, UR13, -0x1, URZ, UP1, !UPT ;  /* 0xffffffff0d157890 */ /* 0x000fe20008ffe4ff */
[----:B------:R-:W-:Y:S01]  /*3a60*/  LEA R10, P1, R0, UR10, 0x3 ;  /* 0x0000000a000a7c11 */ /* 0x000fe2000f8218ff */
[----:B------:R-:W-:-:S02]  /*3a70*/  UISETP.GT.U32.AND UP0, UPT, UR6, UR20, UPT ;  /* 0x000000140600728c */ /* 0x000fc4000bf04070 */
[----:B------:R-:W-:Y:S01]  /*3a80*/  IMAD.X R11, RZ, RZ, UR7, P0 ;  /* 0x00000007ff0b7e24 */ /* 0x000fe200080e06ff */
[----:B------:R-:W-:Y:S01]  /*3a90*/  UMOV UR4, URZ ;  /* 0x000000ff00047c82 */ /* 0x000fe20008000000 */
[----:B------:R-:W-:Y:S01]  /*3aa0*/  UISETP.GT.U32.AND.EX UP0, UPT, UR7, UR21, UPT, UP0 ;  /* 0x000000150700728c */ /* 0x000fe2000bf04100 */
[----:B------:R-:W-:Y:S01]  /*3ab0*/  UMOV UR8, UR6 ;  /* 0x0000000600087c82 */ /* 0x000fe20008000000 */
[----:B------:R-:W-:Y:S01]  /*3ac0*/  UMOV UR9, UR7 ;  /* 0x0000000700097c82 */ /* 0x000fe20008000000 */
[----:B0-----:R-:W-:-:S06]  /*3ad0*/  LEA.HI.X R11, R0, UR11, R11, 0x3, P1 ;  /* 0x0000000b000b7c11 */ /* 0x001fcc00088f1c0b */
[----:B------:R-:W-:Y:S05]  /*3ae0*/  BRA.U UP0, `(.L_x_101) ;  /* 0x0000000100ac7547 */ /* 0x000fea000b800000 */
[----:B------:R-:W0:Y:S01]  /*3af0*/  LDCU.64 UR10, c[0x0][0x380] ;  /* 0x00007000ff0a77ac */ /* 0x000e220008000a00 */
[----:B------:R-:W1:Y:S01]  /*3b00*/  LDCU.64 UR12, c[0x0][0x3b8] ;  /* 0x00007700ff0c77ac */ /* 0x000e620008000a00 */
[----:B------:R-:W-:Y:S01]  /*3b10*/  NOP ;  /* 0x0000000000007918 */ /* 0x000fe20000000000 */
.L_x_102:
[----:B------:R-:W2:Y:S02]  /*3b20*/  S2R R0, SR_TID.X ;  /* 0x0000000000007919 */ /* 0x000ea40000002100 */
[----:B--2---:R-:W-:-:S05]  /*3b30*/  IADD3 R0, P0, PT, R0, UR6, RZ ;  /* 0x0000000600007c10 */ /* 0x004fca000ff1e0ff */
[----:B------:R-:W-:Y:S01]  /*3b40*/  IMAD.X R3, RZ, RZ, UR7, P0 ;  /* 0x00000007ff037e24 */ /* 0x000fe200080e06ff */
[----:B0-----:R-:W-:-:S04]  /*3b50*/  LEA R14, P0, R0, UR10, 0x3 ;  /* 0x0000000a000e7c11 */ /* 0x001fc8000f8018ff */
[----:B------:R-:W-:-:S05]  /*3b60*/  LEA.HI.X R15, R0, UR11, R3, 0x3, P0 ;  /* 0x0000000b000f7c11 */ /* 0x000fca00080f1c03 */
        /* <DEDUP_REMOVED lines=8> */
[----:B-1----:R-:W-:-:S02]  /*3bf0*/  UIADD3 UR18, UP0, UPT, -UR6, UR12, URZ ;  /* 0x0000000c06127290 */ /* 0x002fc4000ff1e1ff */
[----:B------:R-:W-:Y:S02]  /*3c00*/  USHF.R.S32.HI UR16, URZ, 0x1f, UR5 ;  /* 0x0000001fff107899 */ /* 0x000fe40008011405 */
[----:B------:R-:W-:Y:S02]  /*3c10*/  UIADD3.X UR19, UPT, UPT, ~UR7, UR13, URZ, UP0, !UPT ;  /* 0x0000000d07137290 */ /* 0x000fe400087fe5ff */
[----:B------:R-:W-:Y:S02]  /*3c20*/  UISETP.GE.U32.AND UP0, UPT, UR18, UR5, UPT ;  /* 0x000000051200728c */ /* 0x000fe4000bf06070 */
[----:B------:R-:W-:Y:S01]  /*3c30*/  IMAD.U32 R0, RZ, RZ, UR16 ;  /* 0x00000010ff007e24 */ /* 0x000fe2000f8e00ff */
[----:B------:R-:W-:Y:S02]  /*3c40*/  UIADD3 UR8, UP1, UPT, UR5, UR8, URZ ;  /* 0x0000000805087290 */ /* 0x000fe4000ff3e0ff */
[----:B------:R-:W-:Y:S02]  /*3c50*/  UISETP.GE.U32.AND.EX UP0, UPT, UR19, UR16, UPT, UP0 ;  /* 0x000000101300728c */ /* 0x000fe4000bf06100 */
[----:B------:R-:W-:Y:S01]  /*3c60*/  UIADD3.X UR9, UPT, UPT, UR16, UR9, URZ, UP1, !UPT ;  /* 0x0000000910097290 */ /* 0x000fe20008ffe4ff */
[----:B--2---:R-:W-:-:S08]  /*3c70*/  DADD R16, R16, R20 ;  /* 0x0000000010107229 */ /* 0x004fd00000000014 */
[----:B---3--:R-:W-:-:S08]  /*3c80*/  DADD R16, R18, R16 ;  /* 0x0000000012107229 */ /* 0x008fd00000000010 */
[----:B----4-:R-:W-:-:S08]  /*3c90*/  DADD R16, R22, R16 ;  /* 0x0000000016107229 */ /* 0x010fd00000000010 */
[----:B-----5:R-:W-:-:S08]  /*3ca0*/  DADD R8, R8, R16 ;  /* 0x0000000008087229 */ /* 0x020fd00000000010 */
[----:B------:R-:W-:-:S08]  /*3cb0*/  DADD R6, R6, R8 ;  /* 0x0000000006067229 */ /* 0x000fd00000000008 */
[----:B------:R-:W-:-:S08]  /*3cc0*/  DADD R4, R4, R6 ;  /* 0x0000000004047229 */ /* 0x000fd00000000006 */
[----:B------:R-:W-:Y:S01]  /*3cd0*/  DADD R2, R2, R4 ;  /* 0x0000000002027229 */ /* 0x000fe20000000004 */
[----:B------:R-:W-:-:S05]  /*3ce0*/  IMAD.U32 R5, RZ, RZ, UR5 ;  /* 0x00000005ff057e24 */ /* 0x000fca000f8e00ff */
[----:B------:R-:W-:Y:S02]  /*3cf0*/  LEA R10, P0, R5, R10, 0x3 ;  /* 0x0000000a050a7211 */ /* 0x000fe400078018ff */
[----:B------:R-:W-:Y:S01]  /*3d00*/  DADD R20, R12, R2 ;  /* 0x000000000c147229 */ /* 0x000fe20000000002 */
[----:B------:R-:W-:-:S05]  /*3d10*/  IMAD.U32 R2, RZ, RZ, UR5 ;  /* 0x00000005ff027e24 */ /* 0x000fca000f8e00ff */
[----:B------:R-:W-:Y:S01]  /*3d20*/  LEA.HI.X R11, R2, R11, R0, 0x3, P0 ;  /* 0x0000000b020b7211 */ /* 0x000fe200000f1c00 */
[----:B------:R-:W-:Y:S06]  /*3d30*/  BRA.U !UP0, `(.L_x_100) ;  /* 0x00000009080c7547 */ /* 0x000fec000b800000 */
[----:B------:R-:W-:Y:S02]  /*3d40*/  UIADD3 UR6, UP0, UPT, UR5, UR6, URZ ;  /* 0x0000000605067290 */ /* 0x000fe4000ff1e0ff */
[----:B------:R-:W-:Y:S02]  /*3d50*/  UIADD3 UR4, UPT, UPT, UR4, 0x1, URZ ;  /* 0x0000000104047890 */ /* 0x000fe4000fffe0ff */
[----:B------:R-:W-:Y:S02]  /*3d60*/  UIADD3.X UR7, UPT, UPT, UR16, UR7, URZ, UP0, !UPT ;  /* 0x0000000710077290 */ /* 0x000fe400087fe4ff */
[----:B------:R-:W-:-:S04]  /*3d70*/  UISETP.GT.U32.AND UP0, UPT, UR6, UR20, UPT ;  /* 0x000000140600728c */ /* 0x000fc8000bf04070 */
[----:B------:R-:W-:-:S09]  /*3d80*/  UISETP.GT.U32.AND.EX UP0, UPT, UR7, UR21, UPT, UP0 ;  /* 0x000000150700728c */ /* 0x000fd2000bf04100 */
[----:B------:R-:W-:Y:S05]  /*3d90*/  BRA.U !UP0, `(.L_x_102) ;  /* 0xfffffffd08607547 */ /* 0x000fea000b83ffff */
.L_x_101:
[----:B------:R-:W-:-:S04]  /*3da0*/  UISETP.GE.U32.AND UP0, UPT, UR6, UR12, UPT ;  /* 0x0000000c0600728c */ /* 0x000fc8000bf06070 */
[----:B------:R-:W-:-:S09]  /*3db0*/  UISETP.GE.U32.AND.EX UP0, UPT, UR7, UR13, UPT, UP0 ;  /* 0x0000000d0700728c */ /* 0x000fd2000bf06100 */
[----:B------:R-:W-:Y:S05]  /*3dc0*/  BRA.U UP0, `(.L_x_100) ;  /* 0x0000000500e87547 */ /* 0x000fea000b800000 */
[----:B------:R-:W0:Y:S01]  /*3dd0*/  S2R R5, SR_TID.X ;  /* 0x0000000000057919 */ /* 0x000e220000002100 */
[----:B------:R-:W-:Y:S01]  /*3de0*/  UIADD3 UR6, UPT, UPT, -UR6, UR12, URZ ;  /* 0x0000000c06067290 */ /* 0x000fe2000fffe1ff */
[----:B------:R-:W-:Y:S05]  /*3df0*/  BSSY.RECONVERGENT B1, `(.L_x_100) ;  /* 0x0000077000017945 */ /* 0x000fea0003800200 */
[----:B0-----:R-:W-:-:S13]  /*3e00*/  ISETP.GE.AND P0, PT, R5, UR6, PT ;  /* 0x0000000605007c0c */ /* 0x001fda000bf06270 */
[----:B------:R-:W-:Y:S05]  /*3e10*/  @P0 BRA `(.L_x_103) ;  /* 0x0000000400d00947 */ /* 0x000fea0003800000 */
[----:B------:R-:W0:Y:S01]  /*3e20*/  LDC R4, c[0x0][0x3c0] ;  /* 0x0000f000ff047b82 */ /* 0x000e220000000800 */
[----:B------:R-:W-:Y:S01]  /*3e30*/  LOP3.LUT R0, RZ, R5, RZ, 0x33, !PT ;  /* 0x00000005ff007212 */ /* 0x000fe200078e33ff */
[----:B------:R-:W-:Y:S01]  /*3e40*/  USHF.L.U32 UR7, UR17, 0xb, URZ ;  /* 0x0000000b11077899 */ /* 0x000fe200080006ff */
[----:B------:R-:W-:Y:S03]  /*3e50*/  BSSY.RECONVERGENT B2, `(.L_x_104) ;  /* 0x0000019000027945 */ /* 0x000fe60003800200 */
[----:B------:R-:W-:Y:S02]  /*3e60*/  VIADD R2, R0, UR12 ;  /* 0x0000000c00027c36 */ /* 0x000fe40008000000 */
[----:B------:R-:W-:-:S05]  /*3e70*/  IMAD.U32 R3, RZ, RZ, UR7 ;  /* 0x00000007ff037e24 */ /* 0x000fca000f8e00ff */
[----:B------:R-:W-:Y:S01]  /*3e80*/  IADD3 R3, PT, PT, R2, -UR5, -R3 ;  /* 0x8000000502037c10 */ /* 0x000fe2000fffe803 */
[----:B0-----:R-:W-:Y:S01]  /*3e90*/  IMAD R0, R4, UR4, RZ ;  /* 0x0000000404007c24 */ /* 0x001fe2000f8e02ff */
[C---:B------:R-:W-:Y:S02]  /*3ea0*/  LOP3.LUT R4, R2.reuse, 0x300, RZ, 0xc0, !PT ;  /* 0x0000030002047812 */ /* 0x040fe400078ec0ff */
[----:B------:R-:W-:Y:S01]  /*3eb0*/  LEA.HI R2, R2, 0x1, RZ, 0x18 ;  /* 0x0000000102027811 */ /* 0x000fe200078fc0ff */
[----:B------:R-:W-:Y:S01]  /*3ec0*/  IMAD R0, R0, -0x800, R3 ;  /* 0xfffff80000007824 */ /* 0x000fe200078e0203 */
[----:B------:R-:W-:-:S04]  /*3ed0*/  ISETP.NE.AND P1, PT, R4, 0x300, PT ;  /* 0x000003000400780c */ /* 0x000fc80003f25270 */
[----:B------:R-:W-:Y:S01]  /*3ee0*/  ISETP.GE.U32.AND P0, PT, R0, 0x300, PT ;  /* 0x000003000000780c */ /* 0x000fe20003f06070 */
[----:B------:R-:W-:-:S08]  /*3ef0*/  IMAD.MOV.U32 R0, RZ, RZ, R5 ;  /* 0x000000ffff007224 */ /* 0x000fd000078e0005 */
[----:B------:R-:W-:Y:S05]  /*3f00*/  @!P1 BRA `(.L_x_105) ;  /* 0x0000000000349947 */ /* 0x000fea0003800000 */
[----:B------:R-:W-:Y:S01]  /*3f10*/  LOP3.LUT R2, R2, 0x3, RZ, 0xc0, !PT ;  /* 0x0000000302027812 */ /* 0x000fe200078ec0ff */
[----:B------:R-:W-:-:S04]  /*3f20*/  IMAD.MOV.U32 R0, RZ, RZ, R5 ;  /* 0x000000ffff007224 */ /* 0x000fc800078e0005 */
[----:B------:R-:W-:-:S07]  /*3f30*/  IMAD.MOV R4, RZ, RZ, -R2 ;  /* 0x000000ffff047224 */ /* 0x000fce00078e0a02 */
.L_x_106:
        /* <DEDUP_REMOVED lines=10> */
.L_x_105:
[----:B------:R-:W-:Y:S05]  /*3fe0*/  BSYNC.RECONVERGENT B2 ;  /* 0x0000000000027941 */ /* 0x000fea0003800200 */
.L_x_104:
[----:B------:R-:W-:Y:S05]  /*3ff0*/  @!P0 BRA `(.L_x_103) ;  /* 0x0000000400588947 */ /* 0x000fea0003800000 */
[C---:B------:R-:W-:Y:S01]  /*4000*/  IADD3 R5, PT, PT, -R0.reuse, UR6, RZ ;  /* 0x0000000600057c10 */ /* 0x040fe2000fffe1ff */
[----:B------:R-:W-:Y:S01]  /*4010*/  BSSY.RECONVERGENT B2, `(.L_x_107) ;  /* 0x0000030000027945 */ /* 0x000fe20003800200 */
[----:B------:R-:W-:Y:S02]  /*4020*/  IADD3 R3, P0, PT, R0, UR8, RZ ;  /* 0x0000000800037c10 */ /* 0x000fe4000ff1e0ff */
[----:B------:R-:W-:-:S03]  /*4030*/  ISETP.GT.AND P1, PT, R5, 0xc00, PT ;  /* 0x00000c000500780c */ /* 0x000fc60003f24270 */
[----:B------:R-:W-:Y:S01]  /*4040*/  IMAD.X R4, RZ, RZ, UR9, P0 ;  /* 0x00000009ff047e24 */ /* 0x000fe200080e06ff */
[----:B------:R-:W-:-:S04]  /*4050*/  LEA R2, P0, R3, UR10, 0x3 ;  /* 0x0000000a03027c11 */ /* 0x000fc8000f8018ff */
[----:B------:R-:W-:Y:S02]  /*4060*/  LEA.HI.X R3, R3, UR11, R4, 0x3, P0 ;  /* 0x0000000b03037c11 */ /* 0x000fe400080f1c04 */
[----:B------:R-:W-:-:S03]  /*4070*/  PLOP3.LUT P0, PT, PT, PT, PT, 0x80, 0x8 ;  /* 0x000000000008781c */ /* 0x000fc60003f0f070 */
[----:B------:R-:W-:Y:S10]  /*4080*/  @!P1 BRA `(.L_x_108) ;  /* 0x0000000000a09947 */ /* 0x000ff40003800000 */
[----:B------:R-:W-:Y:S01]  /*4090*/  IMAD.U32 R19, RZ, RZ, UR6 ;  /* 0x00000006ff137e24 */ /* 0x000fe2000f8e00ff */
[----:B------:R-:W-:-:S03]  /*40a0*/  PLOP3.LUT P0, PT, PT, PT, PT, 0x8, 0x80 ;  /* 0x000000000080781c */ /* 0x000fc60003f0e170 */
[----:B------:R-:W-:-:S10]  /*40b0*/  VIADD R19, R19, 0xfffff400 ;  /* 0xfffff40013137836 */ /* 0x000fd40000000000 */
.L_x_109:
        /* <DEDUP_REMOVED lines=28> */
[----:B------:R-:W-:-:S08]  /*4280*/  DADD R4, R4, R12 ;  /* 0x0000000004047229 */ /* 0x000fd0000000000c */
[----:B------:R-:W-:-:S08]  /*4290*/  DADD R4, R4, R10 ;  /* 0x0000000004047229 */ /* 0x000fd0000000000a */
[----:B--2---:R-:W-:-:S08]  /*42a0*/  DADD R4, R4, R22 ;  /* 0x0000000004047229 */ /* 0x004fd00000000016 */
[----:B---3--:R-:W-:-:S08]  /*42b0*/  DADD R4, R4, R20 ;  /* 0x0000000004047229 */ /* 0x008fd00000000014 */
[----:B----4-:R-:W-:-:S08]  /*42c0*/  DADD R4, R4, R24 ;  /* 0x0000000004047229 */ /* 0x010fd00000000018 */
[----:B-----5:R-:W-:-:S08]  /*42d0*/  DADD R4, R4, R16 ;  /* 0x0000000004047229 */ /* 0x020fd00000000010 */
[----:B------:R-:W-:-:S08]  /*42e0*/  DADD R4, R4, R8 ;  /* 0x0000000004047229 */ /* 0x000fd00000000008 */
[----:B------:R-:W-:Y:S01]  /*42f0*/  DADD R20, R4, R6 ;  /* 0x0000000004147229 */ /* 0x000fe20000000006 */
[----:B------:R-:W-:Y:S10]  /*4300*/  @!P1 BRA `(.L_x_109) ;  /* 0xfffffffc006c9947 */ /* 0x000ff4000383ffff */
.L_x_108:
[----:B------:R-:W-:Y:S05]  /*4310*/  BSYNC.RECONVERGENT B2 ;  /* 0x0000000000027941 */ /* 0x000fea0003800200 */
.L_x_107:
[----:B------:R-:W-:Y:S01]  /*4320*/  IADD3 R4, PT, PT, -R0, UR6, RZ ;  /* 0x0000000600047c10 */ /* 0x000fe2000fffe1ff */
[----:B------:R-:W-:Y:S03]  /*4330*/  BSSY.RECONVERGENT B2, `(.L_x_110) ;  /* 0x0000018000027945 */ /* 0x000fe60003800200 */
        /* <DEDUP_REMOVED lines=23> */
.L_x_111:
[----:B------:R-:W-:Y:S05]  /*44b0*/  BSYNC.RECONVERGENT B2 ;  /* 0x0000000000027941 */ /* 0x000fea0003800200 */
.L_x_110:
[----:B------:R-:W-:-:S13]  /*44c0*/  ISETP.LT.OR P0, PT, R0, UR6, P0 ;  /* 0x0000000600007c0c */ /* 0x000fda0008701670 */
        /* <DEDUP_REMOVED lines=9> */
.L_x_103:
[----:B------:R-:W-:Y:S05]  /*4560*/  BSYNC.RECONVERGENT B1 ;  /* 0x0000000000017941 */ /* 0x000fea0003800200 */
.L_x_100:
        /* <DEDUP_REMOVED lines=59> */
.L_x_73:
[----:B------:R-:W-:Y:S05]  /*4920*/  BSYNC.RECONVERGENT B0 ;  /* 0x0000000000007941 */ /* 0x000fea0003800200 */
.L_x_57:
[----:B------:R-:W-:Y:S05]  /*4930*/  @P0 EXIT ;  /* 0x000000000000094d */ /* 0x000fea0003800000 */
[----:B------:R-:W4:Y:S02]  /*4940*/  LDCU.64 UR4, c[0x0][0x388] ;  /* 0x00007100ff0477ac */ /* 0x000f240008000a00 */
[----:B----4-:R-:W-:-:S06]  /*4950*/  UIMAD.WIDE.U32 UR4, UR17, 0x8, UR4 ;  /* 0x00000008110478a5 */ /* 0x010fcc000f8e0004 */
[----:B-1-3--:R-:W-:Y:S02]  /*4960*/  IMAD.U32 R4, RZ, RZ, UR4 ;  /* 0x00000004ff047e24 */ /* 0x00afe4000f8e00ff */
[----:B------:R-:W-:-:S05]  /*4970*/  IMAD.U32 R5, RZ, RZ, UR5 ;  /* 0x00000005ff057e24 */ /* 0x000fca000f8e00ff */
[----:B------:R-:W-:Y:S01]  /*4980*/  STG.E.64 desc[UR14][R4.64], R2 ;  /* 0x0000000204007986 */ /* 0x000fe2000c101b0e */
[----:B------:R-:W-:Y:S05]  /*4990*/  EXIT ;  /* 0x000000000000794d */ /* 0x000fea0003800000 */
.L_x_112:
        /* <DEDUP_REMOVED lines=14> */
.L_x_181:


//--------------------- .text._ZN3cub18CUB_300001_SM_10006detail6reduce28DeviceReduceSingleTileKernelINS2_10policy_hubIdy5SumOpE10Policy1000EPdS8_yS5_ddN4cuda3std3__410__identityEEEvT0_T1_T2_T3_T4_T6_ --------------------------
	.section	.text._ZN3cub18CUB_300001_SM_10006detail6reduce28DeviceReduceSingleTileKernelINS2_10policy_hubIdy5SumOpE10Policy1000EPdS8_yS5_ddN4cuda3std3__410__identityEEEvT0_T1_T2_T3_T4_T6_,"ax",@progbits
	.align	128
        .global         _ZN3cub18CUB_300001_SM_10006detail6reduce28DeviceReduceSingleTileKernelINS2_10policy_hubIdy5SumOpE10Policy1000EPdS8_yS5_ddN4cuda3std3__410__identityEEEvT0_T1_T2_T3_T4_T6_
        .type           _ZN3cub18CUB_300001_SM_10006detail6reduce28DeviceReduceSingleTileKernelINS2_10policy_hubIdy5SumOpE10Policy1000EPdS8_yS5_ddN4cuda3std3__410__identityEEEvT0_T1_T2_T3_T4_T6_,@function
        .size           _ZN3cub18CUB_300001_SM_10006detail6reduce28DeviceReduceSingleTileKernelINS2_10policy_hubIdy5SumOpE10Policy1000EPdS8_yS5_ddN4cuda3std3__410__identityEEEvT0_T1_T2_T3_T4_T6_,(.L_x_182 - _ZN3cub18CUB_300001_SM_10006detail6reduce28DeviceReduceSingleTileKernelINS2_10policy_hubIdy5SumOpE10Policy1000EPdS8_yS5_ddN4cuda3std3__410__identityEEEvT0_T1_T2_T3_T4_T6_)
        .other          _ZN3cub18CUB_300001_SM_10006detail6reduce28DeviceReduceSingleTileKernelINS2_10policy_hubIdy5SumOpE10Policy1000EPdS8_yS5_ddN4cuda3std3__410__identityEEEvT0_T1_T2_T3_T4_T6_,@"STO_CUDA_ENTRY STV_DEFAULT"
_ZN3cub18CUB_300001_SM_10006detail6reduce28DeviceReduceSingleTileKernelINS2_10policy_hubIdy5SumOpE10Policy1000EPdS8_yS5_ddN4cuda3std3__410__identityEEEvT0_T1_T2_T3_T4_T6_:
.text._ZN3cub18CUB_300001_SM_10006detail6reduce28DeviceReduceSingleTileKernelINS2_10policy_hubIdy5SumOpE10Policy1000EPdS8_yS5_ddN4cuda3std3__410__identityEEEvT0_T1_T2_T3_T4_T6_:
[----:B------:R-:W-:Y:S01]  /*0000*/  LDC R1, c[0x0][0x37c] ;  /* 0x0000df00ff017b82 */ /* 0x000fe20000000800 */
[----:B------:R-:W0:Y:S01]  /*0010*/  LDCU.64 UR4, c[0x0][0x390] ;  /* 0x00007200ff0477ac */ /* 0x000e220008000a00 */
[----:B------:R-:W1:Y:S01]  /*0020*/  LDCU.64 UR6, c[0x0][0x358] ;  /* 0x00006b00ff0677ac */ /* 0x000e620008000a00 */
[----:B0-----:R-:W-:Y:S02]  /*0030*/  IMAD.U32 R0, RZ, RZ, UR4 ;  /* 0x00000004ff007e24 */ /* 0x001fe4000f8e00ff */
[----:B------:R-:W-:-:S03]  /*0040*/  IMAD.U32 R2, RZ, RZ, UR5 ;  /* 0x00000005ff027e24 */ /* 0x000fc6000f8e00ff */
[----:B------:R-:W-:-:S04]  /*0050*/  ISETP.NE.U32.AND P0, PT, R0, RZ, PT ;  /* 0x000000ff0000720c */ /* 0x000fc80003f05070 */
[----:B------:R-:W-:-:S13]  /*0060*/  ISETP.NE.AND.EX P0, PT, R2, RZ, PT, P0 ;  /* 0x000000ff0200720c */ /* 0x000fda0003f05300 */
        /* <DEDUP_REMOVED lines=8> */
.L_x_113:
[----:B------:R-:W0:Y:S01]  /*00f0*/  LDCU UR4, c[0x0][0x380] ;  /* 0x00007000ff0477ac */ /* 0x000e220008000800 */
[----:B------:R-:W-:Y:S01]  /*0100*/  BSSY.RECONVERGENT B0, `(.L_x_114) ;  /* 0x000041f000007945 */ /* 0x000fe20003800200 */
[----:B0-----:R-:W-:-:S09]  /*0110*/  ULOP3.LUT UP0, URZ, UR4, 0x1f, URZ, 0xc0, !UPT ;  /* 0x0000001f04ff7892 */ /* 0x001fd2000f80c0ff */
[----:B------:R-:W-:Y:S05]  /*0120*/  BRA.U UP0, `(.L_x_115) ;  /* 0x0000002100287547 */ /* 0x000fea000b800000 */
[----:B------:R-:W-:-:S04]  /*0130*/  ISETP.GT.U32.AND P0, PT, R0, 0x7ff, PT ;  /* 0x000007ff0000780c */ /* 0x000fc80003f04070 */
[----:B------:R-:W-:-:S13]  /*0140*/  ISETP.GT.U32.AND.EX P0, PT, R2, RZ, PT, P0 ;  /* 0x000000ff0200720c */ /* 0x000fda0003f04100 */
[----:B------:R-:W-:Y:S05]  /*0150*/  @P0 BRA `(.L_x_116) ;  /* 0x0000001000780947 */ /* 0x000fea0003800000 */
[----:B------:R-:W0:Y:S01]  /*0160*/  S2R R3, SR_TID.X ;  /* 0x0000000000037919 */ /* 0x000e220000002100 */
[----:B------:R-:W-:Y:S01]  /*0170*/  BSSY.RECONVERGENT B1, `(.L_x_117) ;  /* 0x0000009000017945 */ /* 0x000fe20003800200 */
[----:B------:R-:W-:Y:S02]  /*0180*/  CS2R R4, SRZ ;  /* 0x0000000000047805 */ /* 0x000fe4000001ff00 */
[----:B0-----:R-:W-:Y:S01]  /*0190*/  ISETP.GE.U32.AND P0, PT, R3, R0, PT ;  /* 0x000000000300720c */ /* 0x001fe20003f06070 */
[----:B------:R-:W-:-:S12]  /*01a0*/  IMAD.MOV.U32 R31, RZ, RZ, R3 ;  /* 0x000000ffff1f7224 */ /* 0x000fd800078e0003 */
[----:B------:R-:W-:Y:S05]  /*01b0*/  @P0 BRA `(.L_x_118) ;  /* 0x0000000000100947 */ /* 0x000fea0003800000 */
[----:B------:R-:W0:Y:S02]  /*01c0*/  LDC.64 R4, c[0x0][0x380] ;  /* 0x0000e000ff047b82 */ /* 0x000e240000000a00 */
[----:B0-----:R-:W-:-:S06]  /*01d0*/  IMAD.WIDE.U32 R4, R3, 0x8, R4 ;  /* 0x0000000803047825 */ /* 0x001fcc00078e0004 */
[----:B------:R-:W5:Y:S01]  /*01e0*/  LDG.E.64.CONSTANT R4, desc[UR6][R4.64] ;  /* 0x0000000604047981 */ /* 0x000f62000c1e9b00 */
[----:B------:R-:W-:-:S07]  /*01f0*/  VIADD R31, R3, 0x100 ;  /* 0x00000100031f7836 */ /* 0x000fce0000000000 */
.L_x_118:
[----:B------:R-:W-:Y:S05]  /*0200*/  BSYNC.RECONVERGENT B1 ;  /* 0x0000000000017941 */ /* 0x000fea0003800200 */
.L_x_117:
[----:B------:R-:W-:Y:S01]  /*0210*/  ISETP.GE.U32.AND P0, PT, R31, R0, PT ;  /* 0x000000001f00720c */ /* 0x000fe20003f06070 */
        /* <DEDUP_REMOVED lines=16> */
.L_x_123:
        /* <DEDUP_REMOVED lines=10> */
.L_x_122:
[----:B------:R-:W-:Y:S05]  /*03c0*/  BSYNC.RECONVERGENT B2 ;  /* 0x0000000000027941 */ /* 0x000fea0003800200 */
.L_x_121:
        /* <DEDUP_REMOVED lines=8> */
.L_x_126:
        /* <DEDUP_REMOVED lines=43> */
.L_x_125:
[----:B------:R-:W-:Y:S05]  /*0700*/  BSYNC.RECONVERGENT B2 ;  /* 0x0000000000027941 */ /* 0x000fea0003800200 */
.L_x_124:
        /* <DEDUP_REMOVED lines=26> */
.L_x_128:
[----:B------:R-:W-:Y:S05]  /*08b0*/  BSYNC.RECONVERGENT B2 ;  /* 0x0000000000027941 */ /* 0x000fea0003800200 */
.L_x_127:
        /* <DEDUP_REMOVED lines=12> */
.L_x_120:
[----:B------:R-:W-:Y:S05]  /*0980*/  BSYNC.RECONVERGENT B1 ;  /* 0x0000000000017941 */ /* 0x000fea0003800200 */
.L_x_119:
[----:B------:R-:W-:-:S04]  /*0990*/  ISETP.GE.U32.AND P0, PT, R0, 0x100, PT ;  /* 0x000001000000780c */ /* 0x000fc80003f06070 */
[----:B------:R-:W-:-:S13]  /*09a0*/  ISETP.GE.U32.AND.EX P0, PT, R2, RZ, PT, P0 ;  /* 0x000000ff0200720c */ /* 0x000fda0003f06100 */
        /* <DEDUP_REMOVED lines=15> */
[----:B0-----:R-:W-:-:S10]  /*0aa0*/  DADD R6, R6, R8 ;  /* 0x0000000006067229 */ /* 0x001fd40000000008 */
        /* <DEDUP_REMOVED lines=17> */
[----:B------:R-:W-:-:S03]  /*0bc0*/  ISETP.GT.AND P0, PT, R12, 0xf, PT ;  /* 0x0000000f0c00780c */ /* 0x000fc60003f04270 */
[----:B------:R-:W0:Y:S01]  /*0bd0*/  SHFL.DOWN PT, R5, R7, 0x10, 0x1f ;  /* 0x0a001f0007057f89 */ /* 0x000e2200000e0000 */
[----:B------:R-:W-:Y:S01]  /*0be0*/  @!P1 IMAD.IADD R11, R0, 0x1, R11 ;  /* 0x00000001000b9824 */ /* 0x000fe200078e020b */
[----:B0-----:R-:W-:-:S07]  /*0bf0*/  DADD R8, R4, R6 ;  /* 0x0000000004087229 */ /* 0x001fce0000000006 */
[----:B------:R0:W-:Y:S01]  /*0c00*/  @!P1 STS.64 [R11+0x8], R8 ;  /* 0x000008080b009388 */ /* 0x0001e20000000a00 */
[----:B------:R-:W-:Y:S01]  /*0c10*/  BAR.SYNC.DEFER_BLOCKING 0x0 ;  /* 0x0000000000007b1d */ /* 0x000fe20000010000 */
[----:B------:R-:W-:Y:S02]  /*0c20*/  ISETP.NE.AND P1, PT, R3, RZ, PT ;  /* 0x000000ff0300720c */ /* 0x000fe40003f25270 */
[----:B------:R-:W-:Y:S02]  /*0c30*/  FSEL R4, R6, R8, P0 ;  /* 0x0000000806047208 */ /* 0x000fe40000000000 */
[----:B------:R-:W-:-:S09]  /*0c40*/  FSEL R5, R7, R9, P0 ;  /* 0x0000000907057208 */ /* 0x000fd20000000000 */
[----:B0-----:R-:W-:Y:S05]  /*0c50*/  @P1 BRA `(.L_x_130) ;  /* 0x0000003400a41947 */ /* 0x001fea0003800000 */
        /* <DEDUP_REMOVED lines=15> */
.L_x_129:
[----:B------:R-:W-:Y:S01]  /*0d50*/  LOP3.LUT R6, R3, 0x3e0, RZ, 0xc0, !PT ;  /* 0x000003e003067812 */ /* 0x000fe200078ec0ff */
[----:B------:R-:W0:Y:S03]  /*0d60*/  S2R R12, SR_LANEID ;  /* 0x00000000000c7919 */ /* 0x000e260000000000 */
[----:B------:R-:W-:Y:S01]  /*0d70*/  LOP3.LUT R9, RZ, R6, RZ, 0x33, !PT ;  /* 0x00000006ff097212 */ /* 0x000fe200078e33ff */
[----:B------:R-:W-:-:S04]  /*0d80*/  VIADD R7, R6, 0x20 ;  /* 0x0000002006077836 */ /* 0x000fc80000000000 */
[----:B------:R-:W-:Y:S01]  /*0d90*/  IMAD.IADD R9, R9, 0x1, R0 ;  /* 0x0000000109097824 */ /* 0x000fe200078e0200 */
[----:B------:R-:W-:-:S04]  /*0da0*/  ISETP.GT.U32.AND P0, PT, R7, R0, PT ;  /* 0x000000000700720c */ /* 0x000fc80003f04070 */
        /* <DEDUP_REMOVED lines=19> */
[----:B------:R-:W-:-:S03]  /*0ee0*/  @!P1 MOV R10, 0x400 ;  /* 0x00000400000a9802 */ /* 0x000fc60000000f00 */
[----:B------:R-:W1:Y:S01]  /*0ef0*/  SHFL.DOWN PT, R5, R7, 0x4, R11 ;  /* 0x0880000007057989 */ /* 0x000e6200000e000b */
[----:B0-----:R-:W-:Y:S01]  /*0f00*/  @!P1 LEA R10, R13, R10, 0x18 ;  /* 0x0000000a0d0a9211 */ /* 0x001fe200078ec0ff */
[----:B-1----:R-:W-:-:S10]  /*0f10*/  DADD R4, R4, R6 ;  /* 0x0000000004047229 */ /* 0x002fd40000000006 */
[----:B------:R-:W-:Y:S01]  /*0f20*/  FSEL R8, R6, R4, P0 ;  /* 0x0000000406087208 */ /* 0x000fe20000000000 */
[----:B------:R-:W-:Y:S01]  /*0f30*/  VIADD R6, R12, 0x8 ;  /* 0x000000080c067836 */ /* 0x000fe20000000000 */
[----:B------:R-:W-:-:S03]  /*0f40*/  FSEL R9, R7, R5, P0 ;  /* 0x0000000507097208 */ /* 0x000fc60000000000 */
[----:B------:R-:W-:Y:S01]  /*0f50*/  SHFL.DOWN PT, R4, R8, 0x8, R11 ;  /* 0x0900000008047989 */ /* 0x000fe200000e000b */
[----:B------:R-:W-:-:S03]  /*0f60*/  ISETP.GT.AND P0, PT, R6, R11, PT ;  /* 0x0000000b0600720c */ /* 0x000fc60003f04270 */
[----:B------:R-:W0:Y:S02]  /*0f70*/  SHFL.DOWN PT, R5, R9, 0x8, R11 ;  /* 0x0900000009057989 */ /* 0x000e2400000e000b */
[----:B0-----:R-:W-:-:S10]  /*0f80*/  DADD R4, R4, R8 ;  /* 0x0000000004047229 */ /* 0x001fd40000000008 */
[----:B------:R-:W-:Y:S01]  /*0f90*/  FSEL R6, R8, R4, P0 ;  /* 0x0000000408067208 */ /* 0x000fe20000000000 */
[----:B------:R-:W-:Y:S01]  /*0fa0*/  VIADD R8, R12, 0x10 ;  /* 0x000000100c087836 */ /* 0x000fe20000000000 */
[----:B------:R-:W-:Y:S02]  /*0fb0*/  FSEL R7, R9, R5, P0 ;  /* 0x0000000509077208 */ /* 0x000fe40000000000 */
[----:B------:R-:W-:Y:S01]  /*0fc0*/  @!P1 SHF.R.U32.HI R9, RZ, 0x2, R3 ;  /* 0x00000002ff099819 */ /* 0x000fe20000011603 */
[----:B------:R-:W-:Y:S01]  /*0fd0*/  SHFL.DOWN PT, R4, R6, 0x10, R11 ;  /* 0x0a00000006047989 */ /* 0x000fe200000e000b */
[----:B------:R-:W-:Y:S02]  /*0fe0*/  ISETP.GT.AND P0, PT, R8, R11, PT ;  /* 0x0000000b0800720c */ /* 0x000fe40003f04270 */
[----:B------:R-:W-:Y:S01]  /*0ff0*/  @!P1 LOP3.LUT R9, R9, 0xf8, RZ, 0xc0, !PT ;  /* 0x000000f809099812 */ /* 0x000fe200078ec0ff */
[----:B------:R-:W0:Y:S04]  /*1000*/  SHFL.DOWN PT, R5, R7, 0x10, R11 ;  /* 0x0a00000007057989 */ /* 0x000e2800000e000b */
[----:B------:R-:W-:Y:S01]  /*1010*/  @!P1 IMAD.IADD R9, R9, 0x1, R10 ;  /* 0x0000000109099824 */ /* 0x000fe200078e020a */
[----:B0-----:R-:W-:-:S10]  /*1020*/  DADD R4, R4, R6 ;  /* 0x0000000004047229 */ /* 0x001fd40000000006 */
[----:B------:R-:W-:Y:S02]  /*1030*/  FSEL R4, R6, R4, P0 ;  /* 0x0000000406047208 */ /* 0x000fe40000000000 */
[----:B------:R-:W-:-:S05]  /*1040*/  FSEL R5, R7, R5, P0 ;  /* 0x0000000507057208 */ /* 0x000fca0000000000 */
[----:B------:R0:W-:Y:S01]  /*1050*/  @!P1 STS.64 [R9+0x8], R4 ;  /* 0x0000080409009388 */ /* 0x0001e20000000a00 */
[----:B------:R-:W-:Y:S01]  /*1060*/  BAR.SYNC.DEFER_BLOCKING 0x0 ;  /* 0x0000000000007b1d */ /* 0x000fe20000010000 */
[----:B------:R-:W-:-:S13]  /*1070*/  ISETP.NE.AND P1, PT, R3, RZ, PT ;  /* 0x000000ff0300720c */ /* 0x000fda0003f25270 */
[----:B0-----:R-:W-:Y:S05]  /*1080*/  @P1 BRA `(.L_x_130) ;  /* 0x0000003000981947 */ /* 0x001fea0003800000 */
[----:B------:R-:W0:Y:S01]  /*1090*/  S2UR UR5, SR_CgaCtaId ;  /* 0x00000000000579c3 */ /* 0x000e220000008800 */
[----:B------:R-:W-:Y:S01]  /*10a0*/  UMOV UR4, 0x400 ;  /* 0x0000040000047882 */ /* 0x000fe20000000000 */
[----:B------:R-:W-:-:S04]  /*10b0*/  ISETP.GT.U32.AND P0, PT, R0, 0x20, PT ;  /* 0x000000200000780c */ /* 0x000fc80003f04070 */
[----:B------:R-:W-:Y:S01]  /*10c0*/  ISETP.GT.U32.AND.EX P0, PT, R2, RZ, PT, P0 ;  /* 0x000000ff0200720c */ /* 0x000fe20003f04100 */
[----:B0-----:R-:W-:-:S09]  /*10d0*/  ULEA UR4, UR5, UR4, 0x18 ;  /* 0x0000000405047291 */ /* 0x001fd2000f8ec0ff */
[----:B------:R-:W0:Y:S04]  /*10e0*/  LDS.128 R12, [UR4+0x10] ;  /* 0x00001004ff0c7984 */ /* 0x000e280008000c00 */
[----:B------:R-:W1:Y:S01]  /*10f0*/  LDS.128 R8, [UR4+0x20] ;  /* 0x00002004ff087984 */ /* 0x000e620008000c00 */
[----:B0-----:R-:W-:-:S10]  /*1100*/  DADD R12, R4, R12 ;  /* 0x00000000040c7229 */ /* 0x001fd4000000000c */
[----:B------:R-:W-:Y:S02]  /*1110*/  FSEL R4, R12, R4, P0 ;  /* 0x000000040c047208 */ /* 0x000fe40000000000 */
[----:B------:R-:W-:Y:S02]  /*1120*/  FSEL R5, R13, R5, P0 ;  /* 0x000000050d057208 */ /* 0x000fe40000000000 */
[----:B------:R-:W-:-:S04]  /*1130*/  ISETP.GT.U32.AND P0, PT, R0, 0x40, PT ;  /* 0x000000400000780c */ /* 0x000fc80003f04070 */
[----:B------:R-:W-:Y:S01]  /*1140*/  DADD R14, R4, R14 ;  /* 0x00000000040e7229 */ /* 0x000fe2000000000e */
[----:B------:R-:W-:-:S09]  /*1150*/  ISETP.GT.U32.AND.EX P0, PT, R2, RZ, PT, P0 ;  /* 0x000000ff0200720c */ /* 0x000fd20003f04100 */
[----:B------:R-:W-:Y:S02]  /*1160*/  FSEL R12, R14, R4, P0 ;  /* 0x000000040e0c7208 */ /* 0x000fe40000000000 */
[----:B------:R-:W-:Y:S02]  /*1170*/  FSEL R13, R15, R5, P0 ;  /* 0x000000050f0d7208 */ /* 0x000fe40000000000 */
[----:B------:R-:W0:Y:S01]  /*1180*/  LDS.128 R4, [UR4+0x30] ;  /* 0x00003004ff047984 */ /* 0x000e220008000c00 */
[----:B------:R-:W-:-:S03]  /*1190*/  ISETP.GT.U32.AND P0, PT, R0, 0x60, PT ;  /* 0x000000600000780c */ /* 0x000fc60003f04070 */
[----:B-1----:R-:W-:Y:S01]  /*11a0*/  DADD R8, R8, R12 ;  /* 0x0000000008087229 */ /* 0x002fe2000000000c */
[----:B------:R-:W-:-:S09]  /*11b0*/  ISETP.GT.U32.AND.EX P0, PT, R2, RZ, PT, P0 ;  /* 0x000000ff0200720c */ /* 0x000fd20003f04100 */
[----:B------:R-:W-:Y:S02]  /*11c0*/  FSEL R8, R8, R12, P0 ;  /* 0x0000000c08087208 */ /* 0x000fe40000000000 */
[----:B------:R-:W-:Y:S02]  /*11d0*/  FSEL R9, R9, R13, P0 ;  /* 0x0000000d09097208 */ /* 0x000fe40000000000 */
[----:B------:R-:W-:-:S04]  /*11e0*/  ISETP.GT.U32.AND P0, PT, R0, 0x80, PT ;  /* 0x000000800000780c */ /* 0x000fc80003f04070 */
[----:B------:R-:W-:Y:S01]  /*11f0*/  DADD R10, R8, R10 ;  /* 0x00000000080a7229 */ /* 0x000fe2000000000a */
[----:B------:R-:W-:-:S09]  /*1200*/  ISETP.GT.U32.AND.EX P0, PT, R2, RZ, PT, P0 ;  /* 0x000000ff0200720c */ /* 0x000fd20003f04100 */
[----:B------:R-:W-:Y:S02]  /*1210*/  FSEL R10, R10, R8, P0 ;  /* 0x000000080a0a7208 */ /* 0x000fe40000000000 */
[----:B------:R-:W-:Y:S02]  /*1220*/  FSEL R11, R11, R9, P0 ;  /* 0x000000090b0b7208 */ /* 0x000fe40000000000 */
[----:B------:R-:W1:Y:S01]  /*1230*/  LDS.64 R8, [UR4+0x40] ;  /* 0x00004004ff087984 */ /* 0x000e620008000a00 */
[----:B------:R-:W-:-:S03]  /*1240*/  ISETP.GT.U32.AND P0, PT, R0, 0xa0, PT ;  /* 0x000000a00000780c */ /* 0x000fc60003f04070 */
[----:B0-----:R-:W-:Y:S01]  /*1250*/  DADD R4, R4, R10 ;  /* 0x0000000004047229 */ /* 0x001fe2000000000a */
        /* <DEDUP_REMOVED lines=8> */
[----:B------:R-:W-:-:S04]  /*12e0*/  ISETP.GT.U32.AND P0, PT, R0, 0xe0, PT ;  /* 0x000000e00000780c */ /* 0x000fc80003f04070 */
[----:B-1----:R-:W-:Y:S01]  /*12f0*/  DADD R8, R8, R4 ;  /* 0x0000000008087229 */ /* 0x002fe20000000004 */
[----:B------:R-:W-:-:S09]  /*1300*/  ISETP.GT.U32.AND.EX P0, PT, R2, RZ, PT, P0 ;  /* 0x000000ff0200720c */ /* 0x000fd20003f04100 */
[----:B------:R-:W-:Y:S02]  /*1310*/  FSEL R4, R8, R4, P0 ;  /* 0x0000000408047208 */ /* 0x000fe40000000000 */
[----:B------:R-:W-:Y:S01]  /*1320*/  FSEL R5, R9, R5, P0 ;  /* 0x0000000509057208 */ /* 0x000fe20000000000 */
[----:B------:R-:W-:Y:S06]  /*1330*/  BRA `(.L_x_130) ;  /* 0x0000002c00ec7947 */ /* 0x000fec0003800000 */
.L_x_116:
[----:B------:R-:W0:Y:S01]  /*1340*/  S2R R3, SR_TID.X ;  /* 0x0000000000037919 */ /* 0x000e220000002100 */
[----:B------:R-:W1:Y:S01]  /*1350*/  LDC.64 R22, c[0x0][0x380] ;  /* 0x0000e000ff167b82 */ /* 0x000e620000000a00 */
[----:B0-----:R-:W-:-:S04]  /*1360*/  IMAD.SHL.U32 R5, R3, 0x4, RZ ;  /* 0x0000000403057824 */ /* 0x001fc800078e00ff */
[----:B-1----:R-:W-:-:S05]  /*1370*/  IMAD.WIDE.U32 R22, R5, 0x8, R22 ;  /* 0x0000000805167825 */ /* 0x002fca00078e0016 */
[----:B------:R-:W2:Y:S04]  /*1380*/  LDG.E.128.CONSTANT R12, desc[UR6][R22.64] ;  /* 0x00000006160c7981 */ /* 0x000ea8000c1e9d00 */
[----:B------:R-:W3:Y:S04]  /*1390*/  LDG.E.128.CONSTANT R16, desc[UR6][R22.64+0x10] ;  /* 0x0000100616107981 */ /* 0x000ee8000c1e9d00 */
[----:B------:R-:W4:Y:S04]  /*13a0*/  LDG.E.128.CONSTANT R8, desc[UR6][R22.64+0x2000] ;  /* 0x0020000616087981 */ /* 0x000f28000c1e9d00 */
[----:B------:R-:W5:Y:S01]  /*13b0*/  LDG.E.128.CONSTANT R4, desc[UR6][R22.64+0x2010] ;  /* 0x0020100616047981 */ /* 0x000f62000c1e9d00 */
[----:B------:R-:W-:Y:S01]  /*13c0*/  IADD3 R24, P1, PT, R0, -0x800, RZ ;  /* 0xfffff80000187810 */ /* 0x000fe20007f3e0ff */
[----:B------:R-:W-:-:S02]  /*13d0*/  IMAD.MOV.U32 R29, RZ, RZ, 0x800 ;  /* 0x00000800ff1d7424 */ /* 0x000fc400078e00ff */
[----:B------:R-:W-:Y:S01]  /*13e0*/  IMAD.MOV.U32 R31, RZ, RZ, RZ ;  /* 0x000000ffff1f7224 */ /* 0x000fe200078e00ff */
[----:B------:R-:W-:Y:S02]  /*13f0*/  ISETP.GE.U32.AND P0, PT, R24, 0x800, PT ;  /* 0x000008001800780c */ /* 0x000fe40003f06070 */
[----:B------:R-:W-:-:S04]  /*1400*/  IADD3.X R25, PT, PT, R2, -0x1, RZ, P1, !PT ;  /* 0xffffffff02197810 */ /* 0x000fc80000ffe4ff */
[----:B------:R-:W-:Y:S01]  /*1410*/  ISETP.GE.U32.AND.EX P0, PT, R25, RZ, PT, P0 ;  /* 0x000000ff1900720c */ /* 0x000fe20003f06100 */
        /* <DEDUP_REMOVED lines=8> */
[----:B------:R-:W0:Y:S01]  /*14a0*/  LDC.64 R26, c[0x0][0x390] ;  /* 0x0000e400ff1a7b82 */ /* 0x000e220000000a00 */
[----:B------:R-:W-:Y:S02]  /*14b0*/  IMAD.MOV.U32 R29, RZ, RZ, 0x800 ;  /* 0x00000800ff1d7424 */ /* 0x000fe400078e00ff */
[----:B------:R-:W-:-:S07]  /*14c0*/  IMAD.MOV.U32 R31, RZ, RZ, RZ ;  /* 0x000000ffff1f7224 */ /* 0x000fce00078e00ff */
.L_x_133:
[----:B------:R-:W-:-:S04]  /*14d0*/  LEA R32, P0, R29, R22, 0x3 ;  /* 0x000000161d207211 */ /* 0x000fc800078018ff */
[----:B------:R-:W-:-:S05]  /*14e0*/  LEA.HI.X R33, R29, R23, R31, 0x3, P0 ;  /* 0x000000171d217211 */ /* 0x000fca00000f1c1f */
[----:B------:R-:W2:Y:S04]  /*14f0*/  LDG.E.128.CONSTANT R8, desc[UR6][R32.64] ;  /* 0x0000000620087981 */ /* 0x000ea8000c1e9d00 */
[----:B------:R-:W3:Y:S04]  /*1500*/  LDG.E.128.CONSTANT R12, desc[UR6][R32.64+0x10] ;  /* 0x00001006200c7981 */ /* 0x000ee8000c1e9d00 */
[----:B------:R-:W4:Y:S04]  /*1510*/  LDG.E.128.CONSTANT R16, desc[UR6][R32.64+0x2000] ;  /* 0x0020000620107981 */ /* 0x000f28000c1e9d00 */
[----:B------:R-:W5:Y:S01]  /*1520*/  LDG.E.128.CONSTANT R4, desc[UR6][R32.64+0x2010] ;  /* 0x0020100620047981 */ /* 0x000f62000c1e9d00 */
[----:B0-----:R-:W-:-:S02]  /*1530*/  IMAD.MOV.U32 R0, RZ, RZ, R26 ;  /* 0x000000ffff007224 */ /* 0x001fc400078e001a */
[----:B------:R-:W-:Y:S01]  /*1540*/  IMAD.MOV.U32 R2, RZ, RZ, R27 ;  /* 0x000000ffff027224 */ /* 0x000fe200078e001b */
[----:B--2---:R-:W-:-:S08]  /*1550*/  DADD R8, R8, R20 ;  /* 0x0000000008087229 */ /* 0x004fd00000000014 */
[----:B------:R-:W-:Y:S01]  /*1560*/  DADD R8, R10, R8 ;  /* 0x000000000a087229 */ /* 0x000fe20000000008 */
[----:B------:R-:W-:-:S04]  /*1570*/  IADD3 R10, P1, PT, -R29, R0, RZ ;  /* 0x000000001d0a7210 */ /* 0x000fc80007f3e1ff */
[----:B------:R-:W-:-:S03]  /*1580*/  ISETP.GE.U32.AND P0, PT, R10, 0x800, PT ;  /* 0x000008000a00780c */ /* 0x000fc60003f06070 */
[----:B---3--:R-:W-:-:S08]  /*1590*/  DADD R8, R12, R8 ;  /* 0x000000000c087229 */ /* 0x008fd00000000008 */
[----:B------:R-:W-:-:S08]  /*15a0*/  DADD R8, R14, R8 ;  /* 0x000000000e087229 */ /* 0x000fd00000000008 */
[----:B----4-:R-:W-:-:S08]  /*15b0*/  DADD R8, R16, R8 ;  /* 0x0000000010087229 */ /* 0x010fd00000000008 */
[----:B------:R-:W-:-:S08]  /*15c0*/  DADD R8, R18, R8 ;  /* 0x0000000012087229 */ /* 0x000fd00000000008 */
[----:B-----5:R-:W-:Y:S01]  /*15d0*/  DADD R4, R4, R8 ;  /* 0x0000000004047229 */ /* 0x020fe20000000008 */
[----:B------:R-:W-:-:S05]  /*15e0*/  IMAD.X R8, R2, 0x1, ~R31, P1 ;  /* 0x0000000102087824 */ /* 0x000fca00008e0e1f */
[----:B------:R-:W-:Y:S02]  /*15f0*/  ISETP.GE.U32.AND.EX P0, PT, R8, RZ, PT, P0 ;  /* 0x000000ff0800720c */ /* 0x000fe40003f06100 */
[----:B------:R-:W-:-:S11]  /*1600*/  DADD R20, R6, R4 ;  /* 0x0000000006147229 */ /* 0x000fd60000000004 */
[----:B------:R-:W-:Y:S05]  /*1610*/  @!P0 BRA `(.L_x_132) ;  /* 0x0000000800008947 */ /* 0x000fea0003800000 */
[----:B------:R-:W-:-:S05]  /*1620*/  IADD3 R29, P0, PT, R29, 0x800, RZ ;  /* 0x000008001d1d7810 */ /* 0x000fca0007f1e0ff */
[----:B------:R-:W-:Y:S01]  /*1630*/  IMAD.X R31, RZ, RZ, R31, P0 ;  /* 0x000000ffff1f7224 */ /* 0x000fe200000e061f */
[----:B------:R-:W-:-:S04]  /*1640*/  ISETP.GT.U32.AND P0, PT, R29, R24, PT ;  /* 0x000000181d00720c */ /* 0x000fc80003f04070 */
[----:B------:R-:W-:-:S13]  /*1650*/  ISETP.GT.U32.AND.EX P0, PT, R31, R25, PT, P0 ;  /* 0x000000191f00720c */ /* 0x000fda0003f04100 */
[----:B------:R-:W-:Y:S05]  /*1660*/  @!P0 BRA `(.L_x_133) ;  /* 0xfffffffc00988947 */ /* 0x000fea000383ffff */
.L_x_131:
[----:B------:R-:W-:-:S04]  /*1670*/  ISETP.GE.U32.AND P0, PT, R29, R0, PT ;  /* 0x000000001d00720c */ /* 0x000fc80003f06070 */
[----:B------:R-:W-:-:S13]  /*1680*/  ISETP.GE.U32.AND.EX P0, PT, R31, R2, PT, P0 ;  /* 0x000000021f00720c */ /* 0x000fda0003f06100 */
        /* <DEDUP_REMOVED lines=13> */
[----:B------:R-:W0:Y:S01]  /*1760*/  LDCU.64 UR4, c[0x0][0x380] ;  /* 0x00007000ff0477ac */ /* 0x000e220008000a00 */
[----:B------:R-:W-:Y:S01]  /*1770*/  IADD3 R9, P1, PT, R3, R29, RZ ;  /* 0x0000001d03097210 */ /* 0x000fe20007f3e0ff */
[----:B------:R-:W-:Y:S01]  /*1780*/  IMAD.MOV.U32 R7, RZ, RZ, R3 ;  /* 0x000000ffff077224 */ /* 0x000fe200078e0003 */
[----:B------:R-:W-:-:S03]  /*1790*/  LEA.HI R0, R0, 0x1, RZ, 0x18 ;  /* 0x0000000100007811 */ /* 0x000fc600078fc0ff */
[----:B------:R-:W-:Y:S01]  /*17a0*/  IMAD.X R4, RZ, RZ, R31, P1 ;  /* 0x000000ffff047224 */ /* 0x000fe200008e061f */
[----:B------:R-:W-:-:S05]  /*17b0*/  LOP3.LUT R0, R0, 0x3, RZ, 0xc0, !PT ;  /* 0x0000000300007812 */ /* 0x000fca00078ec0ff */
[----:B------:R-:W-:Y:S01]  /*17c0*/  IMAD.MOV R0, RZ, RZ, -R0 ;  /* 0x000000ffff007224 */ /* 0x000fe200078e0a00 */
[----:B0-----:R-:W-:-:S04]  /*17d0*/  LEA R6, P2, R9, UR4, 0x3 ;  /* 0x0000000409067c11 */ /* 0x001fc8000f8418ff */
[----:B------:R-:W-:-:S09]  /*17e0*/  LEA.HI.X R9, R9, UR5, R4, 0x3, P2 ;  /* 0x0000000509097c11 */ /* 0x000fd200090f1c04 */
.L_x_137:
        /* <DEDUP_REMOVED lines=10> */
.L_x_136:
[----:B------:R-:W-:Y:S05]  /*1890*/  BSYNC.RECONVERGENT B2 ;  /* 0x0000000000027941 */ /* 0x000fea0003800200 */
.L_x_135:
[----:B------:R-:W-:Y:S05]  /*18a0*/  @!P0 BRA `(.L_x_134) ;  /* 0x0000000400588947 */ /* 0x000fea0003800000 */
[----:B------:R-:W0:Y:S01]  /*18b0*/  LDCU.64 UR4, c[0x0][0x380] ;  /* 0x00007000ff0477ac */ /* 0x000e220008000a00 */
[----:B------:R-:W-:Y:S01]  /*18c0*/  IMAD.IADD R5, R2, 0x1, -R7 ;  /* 0x0000000102057824 */ /* 0x000fe200078e0a07 */
[----:B------:R-:W-:Y:S01]  /*18d0*/  IADD3 R29, P0, PT, R7, R29, RZ ;  /* 0x0000001d071d7210 */ /* 0x000fe20007f1e0ff */
[----:B------:R-:W-:Y:S03]  /*18e0*/  BSSY.RECONVERGENT B2, `(.L_x_138) ;  /* 0x000002e000027945 */ /* 0x000fe60003800200 */
[----:B------:R-:W-:Y:S01]  /*18f0*/  ISETP.GT.AND P1, PT, R5, 0xc00, PT ;  /* 0x00000c000500780c */ /* 0x000fe20003f24270 */
[----:B------:R-:W-:Y:S01]  /*1900*/  IMAD.X R0, RZ, RZ, R31, P0 ;  /* 0x000000ffff007224 */ /* 0x000fe200000e061f */
[----:B0-----:R-:W-:-:S04]  /*1910*/  LEA R4, P0, R29, UR4, 0x3 ;  /* 0x000000041d047c11 */ /* 0x001fc8000f8018ff */
[----:B------:R-:W-:Y:S02]  /*1920*/  LEA.HI.X R5, R29, UR5, R0, 0x3, P0 ;  /* 0x000000051d057c11 */ /* 0x000fe400080f1c00 */
[----:B------:R-:W-:-:S05]  /*1930*/  PLOP3.LUT P0, PT, PT, PT, PT, 0x80, 0x8 ;  /* 0x000000000008781c */ /* 0x000fca0003f0f070 */
[----:B------:R-:W-:Y:S08]  /*1940*/  @!P1 BRA `(.L_x_139) ;  /* 0x00000000009c9947 */ /* 0x000ff00003800000 */
[----:B------:R-:W-:Y:S01]  /*1950*/  PLOP3.LUT P0, PT, PT, PT, PT, 0x8, 0x80 ;  /* 0x000000000080781c */ /* 0x000fe20003f0e170 */
[----:B------:R-:W-:-:S12]  /*1960*/  VIADD R0, R2, 0xfffff400 ;  /* 0xfffff40002007836 */ /* 0x000fd80000000000 */
.L_x_140:
        /* <DEDUP_REMOVED lines=15> */
[----:B------:R0:W5:Y:S01]  /*1a60*/  LDG.E.64.CONSTANT R8, desc[UR6][R4.64+0x7800] ;  /* 0x0078000604087981 */ /* 0x000162000c1e9b00 */
[----:B------:R-:W-:-:S05]  /*1a70*/  VIADD R7, R7, 0x1000 ;  /* 0x0000100007077836 */ /* 0x000fca0000000000 */
[----:B------:R-:W-:Y:S02]  /*1a80*/  ISETP.GE.AND P1, PT, R7, R0, PT ;  /* 0x000000000700720c */ /* 0x000fe40003f26270 */
[----:B0-----:R-:W-:-:S05]  /*1a90*/  IADD3 R4, P2, PT, R4, 0x8000, RZ ;  /* 0x0000800004047810 */ /* 0x001fca0007f5e0ff */
[----:B------:R-:W-:Y:S01]  /*1aa0*/  IMAD.X R5, RZ, RZ, R5, P2 ;  /* 0x000000ffff057224 */ /* 0x000fe200010e0605 */
[----:B--2---:R-:W-:-:S08]  /*1ab0*/  DADD R40, R40, R20 ;  /* 0x0000000028287229 */ /* 0x004fd00000000014 */
        /* <DEDUP_REMOVED lines=16> */
.L_x_139:
[----:B------:R-:W-:Y:S05]  /*1bc0*/  BSYNC.RECONVERGENT B2 ;  /* 0x0000000000027941 */ /* 0x000fea0003800200 */
.L_x_138:
        /* <DEDUP_REMOVED lines=12> */
[----:B------:R-:W-:Y:S01]  /*1c90*/  IADD3 R0, P1, PT, R4, 0x4000, RZ ;  /* 0x0000400004007810 */ /* 0x000fe20007f3e0ff */
[----:B------:R-:W-:Y:S01]  /*1ca0*/  VIADD R7, R7, 0x800 ;  /* 0x0000080007077836 */ /* 0x000fe20000000000 */
[----:B------:R-:W-:-:S03]  /*1cb0*/  PLOP3.LUT P0, PT, PT, PT, PT, 0x8, 0x80 ;  /* 0x000000000080781c */ /* 0x000fc60003f0e170 */
[----:B0-----:R-:W-:Y:S02]  /*1cc0*/  IMAD.X R5, RZ, RZ, R5, P1 ;  /* 0x000000ffff057224 */ /* 0x001fe400008e0605 */
[----:B------:R-:W-:Y:S01]  /*1cd0*/  IMAD.MOV.U32 R4, RZ, RZ, R0 ;  /* 0x000000ffff047224 */ /* 0x000fe200078e0000 */
[----:B--2---:R-:W-:-:S08]  /*1ce0*/  DADD R8, R20, R8 ;  /* 0x0000000014087229 */ /* 0x004fd00000000008 */
[----:B---3--:R-:W-:-:S08]  /*1cf0*/  DADD R8, R8, R10 ;  /* 0x0000000008087229 */ /* 0x008fd0000000000a */
[----:B----4-:R-:W-:-:S08]  /*1d00*/  DADD R8, R8, R12 ;  /* 0x0000000008087229 */ /* 0x010fd0000000000c */
[----:B-----5:R-:W-:-:S08]  /*1d10*/  DADD R8, R8, R14 ;  /* 0x0000000008087229 */ /* 0x020fd0000000000e */
[----:B------:R-:W-:-:S08]  /*1d20*/  DADD R8, R8, R16 ;  /* 0x0000000008087229 */ /* 0x000fd00000000010 */
[----:B------:R-:W-:-:S08]  /*1d30*/  DADD R8, R8, R18 ;  /* 0x0000000008087229 */ /* 0x000fd00000000012 */
[----:B------:R-:W-:-:S08]  /*1d40*/  DADD R8, R8, R22 ;  /* 0x0000000008087229 */ /* 0x000fd00000000016 */
[----:B------:R-:W-:-:S11]  /*1d50*/  DADD R20, R8, R24 ;  /* 0x0000000008147229 */ /* 0x000fd60000000018 */
.L_x_142:
[----:B------:R-:W-:Y:S05]  /*1d60*/  BSYNC.RECONVERGENT B2 ;  /* 0x0000000000027941 */ /* 0x000fea0003800200 */
.L_x_141:
        /* <DEDUP_REMOVED lines=10> */
.L_x_134:
[----:B------:R-:W-:Y:S05]  /*1e10*/  BSYNC.RECONVERGENT B1 ;  /* 0x0000000000017941 */ /* 0x000fea0003800200 */
.L_x_132:
        /* <DEDUP_REMOVED lines=32> */
[----:B------:R-:W-:Y:S01]  /*2020*/  ISETP.GT.AND P0, PT, R0, 0xf, PT ;  /* 0x0000000f0000780c */ /* 0x000fe20003f04270 */
[----:B------:R-:W-:Y:S04]  /*2030*/  SHFL.DOWN PT, R4, R6, 0x10, 0x1f ;  /* 0x0a001f0006047f89 */ /* 0x000fe800000e0000 */
[----:B------:R-:W0:Y:S02]  /*2040*/  SHFL.DOWN PT, R5, R7, 0x10, 0x1f ;  /* 0x0a001f0007057f89 */ /* 0x000e2400000e0000 */
[----:B0-----:R-:W-:-:S07]  /*2050*/  DADD R4, R4, R6 ;  /* 0x0000000004047229 */ /* 0x001fce0000000006 */
[----:B------:R0:W-:Y:S01]  /*2060*/  @!P1 STS.64 [R13+0x8], R4 ;  /* 0x000008040d009388 */ /* 0x0001e20000000a00 */
[----:B------:R-:W-:Y:S01]  /*2070*/  BAR.SYNC.DEFER_BLOCKING 0x0 ;  /* 0x0000000000007b1d */ /* 0x000fe20000010000 */
[----:B------:R-:W-:Y:S02]  /*2080*/  ISETP.NE.AND P1, PT, R3, RZ, PT ;  /* 0x000000ff0300720c */ /* 0x000fe40003f25270 */
[----:B------:R-:W-:Y:S02]  /*2090*/  FSEL R0, R6, R4, P0 ;  /* 0x0000000406007208 */ /* 0x000fe40000000000 */
[----:B------:R-:W-:-:S03]  /*20a0*/  FSEL R7, R7, R5, P0 ;  /* 0x0000000507077208 */ /* 0x000fc60000000000 */
[----:B0-----:R-:W-:Y:S02]  /*20b0*/  IMAD.MOV.U32 R4, RZ, RZ, R0 ;  /* 0x000000ffff047224 */ /* 0x001fe400078e0000 */
[----:B------:R-:W-:-:S04]  /*20c0*/  IMAD.MOV.U32 R5, RZ, RZ, R7 ;  /* 0x000000ffff057224 */ /* 0x000fc800078e0007 */
[----:B------:R-:W-:Y:S05]  /*20d0*/  @P1 BRA `(.L_x_130) ;  /* 0x0000002000841947 */ /* 0x000fea0003800000 */
        /* <DEDUP_REMOVED lines=15> */
.L_x_115:
        /* <DEDUP_REMOVED lines=13> */
.L_x_145:
[----:B------:R-:W-:Y:S05]  /*22a0*/  BSYNC.RECONVERGENT B1 ;  /* 0x0000000000017941 */ /* 0x000fea0003800200 */
.L_x_144:
        /* <DEDUP_REMOVED lines=17> */
.L_x_150:
        /* <DEDUP_REMOVED lines=10> */
.L_x_149:
[----:B------:R-:W-:Y:S05]  /*2460*/  BSYNC.RECONVERGENT B2 ;  /* 0x0000000000027941 */ /* 0x000fea0003800200 */
.L_x_148:
        /* <DEDUP_REMOVED lines=8> */
.L_x_153:
        /* <DEDUP_REMOVED lines=43> */
.L_x_152:
[----:B------:R-:W-:Y:S05]  /*27a0*/  BSYNC.RECONVERGENT B2 ;  /* 0x0000000000027941 */ /* 0x000fea0003800200 */
.L_x_151:
        /* <DEDUP_REMOVED lines=26> */
.L_x_155:
[----:B------:R-:W-:Y:S05]  /*2950*/  BSYNC.RECONVERGENT B2 ;  /* 0x0000000000027941 */ /* 0x000fea0003800200 */
.L_x_154:
        /* <DEDUP_REMOVED lines=12> */
.L_x_147:
[----:B------:R-:W-:Y:S05]  /*2a20*/  BSYNC.RECONVERGENT B1 ;  /* 0x0000000000017941 */ /* 0x000fea0003800200 */
.L_x_146:
        /* <DEDUP_REMOVED lines=62> */
.L_x_156:
        /* <DEDUP_REMOVED lines=37> */
[----:B------:R-:W-:Y:S01]  /*3060*/  @!P1 MOV R9, 0x400 ;  /* 0x0000040000099802 */ /* 0x000fe20000000f00 */
[----:B------:R-:W-:Y:S01]  /*3070*/  SHFL.DOWN PT, R4, R6, 0x10, R11 ;  /* 0x0a00000006047989 */ /* 0x000fe200000e000b */
[----:B------:R-:W-:Y:S02]  /*3080*/  @!P1 SHF.R.U32.HI R8, RZ, 0x2, R3 ;  /* 0x00000002ff089819 */ /* 0x000fe40000011603 */
[----:B-1----:R-:W-:Y:S01]  /*3090*/  @!P1 LEA R9, R12, R9, 0x18 ;  /* 0x000000090c099211 */ /* 0x002fe200078ec0ff */
[----:B------:R-:W0:Y:S01]  /*30a0*/  SHFL.DOWN PT, R5, R7, 0x10, R11 ;  /* 0x0a00000007057989 */ /* 0x000e2200000e000b */
[----:B------:R-:W-:-:S02]  /*30b0*/  @!P1 LOP3.LUT R8, R8, 0xf8, RZ, 0xc0, !PT ;  /* 0x000000f808089812 */ /* 0x000fc400078ec0ff */
[----:B------:R-:W-:-:S03]  /*30c0*/  ISETP.GT.AND P0, PT, R10, R11, PT ;  /* 0x0000000b0a00720c */ /* 0x000fc60003f04270 */
        /* <DEDUP_REMOVED lines=51> */
.L_x_143:
        /* <DEDUP_REMOVED lines=11> */
[----:B--2---:R-:W-:-:S08]  /*34b0*/  DADD R4, R20, R4 ;  /* 0x0000000014047229 */ /* 0x004fd00000000004 */
[----:B---3--:R-:W-:-:S08]  /*34c0*/  DADD R4, R8, R4 ;  /* 0x0000000008047229 */ /* 0x008fd00000000004 */
[----:B----4-:R-:W-:Y:S01]  /*34d0*/  DADD R4, R10, R4 ;  /* 0x000000000a047229 */ /* 0x010fe20000000004 */
[----:B------:R-:W-:-:S04]  /*34e0*/  IADD3 R10, P1, PT, R0, -0x800, RZ ;  /* 0xfffff800000a7810 */ /* 0x000fc80007f3e0ff */
[----:B------:R-:W-:-:S03]  /*34f0*/  ISETP.GE.U32.AND P0, PT, R10, 0x800, PT ;  /* 0x000008000a00780c */ /* 0x000fc60003f06070 */
[----:B-----5:R-:W-:Y:S01]  /*3500*/  DADD R4, R12, R4 ;  /* 0x000000000c047229 */ /* 0x020fe20000000004 */
[----:B------:R-:W-:-:S04]  /*3510*/  IADD3.X R11, PT, PT, R2, -0x1, RZ, P1, !PT ;  /* 0xffffffff020b7810 */ /* 0x000fc80000ffe4ff */
[----:B------:R-:W-:-:S03]  /*3520*/  ISETP.GE.U32.AND.EX P0, PT, R11, RZ, PT, P0 ;  /* 0x000000ff0b00720c */ /* 0x000fc60003f06100 */
[----:B------:R-:W-:-:S08]  /*3530*/  DADD R4, R14, R4 ;  /* 0x000000000e047229 */ /* 0x000fd00000000004 */
[----:B------:R-:W-:Y:S01]  /*3540*/  DADD R4, R16, R4 ;  /* 0x0000000010047229 */ /* 0x000fe20000000004 */
[----:B------:R-:W-:-:S07]  /*3550*/  IMAD.MOV.U32 R17, RZ, RZ, 0x800 ;  /* 0x00000800ff117424 */ /* 0x000fce00078e00ff */
[----:B------:R-:W-:Y:S01]  /*3560*/  DADD R4, R18, R4 ;  /* 0x0000000012047229 */ /* 0x000fe20000000004 */
[----:B------:R-:W-:Y:S01]  /*3570*/  IMAD.MOV.U32 R19, RZ, RZ, RZ ;  /* 0x000000ffff137224 */ /* 0x000fe200078e00ff */
[----:B------:R-:W-:Y:S09]  /*3580*/  @!P0 BRA `(.L_x_157) ;  /* 0x0000000000848947 */ /* 0x000ff20003800000 */
[----:B------:R-:W0:Y:S01]  /*3590*/  LDC.64 R12, c[0x0][0x390] ;  /* 0x0000e400ff0c7b82 */ /* 0x000e220000000a00 */
[----:B------:R-:W-:Y:S02]  /*35a0*/  IMAD.MOV.U32 R17, RZ, RZ, 0x800 ;  /* 0x00000800ff117424 */ /* 0x000fe400078e00ff */
[----:B------:R-:W-:-:S07]  /*35b0*/  IMAD.MOV.U32 R19, RZ, RZ, RZ ;  /* 0x000000ffff137224 */ /* 0x000fce00078e00ff */
.L_x_159:
[----:B------:R-:W-:-:S04]  /*35c0*/  LEA R20, P0, R17, R6, 0x3 ;  /* 0x0000000611147211 */ /* 0x000fc800078018ff */
[----:B------:R-:W-:-:S05]  /*35d0*/  LEA.HI.X R21, R17, R7, R19, 0x3, P0 ;  /* 0x0000000711157211 */ /* 0x000fca00000f1c13 */
        /* <DEDUP_REMOVED lines=8> */
[----:B0-----:R-:W-:-:S02]  /*3660*/  IMAD.MOV.U32 R0, RZ, RZ, R12 ;  /* 0x000000ffff007224 */ /* 0x001fc400078e000c */
[----:B------:R-:W-:Y:S01]  /*3670*/  IMAD.MOV.U32 R2, RZ, RZ, R13 ;  /* 0x000000ffff027224 */ /* 0x000fe200078e000d */
[----:B--2---:R-:W-:Y:S02]  /*3680*/  DADD R22, R22, R4 ;  /* 0x0000000016167229 */ /* 0x004fe40000000004 */
[----:B------:R-:W-:-:S04]  /*3690*/  IADD3 R4, P1, PT, -R17, R0, RZ ;  /* 0x0000000011047210 */ /* 0x000fc80007f3e1ff */
[----:B------:R-:W-:Y:S01]  /*36a0*/  ISETP.GE.U32.AND P0, PT, R4, 0x800, PT ;  /* 0x000008000400780c */ /* 0x000fe20003f06070 */
[----:B------:R-:W-:Y:S01]  /*36b0*/  IMAD.X R4, R2, 0x1, ~R19, P1 ;  /* 0x0000000102047824 */ /* 0x000fe200008e0e13 */
[----:B---3--:R-:W-:-:S04]  /*36c0*/  DADD R22, R24, R22 ;  /* 0x0000000018167229 */ /* 0x008fc80000000016 */
[----:B------:R-:W-:-:S04]  /*36d0*/  ISETP.GE.U32.AND.EX P0, PT, R4, RZ, PT, P0 ;  /* 0x000000ff0400720c */ /* 0x000fc80003f06100 */
[----:B----4-:R-:W-:-:S08]  /*36e0*/  DADD R22, R26, R22 ;  /* 0x000000001a167229 */ /* 0x010fd00000000016 */
[----:B-----5:R-:W-:-:S08]  /*36f0*/  DADD R22, R28, R22 ;  /* 0x000000001c167229 */ /* 0x020fd00000000016 */
[----:B------:R-:W-:-:S08]  /*3700*/  DADD R22, R30, R22 ;  /* 0x000000001e167229 */ /* 0x000fd00000000016 */
[----:B------:R-:W-:-:S08]  /*3710*/  DADD R22, R32, R22 ;  /* 0x0000000020167229 */ /* 0x000fd00000000016 */
[----:B------:R-:W-:-:S08]  /*3720*/  DADD R8, R8, R22 ;  /* 0x0000000008087229 */ /* 0x000fd00000000016 */
[----:B------:R-:W-:Y:S01]  /*3730*/  DADD R4, R14, R8 ;  /* 0x000000000e047229 */ /* 0x000fe20000000008 */
[----:B------:R-:W-:Y:S10]  /*3740*/  @!P0 BRA `(.L_x_158) ;  /* 0x0000000800008947 */ /* 0x000ff40003800000 */
[----:B------:R-:W-:-:S05]  /*3750*/  IADD3 R17, P0, PT, R17, 0x800, RZ ;  /* 0x0000080011117810 */ /* 0x000fca0007f1e0ff */
[----:B------:R-:W-:Y:S01]  /*3760*/  IMAD.X R19, RZ, RZ, R19, P0 ;  /* 0x000000ffff137224 */ /* 0x000fe200000e0613 */
[----:B------:R-:W-:-:S04]  /*3770*/  ISETP.GT.U32.AND P0, PT, R17, R10, PT ;  /* 0x0000000a1100720c */ /* 0x000fc80003f04070 */
[----:B------:R-:W-:-:S13]  /*3780*/  ISETP.GT.U32.AND.EX P0, PT, R19, R11, PT, P0 ;  /* 0x0000000b1300720c */ /* 0x000fda0003f04100 */
[----:B------:R-:W-:Y:S05]  /*3790*/  @!P0 BRA `(.L_x_159) ;  /* 0xfffffffc00888947 */ /* 0x000fea000383ffff */
.L_x_157:
        /* <DEDUP_REMOVED lines=24> */
.L_x_163:
        /* <DEDUP_REMOVED lines=10> */
.L_x_162:
[----:B------:R-:W-:Y:S05]  /*39c0*/  BSYNC.RECONVERGENT B2 ;  /* 0x0000000000027941 */ /* 0x000fea0003800200 */
.L_x_161:
        /* <DEDUP_REMOVED lines=13> */
.L_x_166:
        /* <DEDUP_REMOVED lines=37> */
.L_x_165:
[----:B------:R-:W-:Y:S05]  /*3cf0*/  BSYNC.RECONVERGENT B2 ;  /* 0x0000000000027941 */ /* 0x000fea0003800200 */
.L_x_164:
        /* <DEDUP_REMOVED lines=25> */
.L_x_168:
[----:B------:R-:W-:Y:S05]  /*3e90*/  BSYNC.RECONVERGENT B2 ;  /* 0x0000000000027941 */ /* 0x000fea0003800200 */
.L_x_167:
        /* <DEDUP_REMOVED lines=10> */
.L_x_160:
[----:B------:R-:W-:Y:S05]  /*3f40*/  BSYNC.RECONVERGENT B1 ;  /* 0x0000000000017941 */ /* 0x000fea0003800200 */
.L_x_158:
        /* <DEDUP_REMOVED lines=58> */
.L_x_130:
[----:B------:R-:W-:Y:S05]  /*42f0*/  BSYNC.RECONVERGENT B0 ;  /* 0x0000000000007941 */ /* 0x000fea0003800200 */
.L_x_114:
[----:B------:R-:W-:Y:S05]  /*4300*/  @P1 EXIT ;  /* 0x000000000000194d */ /* 0x000fea0003800000 */
[----:B------:R-:W0:Y:S01]  /*4310*/  LDCU.64 UR4, c[0x0][0x3a0] ;  /* 0x00007400ff0477ac */ /* 0x000e220008000a00 */
[----:B------:R-:W1:Y:S01]  /*4320*/  LDC.64 R2, c[0x0][0x388] ;  /* 0x0000e200ff027b82 */ /* 0x000e620000000a00 */
[----:B0-----:R-:W-:-:S07]  /*4330*/  DADD R4, R4, UR4 ;  /* 0x0000000404047e29 */ /* 0x001fce0008000000 */
[----:B-1----:R-:W-:Y:S01]  /*4340*/  STG.E.64 desc[UR6][R2.64], R4 ;  /* 0x0000000402007986 */ /* 0x002fe2000c101b06 */
[----:B------:R-:W-:Y:S05]  /*4350*/  EXIT ;  /* 0x000000000000794d */ /* 0x000fea0003800000 */
.L_x_169:
        /* <DEDUP_REMOVED lines=10> */
.L_x_182:


//--------------------- .text._ZN3cub18CUB_300001_SM_10006detail11EmptyKernelIvEEvv --------------------------
	.section	.text._ZN3cub18CUB_300001_SM_10006detail11EmptyKernelIvEEvv,"ax",@progbits
	.align	128
        .global         _ZN3cub18CUB_300001_SM_10006detail11EmptyKernelIvEEvv
        .type           _ZN3cub18CUB_300001_SM_10006detail11EmptyKernelIvEEvv,@function
        .size           _ZN3cub18CUB_300001_SM_10006detail11EmptyKernelIvEEvv,(.L_x_183 - _ZN3cub18CUB_300001_SM_10006detail11EmptyKernelIvEEvv)
        .other          _ZN3cub18CUB_300001_SM_10006detail11EmptyKernelIvEEvv,@"STO_CUDA_ENTRY STV_DEFAULT"
_ZN3cub18CUB_300001_SM_10006detail11EmptyKernelIvEEvv:
.text._ZN3cub18CUB_300001_SM_10006detail11EmptyKernelIvEEvv:
[----:B------:R-:W-:Y:S01]  /*0000*/  LDC R1, c[0x0][0x37c] ;  /* 0x0000df00ff017b82 */ /* 0x000fe20000000800 */
[----:B------:R-:W-:Y:S05]  /*0010*/  EXIT ;  /* 0x000000000000794d */ /* 0x000fea0003800000 */
.L_x_170:
        /* <DEDUP_REMOVED lines=14> */
.L_x_183:


//--------------------- .text._Z22sum_axis_contig_kernelId5SumOpEvPKT_PS1_mmmmT0_S1_ --------------------------
	.section	.text._Z22sum_axis_contig_kernelId5SumOpEvPKT_PS1_mmmmT0_S1_,"ax",@progbits
	.align	128
        .global         _Z22sum_axis_contig_kernelId5SumOpEvPKT_PS1_mmmmT0_S1_
        .type           _Z22sum_axis_contig_kernelId5SumOpEvPKT_PS1_mmmmT0_S1_,@function
        .size           _Z22sum_axis_contig_kernelId5SumOpEvPKT_PS1_mmmmT0_S1_,(.L_x_179 - _Z22sum_axis_contig_kernelId5SumOpEvPKT_PS1_mmmmT0_S1_)
        .other          _Z22sum_axis_contig_kernelId5SumOpEvPKT_PS1_mmmmT0_S1_,@"STO_CUDA_ENTRY STV_DEFAULT"
_Z22sum_axis_contig_kernelId5SumOpEvPKT_PS1_mmmmT0_S1_:
.text._Z22sum_axis_contig_kernelId5SumOpEvPKT_PS1_mmmmT0_S1_:
[----:B------:R-:W-:Y:S08]  /*0000*/  LDC R1, c[0x0][0x37c] ;  /* 0x0000df00ff017b82 */ /* 0x000ff00000000800 */
[----:B------:R-:W0:Y:S01]  /*0010*/  LDC.64 R4, c[0x0][0x3a8] ;  /* 0x0000ea00ff047b82 */ /* 0x000e220000000a00 */
[----:B------:R-:W0:Y:S07]  /*0020*/  LDCU.64 UR4, c[0x0][0x398] ;  /* 0x00007300ff0477ac */ /* 0x000e2e0008000a00 */
[----:B------:R-:W1:Y:S01]  /*0030*/  S2UR UR6, SR_CTAID.X ;  /* 0x00000000000679c3 */ /* 0x000e620000002500 */
[----:B0-----:R-:W-:-:S02]  /*0040*/  IMAD R7, R5, UR4, RZ ;  /* 0x0000000405077c24 */ /* 0x001fc4000f8e02ff */
[----:B------:R-:W-:-:S04]  /*0050*/  IMAD.WIDE.U32 R2, R4, UR4, RZ ;  /* 0x0000000404027c25 */ /* 0x000fc8000f8e00ff */
[----:B------:R-:W-:Y:S01]  /*0060*/  IMAD R7, R4, UR5, R7 ;  /* 0x0000000504077c24 */ /* 0x000fe2000f8e0207 */
[----:B-1----:R-:W-:-:S03]  /*0070*/  ISETP.GT.U32.AND P0, PT, R2, UR6, PT ;  /* 0x0000000602007c0c */ /* 0x002fc6000bf04070 */
[----:B------:R-:W-:-:S05]  /*0080*/  IMAD.IADD R2, R3, 0x1, R7 ;  /* 0x0000000103027824 */ /* 0x000fca00078e0207 */
[----:B------:R-:W-:-:S13]  /*0090*/  ISETP.GT.U32.AND.EX P0, PT, R2, RZ, PT, P0 ;  /* 0x000000ff0200720c */ /* 0x000fda0003f04100 */
[----:B------:R-:W-:Y:S05]  /*00a0*/  @!P0 EXIT ;  /* 0x000000000000894d */ /* 0x000fea0003800000 */
[----:B------:R-:W0:Y:S01]  /*00b0*/  LDCU.64 UR4, c[0x0][0x3b8] ;  /* 0x00007700ff0477ac */ /* 0x000e220008000a00 */
[----:B------:R-:W-:Y:S01]  /*00c0*/  ISETP.NE.U32.AND P0, PT, R5, RZ, PT ;  /* 0x000000ff0500720c */ /* 0x000fe20003f05070 */
[----:B0-----:R-:W-:Y:S01]  /*00d0*/  IMAD.U32 R2, RZ, RZ, UR4 ;  /* 0x00000004ff027e24 */ /* 0x001fe2000f8e00ff */
[----:B------:R-:W-:-:S11]  /*00e0*/  MOV R3, UR5 ;  /* 0x0000000500037c02 */ /* 0x000fd60008000f00 */
[----:B------:R-:W-:Y:S05]  /*00f0*/  @P0 BRA `(.L_x_171) ;  /* 0x0000000000500947 */ /* 0x000fea0003800000 */
[----:B------:R-:W0:Y:S01]  /*0100*/  I2F.U32.RP R0, R4 ;  /* 0x0000000400007306 */ /* 0x000e220000209000 */
[----:B------:R-:W-:-:S07]  /*0110*/  ISETP.NE.U32.AND P2, PT, R4, RZ, PT ;  /* 0x000000ff0400720c */ /* 0x000fce0003f45070 */
[----:B0-----:R-:W0:Y:S02]  /*0120*/  MUFU.RCP R0, R0 ;  /* 0x0000000000007308 */ /* 0x001e240000001000 */
[----:B0-----:R-:W-:-:S06]  /*0130*/  VIADD R6, R0, 0xffffffe ;  /* 0x0ffffffe00067836 */ /* 0x001fcc0000000000 */
[----:B------:R0:W1:Y:S02]  /*0140*/  F2I.FTZ.U32.TRUNC.NTZ R7, R6 ;  /* 0x0000000600077305 */ /* 0x000064000021f000 */
[----:B0-----:R-:W-:Y:S02]  /*0150*/  HFMA2 R6, -RZ, RZ, 0, 0 ;  /* 0x00000000ff067431 */ /* 0x001fe400000001ff */
[----:B-1----:R-:W-:-:S04]  /*0160*/  IMAD.MOV R5, RZ, RZ, -R7 ;  /* 0x000000ffff057224 */ /* 0x002fc800078e0a07 */
[----:B------:R-:W-:-:S04]  /*0170*/  IMAD R5, R5, R4, RZ ;  /* 0x0000000405057224 */ /* 0x000fc800078e02ff */
[----:B------:R-:W-:-:S06]  /*0180*/  IMAD.HI.U32 R7, R7, R5, R6 ;  /* 0x0000000507077227 */ /* 0x000fcc00078e0006 */
[----:B------:R-:W-:-:S04]  /*0190*/  IMAD.HI.U32 R6, R7, UR6, RZ ;  /* 0x0000000607067c27 */ /* 0x000fc8000f8e00ff */
[----:B------:R-:W-:Y:S02]  /*01a0*/  IMAD.MOV R5, RZ, RZ, -R6 ;  /* 0x000000ffff057224 */ /* 0x000fe400078e0a06 */
[----:B------:R-:W-:Y:S02]  /*01b0*/  IMAD.MOV.U32 R7, RZ, RZ, RZ ;  /* 0x000000ffff077224 */ /* 0x000fe400078e00ff */
[----:B------:R-:W-:-:S05]  /*01c0*/  IMAD R5, R4, R5, UR6 ;  /* 0x0000000604057e24 */ /* 0x000fca000f8e0205 */
[----:B------:R-:W-:-:S13]  /*01d0*/  ISETP.GE.U32.AND P0, PT, R5, R4, PT ;  /* 0x000000040500720c */ /* 0x000fda0003f06070 */
[----:B------:R-:W-:Y:S01]  /*01e0*/  @P0 IMAD.IADD R5, R5, 0x1, -R4 ;  /* 0x0000000105050824 */ /* 0x000fe200078e0a04 */
[----:B------:R-:W-:-:S04]  /*01f0*/  @P0 IADD3 R6, PT, PT, R6, 0x1, RZ ;  /* 0x0000000106060810 */ /* 0x000fc80007ffe0ff */
[----:B------:R-:W-:-:S13]  /*0200*/  ISETP.GE.U32.AND P1, PT, R5, R4, PT ;  /* 0x000000040500720c */ /* 0x000fda0003f26070 */
[----:B------:R-:W-:Y:S01]  /*0210*/  @P1 VIADD R6, R6, 0x1 ;  /* 0x0000000106061836 */ /* 0x000fe20000000000 */
[----:B------:R-:W-:Y:S01]  /*0220*/  @!P2 LOP3.LUT R6, RZ, R4, RZ, 0x33, !PT ;  /* 0x00000004ff06a212 */ /* 0x000fe200078e33ff */
[----:B------:R-:W-:Y:S06]  /*0230*/  BRA `(.L_x_172) ;  /* 0x0000000000087947 */ /* 0x000fec0003800000 */
.L_x_171:
[----:B------:R-:W-:-:S07]  /*0240*/  MOV R0, 0x260 ;  /* 0x0000026000007802 */ /* 0x000fce0000000f00 */
[----:B------:R-:W-:Y:S05]  /*0250*/  CALL.REL.NOINC `($__internal_0_$__cuda_sm20_div_u64) ;  /* 0x00000004001c7944 */ /* 0x000fea0003c00000 */
.L_x_172:
[----:B------:R-:W0:Y:S01]  /*0260*/  S2R R0, SR_TID.X ;  /* 0x0000000000007919 */ /* 0x000e220000002100 */
[----:B------:R-:W0:Y:S01]  /*0270*/  LDCU.64 UR10, c[0x0][0x3a0] ;  /* 0x00007400ff0a77ac */ /* 0x000e220008000a00 */
[----:B------:R-:W-:Y:S01]  /*0280*/  BSSY.RECONVERGENT B0, `(.L_x_173) ;  /* 0x0000022000007945 */ /* 0x000fe20003800200 */
[----:B------:R-:W1:Y:S01]  /*0290*/  LDCU.64 UR8, c[0x0][0x358] ;  /* 0x00006b00ff0877ac */ /* 0x000e620008000a00 */
[----:B------:R-:W2:Y:S01]  /*02a0*/  LDCU.64 UR14, c[0x0][0x3a8] ;  /* 0x00007500ff0e77ac */ /* 0x000ea20008000a00 */
[----:B------:R-:W3:Y:S01]  /*02b0*/  LDCU.64 UR12, c[0x0][0x380] ;  /* 0x00007000ff0c77ac */ /* 0x000ee20008000a00 */
[----:B0-----:R-:W-:-:S04]  /*02c0*/  ISETP.GE.U32.AND P0, PT, R0, UR10, PT ;  /* 0x0000000a00007c0c */ /* 0x001fc8000bf06070 */
[----:B------:R-:W-:-:S13]  /*02d0*/  ISETP.GE.U32.AND.EX P0, PT, RZ, UR11, PT, P0 ;  /* 0x0000000bff007c0c */ /* 0x000fda000bf06100 */
[----:B-123--:R-:W-:Y:S05]  /*02e0*/  @P0 BRA `(.L_x_174) ;  /* 0x00000000006c0947 */ /* 0x00efea0003800000 */
[----:B------:R-:W0:Y:S01]  /*02f0*/  LDC.64 R10, c[0x0][0x390] ;  /* 0x0000e400ff0a7b82 */ /* 0x000e220000000a00 */
[----:B------:R-:W-:Y:S01]  /*0300*/  UIADD3 UR4, UP0, UPT, UR10, -0x1, URZ ;  /* 0xffffffff0a047890 */ /* 0x000fe2000ff1e0ff */
[----:B------:R-:W-:Y:S02]  /*0310*/  IMAD.MOV.U32 R13, RZ, RZ, R0 ;  /* 0x000000ffff0d7224 */ /* 0x000fe400078e0000 */
[----:B------:R-:W-:Y:S01]  /*0320*/  IMAD.MOV.U32 R14, RZ, RZ, RZ ;  /* 0x000000ffff0e7224 */ /* 0x000fe200078e00ff */
[----:B------:R-:W-:Y:S02]  /*0330*/  UIADD3.X UR5, UPT, UPT, UR11, -0x1, URZ, UP0, !UPT ;  /* 0xffffffff0b057890 */ /* 0x000fe400087fe4ff */
[----:B------:R-:W-:Y:S01]  /*0340*/  IMAD R5, R7, UR4, RZ ;  /* 0x0000000407057c24 */ /* 0x000fe2000f8e02ff */
[----:B------:R-:W1:Y:S03]  /*0350*/  LDC R12, c[0x0][0x360] ;  /* 0x0000d800ff0c7b82 */ /* 0x000e660000000800 */
[----:B------:R-:W-:-:S02]  /*0360*/  IMAD R9, R6, UR5, R5 ;  /* 0x0000000506097c24 */ /* 0x000fc4000f8e0205 */
[----:B------:R-:W-:-:S05]  /*0370*/  IMAD.WIDE.U32 R6, R6, UR4, RZ ;  /* 0x0000000406067c25 */ /* 0x000fca000f8e00ff */
[----:B------:R-:W-:Y:S02]  /*0380*/  IADD3 R15, PT, PT, R7, R9, RZ ;  /* 0x00000009070f7210 */ /* 0x000fe40007ffe0ff */
[----:B0-----:R-:W-:-:S04]  /*0390*/  IADD3 R4, P0, PT, R10, UR6, RZ ;  /* 0x000000060a047c10 */ /* 0x001fc8000ff1e0ff */
[----:B------:R-:W-:-:S09]  /*03a0*/  IADD3.X R5, PT, PT, RZ, R11, RZ, P0, !PT ;  /* 0x0000000bff057210 */ /* 0x000fd200007fe4ff */
.L_x_175:
[----:B------:R-:W-:-:S05]  /*03b0*/  IADD3 R11, P0, PT, R13, R6, RZ ;  /* 0x000000060d0b7210 */ /* 0x000fca0007f1e0ff */
[----:B------:R-:W-:-:S04]  /*03c0*/  IMAD.X R8, R14, 0x1, R15, P0 ;  /* 0x000000010e087824 */ /* 0x000fc800000e060f */
[----:B------:R-:W-:Y:S02]  /*03d0*/  IMAD R10, R8, UR14, RZ ;  /* 0x0000000e080a7c24 */ /* 0x000fe4000f8e02ff */
[----:B------:R-:W-:-:S04]  /*03e0*/  IMAD.WIDE.U32 R8, R11, UR14, R4 ;  /* 0x0000000e0b087c25 */ /* 0x000fc8000f8e0004 */
[----:B------:R-:W-:Y:S01]  /*03f0*/  IMAD R11, R11, UR15, R10 ;  /* 0x0000000f0b0b7c24 */ /* 0x000fe2000f8e020a */
[----:B------:R-:W-:-:S03]  /*0400*/  LEA R10, P0, R8, UR12, 0x3 ;  /* 0x0000000c080a7c11 */ /* 0x000fc6000f8018ff */
[----:B------:R-:W-:-:S05]  /*0410*/  IMAD.IADD R9, R9, 0x1, R11 ;  /* 0x0000000109097824 */ /* 0x000fca00078e020b */
[----:B------:R-:W-:-:S05]  /*0420*/  LEA.HI.X R11, R8, UR13, R9, 0x3, P0 ;  /* 0x0000000d080b7c11 */ /* 0x000fca00080f1c09 */
[----:B------:R-:W2:Y:S01]  /*0430*/  LDG.E.64.CONSTANT R8, desc[UR8][R10.64] ;  /* 0x000000080a087981 */ /* 0x000ea2000c1e9b00 */
[----:B-1----:R-:W-:-:S04]  /*0440*/  IADD3 R13, P1, PT, R12, R13, RZ ;  /* 0x0000000d0c0d7210 */ /* 0x002fc80007f3e0ff */
[----:B------:R-:W-:Y:S02]  /*0450*/  ISETP.GE.U32.AND P0, PT, R13, UR10, PT ;  /* 0x0000000a0d007c0c */ /* 0x000fe4000bf06070 */
[----:B------:R-:W-:-:S04]  /*0460*/  IADD3.X R14, PT, PT, RZ, R14, RZ, P1, !PT ;  /* 0x0000000eff0e7210 */ /* 0x000fc80000ffe4ff */
[----:B------:R-:W-:Y:S01]  /*0470*/  ISETP.GE.U32.AND.EX P0, PT, R14, UR11, PT, P0 ;  /* 0x0000000b0e007c0c */ /* 0x000fe2000bf06100 */
[----:B--2---:R-:W-:-:S12]  /*0480*/  DADD R2, R8, R2 ;  /* 0x0000000008027229 */ /* 0x004fd80000000002 */
[----:B------:R-:W-:Y:S05]  /*0490*/  @!P0 BRA `(.L_x_175) ;  /* 0xfffffffc00c48947 */ /* 0x000fea000383ffff */
.L_x_174:
[----:B------:R-:W-:Y:S05]  /*04a0*/  BSYNC.RECONVERGENT B0 ;  /* 0x0000000000007941 */ /* 0x000fea0003800200 */
.L_x_173:
[----:B------:R-:W0:Y:S01]  /*04b0*/  S2UR UR5, SR_CgaCtaId ;  /* 0x00000000000579c3 */ /* 0x000e220000008800 */
[----:B------:R-:W-:Y:S01]  /*04c0*/  UMOV UR4, 0x400 ;  /* 0x0000040000047882 */ /* 0x000fe20000000000 */
[----:B------:R-:W1:Y:S01]  /*04d0*/  LDCU UR7, c[0x0][0x360] ;  /* 0x00006c00ff0777ac */ /* 0x000e620008000800 */
[----:B------:R-:W-:Y:S01]  /*04e0*/  ISETP.NE.AND P1, PT, R0, RZ, PT ;  /* 0x000000ff0000720c */ /* 0x000fe20003f25270 */
[----:B-1----:R-:W-:Y:S02]  /*04f0*/  UISETP.GE.U32.AND UP0, UPT, UR7, 0x2, UPT ;  /* 0x000000020700788c */ /* 0x002fe4000bf06070 */
[----:B0-----:R-:W-:-:S06]  /*0500*/  ULEA UR4, UR5, UR4, 0x18 ;  /* 0x0000000405047291 */ /* 0x001fcc000f8ec0ff */
[----:B------:R-:W-:-:S05]  /*0510*/  LEA R7, R0, UR4, 0x3 ;  /* 0x0000000400077c11 */ /* 0x000fca000f8e18ff */
[----:B------:R0:W-:Y:S01]  /*0520*/  STS.64 [R7], R2 ;  /* 0x0000000207007388 */ /* 0x0001e20000000a00 */
[----:B------:R-:W-:Y:S06]  /*0530*/  BAR.SYNC.DEFER_BLOCKING 0x0 ;  /* 0x0000000000007b1d */ /* 0x000fec0000010000 */
[----:B------:R-:W-:Y:S05]  /*0540*/  BRA.U !UP0, `(.L_x_176) ;  /* 0x0000000108307547 */ /* 0x000fea000b800000 */
[----:B------:R-:W-:-:S07]  /*0550*/  IMAD.U32 R6, RZ, RZ, UR7 ;  /* 0x00000007ff067e24 */ /* 0x000fce000f8e00ff */
.L_x_177:
[----:B------:R-:W-:-:S04]  /*0560*/  SHF.R.U32.HI R8, RZ, 0x1, R6 ;  /* 0x00000001ff087819 */ /* 0x000fc80000011606 */
[----:B------:R-:W-:-:S13]  /*0570*/  ISETP.GE.U32.AND P0, PT, R0, R8, PT ;  /* 0x000000080000720c */ /* 0x000fda0003f06070 */
[----:B------:R-:W-:Y:S01]  /*0580*/  @!P0 IMAD R4, R8, 0x8, R7 ;  /* 0x0000000808048824 */ /* 0x000fe200078e0207 */
[----:B0-----:R-:W-:Y:S05]  /*0590*/  @!P0 LDS.64 R2, [R7] ;  /* 0x0000000007028984 */ /* 0x001fea0000000a00 */
[----:B------:R-:W0:Y:S02]  /*05a0*/  @!P0 LDS.64 R4, [R4] ;  /* 0x0000000004048984 */ /* 0x000e240000000a00 */
[----:B0-----:R-:W-:-:S07]  /*05b0*/  @!P0 DADD R2, R2, R4 ;  /* 0x0000000002028229 */ /* 0x001fce0000000004 */
[----:B------:R1:W-:Y:S01]  /*05c0*/  @!P0 STS.64 [R7], R2 ;  /* 0x0000000207008388 */ /* 0x0003e20000000a00 */
[----:B------:R-:W-:Y:S01]  /*05d0*/  BAR.SYNC.DEFER_BLOCKING 0x0 ;  /* 0x0000000000007b1d */ /* 0x000fe20000010000 */
[----:B------:R-:W-:Y:S02]  /*05e0*/  ISETP.GT.U32.AND P0, PT, R6, 0x3, PT ;  /* 0x000000030600780c */ /* 0x000fe40003f04070 */
[----:B------:R-:W-:-:S11]  /*05f0*/  MOV R6, R8 ;  /* 0x0000000800067202 */ /* 0x000fd60000000f00 */
[----:B-1----:R-:W-:Y:S05]  /*0600*/  @P0 BRA `(.L_x_177) ;  /* 0xfffffffc00d40947 */ /* 0x002fea000383ffff */
.L_x_176:
[----:B------:R-:W-:Y:S05]  /*0610*/  @P1 EXIT ;  /* 0x000000000000194d */ /* 0x000fea0003800000 */
[----:B------:R-:W1:Y:S01]  /*0620*/  S2UR UR5, SR_CgaCtaId ;  /* 0x00000000000579c3 */ /* 0x000e620000008800 */
[----:B------:R-:W-:Y:S02]  /*0630*/  UMOV UR4, 0x400 ;  /* 0x0000040000047882 */ /* 0x000fe40000000000 */
[----:B-1----:R-:W-:-:S09]  /*0640*/  ULEA UR4, UR5, UR4, 0x18 ;  /* 0x0000000405047291 */ /* 0x002fd2000f8ec0ff */
[----:B0-----:R-:W0:Y:S02]  /*0650*/  LDS.64 R2, [UR4] ;  /* 0x00000004ff027984 */ /* 0x001e240008000a00 */
[----:B------:R-:W1:Y:S02]  /*0660*/  LDCU.64 UR4, c[0x0][0x388] ;  /* 0x00007100ff0477ac */ /* 0x000e640008000a00 */
[----:B-1----:R-:W-:-:S04]  /*0670*/  ULEA UR4, UP0, UR6, UR4, 0x3 ;  /* 0x0000000406047291 */ /* 0x002fc8000f8018ff */
[----:B------:R-:W-:Y:S02]  /*0680*/  ULEA.HI.X UR5, UR6, UR5, URZ, 0x3, UP0 ;  /* 0x0000000506057291 */ /* 0x000fe400080f1cff */
[----:B------:R-:W-:-:S04]  /*0690*/  IMAD.U32 R4, RZ, RZ, UR4 ;  /* 0x00000004ff047e24 */ /* 0x000fc8000f8e00ff */
[----:B------:R-:W-:-:S05]  /*06a0*/  IMAD.U32 R5, RZ, RZ, UR5 ;  /* 0x00000005ff057e24 */ /* 0x000fca000f8e00ff */
[----:B0-----:R-:W-:Y:S01]  /*06b0*/  STG.E.64 desc[UR8][R4.64], R2 ;  /* 0x0000000204007986 */ /* 0x001fe2000c101b08 */
[----:B------:R-:W-:Y:S05]  /*06c0*/  EXIT ;  /* 0x000000000000794d */ /* 0x000fea0003800000 */
        .weak           $__internal_0_$__cuda_sm20_div_u64
        .type           $__internal_0_$__cuda_sm20_div_u64,@function
        .size           $__internal_0_$__cuda_sm20_div_u64,(.L_x_179 - $__internal_0_$__cuda_sm20_div_u64)
$__internal_0_$__cuda_sm20_div_u64:
[----:B------:R-:W0:Y:S01]  /*06d0*/  LDCU.64 UR4, c[0x0][0x3a8] ;  /* 0x00007500ff0477ac */ /* 0x000e220008000a00 */
[----:B------:R-:W1:Y:S01]  /*06e0*/  LDC.64 R4, c[0x0][0x3a8] ;  /* 0x0000ea00ff047b82 */ /* 0x000e620000000a00 */
[----:B0-----:R-:W0:Y:S08]  /*06f0*/  I2F.U64.RP R10, UR4 ;  /* 0x00000004000a7d12 */ /* 0x001e300008309000 */
[----:B0-----:R-:W0:Y:S02]  /*0700*/  MUFU.RCP R10, R10 ;  /* 0x0000000a000a7308 */ /* 0x001e240000001000 */
[----:B0-----:R-:W-:-:S06]  /*0710*/  IADD3 R6, PT, PT, R10, 0x1ffffffe, RZ ;  /* 0x1ffffffe0a067810 */ /* 0x001fcc0007ffe0ff */
[----:B------:R-:W1:Y:S02]  /*0720*/  F2I.U64.TRUNC R6, R6 ;  /* 0x0000000600067311 */ /* 0x000e64000020d800 */
[----:B-1----:R-:W-:-:S04]  /*0730*/  IMAD.WIDE.U32 R8, R6, R4, RZ ;  /* 0x0000000406087225 */ /* 0x002fc800078e00ff */
[----:B------:R-:W-:Y:S01]  /*0740*/  IMAD R9, R6, R5, R9 ;  /* 0x0000000506097224 */ /* 0x000fe200078e0209 */
[----:B------:R-:W-:-:S03]  /*0750*/  IADD3 R11, P0, PT, RZ, -R8, RZ ;  /* 0x80000008ff0b7210 */ /* 0x000fc60007f1e0ff */
[----:B------:R-:W-:Y:S02]  /*0760*/  IMAD R9, R7, R4, R9 ;  /* 0x0000000407097224 */ /* 0x000fe400078e0209 */
[----:B------:R-:W-:-:S04]  /*0770*/  IMAD.HI.U32 R8, R6, R11, RZ ;  /* 0x0000000b06087227 */ /* 0x000fc800078e00ff */
[----:B------:R-:W-:Y:S02]  /*0780*/  IMAD.X R13, RZ, RZ, ~R9, P0 ;  /* 0x000000ffff0d7224 */ /* 0x000fe400000e0e09 */
[----:B------:R-:W-:Y:S02]  /*0790*/  IMAD.MOV.U32 R9, RZ, RZ, R6 ;  /* 0x000000ffff097224 */ /* 0x000fe400078e0006 */
[-C--:B------:R-:W-:Y:S02]  /*07a0*/  IMAD R15, R7, R13.reuse, RZ ;  /* 0x0000000d070f7224 */ /* 0x080fe400078e02ff */
[----:B------:R-:W-:-:S04]  /*07b0*/  IMAD.WIDE.U32 R8, P0, R6, R13, R8 ;  /* 0x0000000d06087225 */ /* 0x000fc80007800008 */
[----:B------:R-:W-:-:S04]  /*07c0*/  IMAD.HI.U32 R13, R7, R13, RZ ;  /* 0x0000000d070d7227 */ /* 0x000fc800078e00ff */
[----:B------:R-:W-:-:S05]  /*07d0*/  IMAD.HI.U32 R8, P1, R7, R11, R8 ;  /* 0x0000000b07087227 */ /* 0x000fca0007820008 */
[----:B------:R-:W-:Y:S02]  /*07e0*/  IADD3 R9, P2, PT, R15, R8, RZ ;  /* 0x000000080f097210 */ /* 0x000fe40007f5e0ff */
[----:B------:R-:W-:-:S03]  /*07f0*/  IADD3.X R8, PT, PT, R13, R7, RZ, P0, !PT ;  /* 0x000000070d087210 */ /* 0x000fc600007fe4ff */
[----:B------:R-:W-:Y:S01]  /*0800*/  IMAD.WIDE.U32 R6, R9, R4, RZ ;  /* 0x0000000409067225 */ /* 0x000fe200078e00ff */
[----:B------:R-:W-:-:S03]  /*0810*/  IADD3.X R11, PT, PT, RZ, RZ, R8, P2, P1 ;  /* 0x000000ffff0b7210 */ /* 0x000fc600017e2408 */
[----:B------:R-:W-:Y:S01]  /*0820*/  IMAD R7, R9, R5, R7 ;  /* 0x0000000509077224 */ /* 0x000fe200078e0207 */
[----:B------:R-:W-:-:S03]  /*0830*/  IADD3 R13, P0, PT, RZ, -R6, RZ ;  /* 0x80000006ff0d7210 */ /* 0x000fc60007f1e0ff */
[----:B------:R-:W-:Y:S02]  /*0840*/  IMAD R7, R11, R4, R7 ;  /* 0x000000040b077224 */ /* 0x000fe400078e0207 */
[----:B------:R-:W-:-:S04]  /*0850*/  IMAD.HI.U32 R8, R9, R13, RZ ;  /* 0x0000000d09087227 */ /* 0x000fc800078e00ff */
[----:B------:R-:W-:Y:S02]  /*0860*/  IMAD.X R6, RZ, RZ, ~R7, P0 ;  /* 0x000000ffff067224 */ /* 0x000fe400000e0e07 */
[----:B------:R-:W-:Y:S02]  /*0870*/  HFMA2 R7, -RZ, RZ, 0, 0 ;  /* 0x00000000ff077431 */ /* 0x000fe400000001ff */
[----:B------:R-:W-:-:S04]  /*0880*/  IMAD.WIDE.U32 R8, P0, R9, R6, R8 ;  /* 0x0000000609087225 */ /* 0x000fc80007800008 */
[C---:B------:R-:W-:Y:S02]  /*0890*/  IMAD R10, R11.reuse, R6, RZ ;  /* 0x000000060b0a7224 */ /* 0x040fe400078e02ff */
[----:B------:R-:W-:-:S04]  /*08a0*/  IMAD.HI.U32 R9, P1, R11, R13, R8 ;  /* 0x0000000d0b097227 */ /* 0x000fc80007820008 */
[----:B------:R-:W-:Y:S01]  /*08b0*/  IMAD.HI.U32 R8, R11, R6, RZ ;  /* 0x000000060b087227 */ /* 0x000fe200078e00ff */
[----:B------:R-:W-:-:S03]  /*08c0*/  IADD3 R9, P2, PT, R10, R9, RZ ;  /* 0x000000090a097210 */ /* 0x000fc60007f5e0ff */
[----:B------:R-:W-:Y:S02]  /*08d0*/  IMAD.X R11, R8, 0x1, R11, P0 ;  /* 0x00000001080b7824 */ /* 0x000fe400000e060b */
[----:B------:R-:W-:-:S03]  /*08e0*/  IMAD.HI.U32 R6, R9, UR6, RZ ;  /* 0x0000000609067c27 */ /* 0x000fc6000f8e00ff */
[----:B------:R-:W-:Y:S01]  /*08f0*/  IADD3.X R11, PT, PT, RZ, RZ, R11, P2, P1 ;  /* 0x000000ffff0b7210 */ /* 0x000fe200017e240b */
[----:B------:R-:W-:-:S04]  /*0900*/  IMAD.WIDE.U32 R6, RZ, R9, R6 ;  /* 0x00000009ff067225 */ /* 0x000fc800078e0006 */
[----:B------:R-:W-:-:S04]  /*0910*/  IMAD.HI.U32 R6, P0, R11, UR6, R6 ;  /* 0x000000060b067c27 */ /* 0x000fc8000f800006 */
[----:B------:R-:W-:Y:S01]  /*0920*/  IMAD.X R8, RZ, RZ, RZ, P0 ;  /* 0x000000ffff087224 */ /* 0x000fe200000e06ff */
[----:B------:R-:W-:-:S04]  /*0930*/  IADD3 R9, P1, PT, RZ, R6, RZ ;  /* 0x00000006ff097210 */ /* 0x000fc80007f3e0ff */
[----:B------:R-:W-:Y:S01]  /*0940*/  IADD3.X R11, PT, PT, RZ, R8, RZ, P1, !PT ;  /* 0x00000008ff0b7210 */ /* 0x000fe20000ffe4ff */
[----:B------:R-:W-:-:S04]  /*0950*/  IMAD.WIDE.U32 R6, R9, R4, RZ ;  /* 0x0000000409067225 */ /* 0x000fc800078e00ff */
[----:B------:R-:W-:Y:S01]  /*0960*/  IMAD R7, R9, R5, R7 ;  /* 0x0000000509077224 */ /* 0x000fe200078e0207 */
[----:B------:R-:W-:-:S03]  /*0970*/  IADD3 R13, P1, PT, -R6, UR6, RZ ;  /* 0x00000006060d7c10 */ /* 0x000fc6000ff3e1ff */
[-C--:B------:R-:W-:Y:S01]  /*0980*/  IMAD R7, R11, R4.reuse, R7 ;  /* 0x000000040b077224 */ /* 0x080fe200078e0207 */
[----:B------:R-:W-:-:S03]  /*0990*/  ISETP.GE.U32.AND P0, PT, R13, R4, PT ;  /* 0x000000040d00720c */ /* 0x000fc60003f06070 */
[----:B------:R-:W-:Y:S01]  /*09a0*/  IMAD.X R12, RZ, RZ, ~R7, P1 ;  /* 0x000000ffff0c7224 */ /* 0x000fe200008e0e07 */
[----:B------:R-:W-:Y:S02]  /*09b0*/  IADD3 R6, P1, PT, R9, 0x1, RZ ;  /* 0x0000000109067810 */ /* 0x000fe40007f3e0ff */
[----:B------:R-:W-:Y:S02]  /*09c0*/  IADD3 R7, P2, PT, R13, -R4, RZ ;  /* 0x800000040d077210 */ /* 0x000fe40007f5e0ff */
[CC--:B------:R-:W-:Y:S01]  /*09d0*/  ISETP.GE.U32.AND.EX P0, PT, R12.reuse, R5.reuse, PT, P0 ;  /* 0x000000050c00720c */ /* 0x0c0fe20003f06100 */
[----:B------:R-:W-:Y:S01]  /*09e0*/  IMAD.X R8, RZ, RZ, R11, P1 ;  /* 0x000000ffff087224 */ /* 0x000fe200008e060b */
[----:B------:R-:W-:Y:S02]  /*09f0*/  IADD3.X R10, PT, PT, R12, ~R5, RZ, P2, !PT ;  /* 0x800000050c0a7210 */ /* 0x000fe400017fe4ff */
[----:B------:R-:W-:Y:S02]  /*0a00*/  SEL R7, R7, R13, P0 ;  /* 0x0000000d07077207 */ /* 0x000fe40000000000 */
[----:B------:R-:W-:-:S02]  /*0a10*/  SEL R9, R6, R9, P0 ;  /* 0x0000000906097207 */ /* 0x000fc40000000000 */
[----:B------:R-:W-:Y:S02]  /*0a20*/  SEL R10, R10, R12, P0 ;  /* 0x0000000c0a0a7207 */ /* 0x000fe40000000000 */
[----:B------:R-:W-:Y:S02]  /*0a30*/  SEL R8, R8, R11, P0 ;  /* 0x0000000b08087207 */ /* 0x000fe40000000000 */
[----:B------:R-:W-:Y:S02]  /*0a40*/  ISETP.GE.U32.AND P0, PT, R7, R4, PT ;  /* 0x000000040700720c */ /* 0x000fe40003f06070 */
[----:B------:R-:W-:Y:S02]  /*0a50*/  IADD3 R6, P2, PT, R9, 0x1, RZ ;  /* 0x0000000109067810 */ /* 0x000fe40007f5e0ff */
[----:B------:R-:W-:Y:S01]  /*0a60*/  ISETP.NE.U32.AND P1, PT, R4, RZ, PT ;  /* 0x000000ff0400720c */ /* 0x000fe20003f25070 */
[----:B------:R-:W-:Y:S01]  /*0a70*/  IMAD.MOV.U32 R4, RZ, RZ, R0 ;  /* 0x000000ffff047224 */ /* 0x000fe200078e0000 */
[----:B------:R-:W-:-:S02]  /*0a80*/  ISETP.GE.U32.AND.EX P0, PT, R10, R5, PT, P0 ;  /* 0x000000050a00720c */ /* 0x000fc40003f06100 */
[-C--:B------:R-:W-:Y:S02]  /*0a90*/  IADD3.X R7, PT, PT, RZ, R8.reuse, RZ, P2, !PT ;  /* 0x00000008ff077210 */ /* 0x080fe400017fe4ff */
[----:B------:R-:W-:Y:S02]  /*0aa0*/  ISETP.NE.AND.EX P1, PT, R5, RZ, PT, P1 ;  /* 0x000000ff0500720c */ /* 0x000fe40003f25310 */
[----:B------:R-:W-:Y:S02]  /*0ab0*/  MOV R5, 0x0 ;  /* 0x0000000000057802 */ /* 0x000fe40000000f00 */
[----:B------:R-:W-:Y:S02]  /*0ac0*/  SEL R6, R6, R9, P0 ;  /* 0x0000000906067207 */ /* 0x000fe40000000000 */
[----:B------:R-:W-:Y:S02]  /*0ad0*/  SEL R7, R7, R8, P0 ;  /* 0x0000000807077207 */ /* 0x000fe40000000000 */
[----:B------:R-:W-:-:S02]  /*0ae0*/  SEL R6, R6, 0xffffffff, P1 ;  /* 0xffffffff06067807 */ /* 0x000fc40000800000 */
[----:B------:R-:W-:Y:S01]  /*0af0*/  SEL R7, R7, 0xffffffff, P1 ;  /* 0xffffffff07077807 */ /* 0x000fe20000800000 */
[----:B------:R-:W-:Y:S06]  /*0b00*/  RET.REL.NODEC R4 `(_Z22sum_axis_contig_kernelId5SumOpEvPKT_PS1_mmmmT0_S1_) ;  /* 0xfffffff4043c7950 */ /* 0x000fec0003c3ffff */
.L_x_178:
        /* <DEDUP_REMOVED lines=15> */
.L_x_179:


//--------------------- .nv.shared._ZN3cub18CUB_300001_SM_10006detail6reduce28DeviceReduceSingleTileKernelINS2_10policy_hubIdy5SumOpE10Policy1000EPdS8_iS5_ddN4cuda3std3__410__identityEEEvT0_T1_T2_T3_T4_T6_ --------------------------
	.section	.nv.shared._ZN3cub18CUB_300001_SM_10006detail6reduce28DeviceReduceSingleTileKernelINS2_10policy_hubIdy5SumOpE10Policy1000EPdS8_iS5_ddN4cuda3std3__410__identityEEEvT0_T1_T2_T3_T4_T6_,"aw",@nobits
	.sectionflags	@""
	.align	8
.nv.shared._ZN3cub18CUB_300001_SM_10006detail6reduce28DeviceReduceSingleTileKernelINS2_10policy_hubIdy5SumOpE10Policy1000EPdS8_iS5_ddN4cuda3std3__410__identityEEEvT0_T1_T2_T3_T4_T6_:
	.zero		1104


//--------------------- .nv.shared.reserved.0     --------------------------
	.section	.nv.shared.reserved.0,"aw",@nobits
	.weak		__nv_reservedSMEM_offset_0_alias
	.size		__nv_reservedSMEM_offset_0_alias, 0, 64
	.other		__nv_reservedSMEM_offset_0_alias,@"STO_CUDA_RESERVED_SHARED STV_DEFAULT"
__nv_reservedSMEM_offset_0_alias:
	.zero		0
	.zero		64


//--------------------- .nv.global                --------------------------
	.section	.nv.global,"aw",@nobits
.nv.global:
	.type		_ZN34_INTERNAL_5c47ef13_4_k_cu_311581a76thrust24THRUST_300001_SM_1000_NS12placeholders2_5E,@object
	.size		_ZN34_INTERNAL_5c47ef13_4_k_cu_311581a76thrust24THRUST_300001_SM_1000_NS12placeholders2_5E,(_ZN34_INTERNAL_5c47ef13_4_k_cu_311581a74cuda3std3__45__cpo6cbeginE - _ZN34_INTERNAL_5c47ef13_4_k_cu_311581a76thrust24THRUST_300001_SM_1000_NS12placeholders2_5E)
_ZN34_INTERNAL_5c47ef13_4_k_cu_311581a76thrust24THRUST_300001_SM_1000_NS12placeholders2_5E:
	.zero		1
	.type		_ZN34_INTERNAL_5c47ef13_4_k_cu_311581a74cuda3std3__45__cpo6cbeginE,@object
	.size		_ZN34_INTERNAL_5c47ef13_4_k_cu_311581a74cuda3std3__45__cpo6cbeginE,(_ZN34_INTERNAL_5c47ef13_4_k_cu_311581a74cuda3std6ranges3__45__cpo6cbeginE - _ZN34_INTERNAL_5c47ef13_4_k_cu_311581a74cuda3std3__45__cpo6cbeginE)
_ZN34_INTERNAL_5c47ef13_4_k_cu_311581a74cuda3std3__45__cpo6cbeginE:
	.zero		1
	.type		_ZN34_INTERNAL_5c47ef13_4_k_cu_311581a74cuda3std6ranges3__45__cpo6cbeginE,@object
	.size		_ZN34_INTERNAL_5c47ef13_4_k_cu_311581a74cuda3std6ranges3__45__cpo6cbeginE,(_ZN34_INTERNAL_5c47ef13_4_k_cu_311581a74cuda3std3__48in_placeE - _ZN34_INTERNAL_5c47ef13_4_k_cu_311581a74cuda3std6ranges3__45__cpo6cbeginE)
_ZN34_INTERNAL_5c47ef13_4_k_cu_311581a74cuda3std6ranges3__45__cpo6cbeginE:
	.zero		1
	.type		_ZN34_INTERNAL_5c47ef13_4_k_cu_311581a74cuda3std3__48in_placeE,@object
	.size		_ZN34_INTERNAL_5c47ef13_4_k_cu_311581a74cuda3std3__48in_placeE,(_ZN34_INTERNAL_5c47ef13_4_k_cu_311581a74cuda3std6ranges3__45__cpo4sizeE - _ZN34_INTERNAL_5c47ef13_4_k_cu_311581a74cuda3std3__48in_placeE)
_ZN34_INTERNAL_5c47ef13_4_k_cu_311581a74cuda3std3__48in_placeE:
	.zero		1
	.type		_ZN34_INTERNAL_5c47ef13_4_k_cu_311581a74cuda3std6ranges3__45__cpo4sizeE,@object
	.size		_ZN34_INTERNAL_5c47ef13_4_k_cu_311581a74cuda3std6ranges3__45__cpo4sizeE,(_ZN34_INTERNAL_5c47ef13_4_k_cu_311581a76thrust24THRUST_300001_SM_1000_NS12placeholders2_9E - _ZN34_INTERNAL_5c47ef13_4_k_cu_311581a74cuda3std6ranges3__45__cpo4sizeE)
_ZN34_INTERNAL_5c47ef13_4_k_cu_311581a74cuda3std6ranges3__45__cpo4sizeE:
	.zero		1
	.type		_ZN34_INTERNAL_5c47ef13_4_k_cu_311581a76thrust24THRUST_300001_SM_1000_NS12placeholders2_9E,@object
	.size		_ZN34_INTERNAL_5c47ef13_4_k_cu_311581a76thrust24THRUST_300001_SM_1000_NS12placeholders2_9E,(_ZN34_INTERNAL_5c47ef13_4_k_cu_311581a74cuda3std3__45__cpo7crbeginE - _ZN34_INTERNAL_5c47ef13_4_k_cu_311581a76thrust24THRUST_300001_SM_1000_NS12placeholders2_9E)
_ZN34_INTERNAL_5c47ef13_4_k_cu_311581a76thrust24THRUST_300001_SM_1000_NS12placeholders2_9E:
	.zero		1
	.type		_ZN34_INTERNAL_5c47ef13_4_k_cu_311581a74cuda3std3__45__cpo7crbeginE,@object
	.size		_ZN34_INTERNAL_5c47ef13_4_k_cu_311581a74cuda3std3__45__cpo7crbeginE,(_ZN34_INTERNAL_5c47ef13_4_k_cu_311581a74cuda3std6ranges3__45__cpo4nextE - _ZN34_INTERNAL_5c47ef13_4_k_cu_311581a74cuda3std3__45__cpo7crbeginE)
_ZN34_INTERNAL_5c47ef13_4_k_cu_311581a74cuda3std3__45__cpo7crbeginE:
	.zero		1
	.type		_ZN34_INTERNAL_5c47ef13_4_k_cu_311581a74cuda3std6ranges3__45__cpo4nextE,@object
	.size		_ZN34_INTERNAL_5c47ef13_4_k_cu_311581a74cuda3std6ranges3__45__cpo4nextE,(_ZN34_INTERNAL_5c47ef13_4_k_cu_311581a74cuda3std6ranges3__45__cpo4swapE - _ZN34_INTERNAL_5c47ef13_4_k_cu_311581a74cuda3std6ranges3__45__cpo4nextE)
_ZN34_INTERNAL_5c47ef13_4_k_cu_311581a74cuda3std6ranges3__45__cpo4nextE:
	.zero		1
	.type		_ZN34_INTERNAL_5c47ef13_4_k_cu_311581a74cuda3std6ranges3__45__cpo4swapE,@object
	.size		_ZN34_INTERNAL_5c47ef13_4_k_cu_311581a74cuda3std6ranges3__45__cpo4swapE,(_ZN34_INTERNAL_5c47ef13_4_k_cu_311581a76thrust24THRUST_300001_SM_1000_NS12placeholders2_1E - _ZN34_INTERNAL_5c47ef13_4_k_cu_311581a74cuda3std6ranges3__45__cpo4swapE)
_ZN34_INTERNAL_5c47ef13_4_k_cu_311581a74cuda3std6ranges3__45__cpo4swapE:
	.zero		1
	.type		_ZN34_INTERNAL_5c47ef13_4_k_cu_311581a76thrust24THRUST_300001_SM_1000_NS12placeholders2_1E,@object
	.size		_ZN34_INTERNAL_5c47ef13_4_k_cu_311581a76thrust24THRUST_300001_SM_1000_NS12placeholders2_1E,(_ZN34_INTERNAL_5c47ef13_4_k_cu_311581a76thrust24THRUST_300001_SM_1000_NS12placeholders2_3E - _ZN34_INTERNAL_5c47ef13_4_k_cu_311581a76thrust24THRUST_300001_SM_1000_NS12placeholders2_1E)
_ZN34_INTERNAL_5c47ef13_4_k_cu_311581a76thrust24THRUST_300001_SM_1000_NS12placeholders2_1E:
	.zero		1
	.type		_ZN34_INTERNAL_5c47ef13_4_k_cu_311581a76thrust24THRUST_300001_SM_1000_NS12placeholders2_3E,@object
	.size		_ZN34_INTERNAL_5c47ef13_4_k_cu_311581a76thrust24THRUST_300001_SM_1000_NS12placeholders2_3E,(_ZN34_INTERNAL_5c47ef13_4_k_cu_311581a74cuda3std3__45__cpo5beginE - _ZN34_INTERNAL_5c47ef13_4_k_cu_311581a76thrust24THRUST_300001_SM_1000_NS12placeholders2_3E)
_ZN34_INTERNAL_5c47ef13_4_k_cu_311581a76thrust24THRUST_300001_SM_1000_NS12placeholders2_3E:
	.zero		1
	.type		_ZN34_INTERNAL_5c47ef13_4_k_cu_311581a74cuda3std3__45__cpo5beginE,@object
	.size		_ZN34_INTERNAL_5c47ef13_4_k_cu_311581a74cuda3std3__45__cpo5beginE,(_ZN34_INTERNAL_5c47ef13_4_k_cu_311581a74cuda3std6ranges3__45__cpo5beginE - _ZN34_INTERNAL_5c47ef13_4_k_cu_311581a74cuda3std3__45__cpo5beginE)
_ZN34_INTERNAL_5c47ef13_4_k_cu_311581a74cuda3std3__45__cpo5beginE:
	.zero		1
	.type		_ZN34_INTERNAL_5c47ef13_4_k_cu_311581a74cuda3std6ranges3__45__cpo5beginE,@object
	.size		_ZN34_INTERNAL_5c47ef13_4_k_cu_311581a74cuda3std6ranges3__45__cpo5beginE,(_ZN34_INTERNAL_5c47ef13_4_k_cu_311581a74cuda3std3__436_GLOBAL__N__5c47ef13_4_k_cu_311581a76ignoreE - _ZN34_INTERNAL_5c47ef13_4_k_cu_311581a74cuda3std6ranges3__45__cpo5beginE)
_ZN34_INTERNAL_5c47ef13_4_k_cu_311581a74cuda3std6ranges3__45__cpo5beginE:
	.zero		1
	.type		_ZN34_INTERNAL_5c47ef13_4_k_cu_311581a74cuda3std3__436_GLOBAL__N__5c47ef13_4_k_cu_311581a76ignoreE,@object
	.size		_ZN34_INTERNAL_5c47ef13_4_k_cu_311581a74cuda3std3__436_GLOBAL__N__5c47ef13_4_k_cu_311581a76ignoreE,(_ZN34_INTERNAL_5c47ef13_4_k_cu_311581a74cuda3std6ranges3__45__cpo4dataE - _ZN34_INTERNAL_5c47ef13_4_k_cu_311581a74cuda3std3__436_GLOBAL__N__5c47ef13_4_k_cu_311581a76ignoreE)
_ZN34_INTERNAL_5c47ef13_4_k_cu_311581a74cuda3std3__436_GLOBAL__N__5c47ef13_4_k_cu_311581a76ignoreE:
	.zero		1
	.type		_ZN34_INTERNAL_5c47ef13_4_k_cu_311581a74cuda3std6ranges3__45__cpo4dataE,@object
	.size		_ZN34_INTERNAL_5c47ef13_4_k_cu_311581a74cuda3std6ranges3__45__cpo4dataE,(_ZN34_INTERNAL_5c47ef13_4_k_cu_311581a76thrust24THRUST_300001_SM_1000_NS12placeholders2_7E - _ZN34_INTERNAL_5c47ef13_4_k_cu_311581a74cuda3std6ranges3__45__cpo4dataE)
_ZN34_INTERNAL_5c47ef13_4_k_cu_311581a74cuda3std6ranges3__45__cpo4dataE:
	.zero		1
	.type		_ZN34_INTERNAL_5c47ef13_4_k_cu_311581a76thrust24THRUST_300001_SM_1000_NS12placeholders2_7E,@object
	.size		_ZN34_INTERNAL_5c47ef13_4_k_cu_311581a76thrust24THRUST_300001_SM_1000_NS12placeholders2_7E,(_ZN34_INTERNAL_5c47ef13_4_k_cu_311581a74cuda3std3__45__cpo6rbeginE - _ZN34_INTERNAL_5c47ef13_4_k_cu_311581a76thrust24THRUST_300001_SM_1000_NS12placeholders2_7E)
_ZN34_INTERNAL_5c47ef13_4_k_cu_311581a76thrust24THRUST_300001_SM_1000_NS12placeholders2_7E:
	.zero		1
	.type		_ZN34_INTERNAL_5c47ef13_4_k_cu_311581a74cuda3std3__45__cpo6rbeginE,@object
	.size		_ZN34_INTERNAL_5c47ef13_4_k_cu_311581a74cuda3std3__45__cpo6rbeginE,(_ZN34_INTERNAL_5c47ef13_4_k_cu_311581a74cuda3std6ranges3__45__cpo7advanceE - _ZN34_INTERNAL_5c47ef13_4_k_cu_311581a74cuda3std3__45__cpo6rbeginE)
_ZN34_INTERNAL_5c47ef13_4_k_cu_311581a74cuda3std3__45__cpo6rbeginE:
	.zero		1
	.type		_ZN34_INTERNAL_5c47ef13_4_k_cu_311581a74cuda3std6ranges3__45__cpo7advanceE,@object
	.size		_ZN34_INTERNAL_5c47ef13_4_k_cu_311581a74cuda3std6ranges3__45__cpo7advanceE,(_ZN34_INTERNAL_5c47ef13_4_k_cu_311581a74cuda3std3__47nulloptE - _ZN34_INTERNAL_5c47ef13_4_k_cu_311581a74cuda3std6ranges3__45__cpo7advanceE)
_ZN34_INTERNAL_5c47ef13_4_k_cu_311581a74cuda3std6ranges3__45__cpo7advanceE:
	.zero		1
	.type		_ZN34_INTERNAL_5c47ef13_4_k_cu_311581a74cuda3std3__47nulloptE,@object
	.size		_ZN34_INTERNAL_5c47ef13_4_k_cu_311581a74cuda3std3__47nulloptE,(_ZN34_INTERNAL_5c47ef13_4_k_cu_311581a74cuda3std6ranges3__45__cpo8distanceE - _ZN34_INTERNAL_5c47ef13_4_k_cu_311581a74cuda3std3__47nulloptE)
_ZN34_INTERNAL_5c47ef13_4_k_cu_311581a74cuda3std3__47nulloptE:
	.zero		1
	.type		_ZN34_INTERNAL_5c47ef13_4_k_cu_311581a74cuda3std6ranges3__45__cpo8distanceE,@object
	.size		_ZN34_INTERNAL_5c47ef13_4_k_cu_311581a74cuda3std6ranges3__45__cpo8distanceE,(_ZN34_INTERNAL_5c47ef13_4_k_cu_311581a76thrust24THRUST_300001_SM_1000_NS12placeholders2_6E - _ZN34_INTERNAL_5c47ef13_4_k_cu_311581a74cuda3std6ranges3__45__cpo8distanceE)
_ZN34_INTERNAL_5c47ef13_4_k_cu_311581a74cuda3std6ranges3__45__cpo8distanceE:
	.zero		1
	.type		_ZN34_INTERNAL_5c47ef13_4_k_cu_311581a76thrust24THRUST_300001_SM_1000_NS12placeholders2_6E,@object
	.size		_ZN34_INTERNAL_5c47ef13_4_k_cu_311581a76thrust24THRUST_300001_SM_1000_NS12placeholders2_6E,(_ZN34_INTERNAL_5c47ef13_4_k_cu_311581a74cuda3std3__45__cpo4cendE - _ZN34_INTERNAL_5c47ef13_4_k_cu_311581a76thrust24THRUST_300001_SM_1000_NS12placeholders2_6E)
_ZN34_INTERNAL_5c47ef13_4_k_cu_311581a76thrust24THRUST_300001_SM_1000_NS12placeholders2_6E:
	.zero		1
	.type		_ZN34_INTERNAL_5c47ef13_4_k_cu_311581a74cuda3std3__45__cpo4cendE,@object
	.size		_ZN34_INTERNAL_5c47ef13_4_k_cu_311581a74cuda3std3__45__cpo4cendE,(_ZN34_INTERNAL_5c47ef13_4_k_cu_311581a74cuda3std6ranges3__45__cpo4cendE - _ZN34_INTERNAL_5c47ef13_4_k_cu_311581a74cuda3std3__45__cpo4cendE)
_ZN34_INTERNAL_5c47ef13_4_k_cu_311581a74cuda3std3__45__cpo4cendE:
	.zero		1
	.type		_ZN34_INTERNAL_5c47ef13_4_k_cu_311581a74cuda3std6ranges3__45__cpo4cendE,@object
	.size		_ZN34_INTERNAL_5c47ef13_4_k_cu_311581a74cuda3std6ranges3__45__cpo4cendE,(_ZN34_INTERNAL_5c47ef13_4_k_cu_311581a74cuda3std3__420unreachable_sentinelE - _ZN34_INTERNAL_5c47ef13_4_k_cu_311581a74cuda3std6ranges3__45__cpo4cendE)
_ZN34_INTERNAL_5c47ef13_4_k_cu_311581a74cuda3std6ranges3__45__cpo4cendE:
	.zero		1
	.type		_ZN34_INTERNAL_5c47ef13_4_k_cu_311581a74cuda3std3__420unreachable_sentinelE,@object
	.size		_ZN34_INTERNAL_5c47ef13_4_k_cu_311581a74cuda3std3__420unreachable_sentinelE,(_ZN34_INTERNAL_5c47ef13_4_k_cu_311581a74cuda3std6ranges3__45__cpo5ssizeE - _ZN34_INTERNAL_5c47ef13_4_k_cu_311581a74cuda3std3__420unreachable_sentinelE)
_ZN34_INTERNAL_5c47ef13_4_k_cu_311581a74cuda3std3__420unreachable_sentinelE:
	.zero		1
	.type		_ZN34_INTERNAL_5c47ef13_4_k_cu_311581a74cuda3std6ranges3__45__cpo5ssizeE,@object
	.size		_ZN34_INTERNAL_5c47ef13_4_k_cu_311581a74cuda3std6ranges3__45__cpo5ssizeE,(_ZN34_INTERNAL_5c47ef13_4_k_cu_311581a76thrust24THRUST_300001_SM_1000_NS12placeholders3_10E - _ZN34_INTERNAL_5c47ef13_4_k_cu_311581a74cuda3std6ranges3__45__cpo5ssizeE)
_ZN34_INTERNAL_5c47ef13_4_k_cu_311581a74cuda3std6ranges3__45__cpo5ssizeE:
	.zero		1
	.type		_ZN34_INTERNAL_5c47ef13_4_k_cu_311581a76thrust24THRUST_300001_SM_1000_NS12placeholders3_10E,@object
	.size		_ZN34_INTERNAL_5c47ef13_4_k_cu_311581a76thrust24THRUST_300001_SM_1000_NS12placeholders3_10E,(_ZN34_INTERNAL_5c47ef13_4_k_cu_311581a74cuda3std3__45__cpo5crendE - _ZN34_INTERNAL_5c47ef13_4_k_cu_311581a76thrust24THRUST_300001_SM_1000_NS12placeholders3_10E)
_ZN34_INTERNAL_5c47ef13_4_k_cu_311581a76thrust24THRUST_300001_SM_1000_NS12placeholders3_10E:
	.zero		1
	.type		_ZN34_INTERNAL_5c47ef13_4_k_cu_311581a74cuda3std3__45__cpo5crendE,@object
	.size		_ZN34_INTERNAL_5c47ef13_4_k_cu_311581a74cuda3std3__45__cpo5crendE,(_ZN34_INTERNAL_5c47ef13_4_k_cu_311581a74cuda3std6ranges3__45__cpo4prevE - _ZN34_INTERNAL_5c47ef13_4_k_cu_311581a74cuda3std3__45__cpo5crendE)
_ZN34_INTERNAL_5c47ef13_4_k_cu_311581a74cuda3std3__45__cpo5crendE:
	.zero		1
	.type		_ZN34_INTERNAL_5c47ef13_4_k_cu_311581a74cuda3std6ranges3__45__cpo4prevE,@object
	.size		_ZN34_INTERNAL_5c47ef13_4_k_cu_311581a74cuda3std6ranges3__45__cpo4prevE,(_ZN34_INTERNAL_5c47ef13_4_k_cu_311581a74cuda3std6ranges3__45__cpo9iter_moveE - _ZN34_INTERNAL_5c47ef13_4_k_cu_311581a74cuda3std6ranges3__45__cpo4prevE)
_ZN34_INTERNAL_5c47ef13_4_k_cu_311581a74cuda3std6ranges3__45__cpo4prevE:
	.zero		1
	.type		_ZN34_INTERNAL_5c47ef13_4_k_cu_311581a74cuda3std6ranges3__45__cpo9iter_moveE,@object
	.size		_ZN34_INTERNAL_5c47ef13_4_k_cu_311581a74cuda3std6ranges3__45__cpo9iter_moveE,(_ZN34_INTERNAL_5c47ef13_4_k_cu_311581a76thrust24THRUST_300001_SM_1000_NS12placeholders2_2E - _ZN34_INTERNAL_5c47ef13_4_k_cu_311581a74cuda3std6ranges3__45__cpo9iter_moveE)
_ZN34_INTERNAL_5c47ef13_4_k_cu_311581a74cuda3std6ranges3__45__cpo9iter_moveE:
	.zero		1
	.type		_ZN34_INTERNAL_5c47ef13_4_k_cu_311581a76thrust24THRUST_300001_SM_1000_NS12placeholders2_2E,@object
	.size		_ZN34_INTERNAL_5c47ef13_4_k_cu_311581a76thrust24THRUST_300001_SM_1000_NS12placeholders2_2E,(_ZN34_INTERNAL_5c47ef13_4_k_cu_311581a76thrust24THRUST_300001_SM_1000_NS12placeholders2_4E - _ZN34_INTERNAL_5c47ef13_4_k_cu_311581a76thrust24THRUST_300001_SM_1000_NS12placeholders2_2E)
_ZN34_INTERNAL_5c47ef13_4_k_cu_311581a76thrust24THRUST_300001_SM_1000_NS12placeholders2_2E:
	.zero		1
	.type		_ZN34_INTERNAL_5c47ef13_4_k_cu_311581a76thrust24THRUST_300001_SM_1000_NS12placeholders2_4E,@object
	.size		_ZN34_INTERNAL_5c47ef13_4_k_cu_311581a76thrust24THRUST_300001_SM_1000_NS12placeholders2_4E,(_ZN34_INTERNAL_5c47ef13_4_k_cu_311581a74cuda3std3__45__cpo3endE - _ZN34_INTERNAL_5c47ef13_4_k_cu_311581a76thrust24THRUST_300001_SM_1000_NS12placeholders2_4E)
_ZN34_INTERNAL_5c47ef13_4_k_cu_311581a76thrust24THRUST_300001_SM_1000_NS12placeholders2_4E:
	.zero		1
	.type		_ZN34_INTERNAL_5c47ef13_4_k_cu_311581a74cuda3std3__45__cpo3endE,@object
	.size		_ZN34_INTERNAL_5c47ef13_4_k_cu_311581a74cuda3std3__45__cpo3endE,(_ZN34_INTERNAL_5c47ef13_4_k_cu_311581a74cuda3std6ranges3__45__cpo3endE - _ZN34_INTERNAL_5c47ef13_4_k_cu_311581a74cuda3std3__45__cpo3endE)
_ZN34_INTERNAL_5c47ef13_4_k_cu_311581a74cuda3std3__45__cpo3endE:
	.zero		1
	.type		_ZN34_INTERNAL_5c47ef13_4_k_cu_311581a74cuda3std6ranges3__45__cpo3endE,@object
	.size		_ZN34_INTERNAL_5c47ef13_4_k_cu_311581a74cuda3std6ranges3__45__cpo3endE,(_ZN34_INTERNAL_5c47ef13_4_k_cu_311581a74cuda3std3__419piecewise_constructE - _ZN34_INTERNAL_5c47ef13_4_k_cu_311581a74cuda3std6ranges3__45__cpo3endE)
_ZN34_INTERNAL_5c47ef13_4_k_cu_311581a74cuda3std6ranges3__45__cpo3endE:
	.zero		1
	.type		_ZN34_INTERNAL_5c47ef13_4_k_cu_311581a74cuda3std3__419piecewise_constructE,@object
	.size		_ZN34_INTERNAL_5c47ef13_4_k_cu_311581a74cuda3std3__419piecewise_constructE,(_ZN34_INTERNAL_5c47ef13_4_k_cu_311581a74cuda3std6ranges3__45__cpo5cdataE - _ZN34_INTERNAL_5c47ef13_4_k_cu_311581a74cuda3std3__419piecewise_constructE)
_ZN34_INTERNAL_5c47ef13_4_k_cu_311581a74cuda3std3__419piecewise_constructE:
	.zero		1
	.type		_ZN34_INTERNAL_5c47ef13_4_k_cu_311581a74cuda3std6ranges3__45__cpo5cdataE,@object
	.size		_ZN34_INTERNAL_5c47ef13_4_k_cu_311581a74cuda3std6ranges3__45__cpo5cdataE,(_ZN34_INTERNAL_5c47ef13_4_k_cu_311581a76thrust24THRUST_300001_SM_1000_NS12placeholders2_8E - _ZN34_INTERNAL_5c47ef13_4_k_cu_311581a74cuda3std6ranges3__45__cpo5cdataE)
_ZN34_INTERNAL_5c47ef13_4_k_cu_311581a74cuda3std6ranges3__45__cpo5cdataE:
	.zero		1
	.type		_ZN34_INTERNAL_5c47ef13_4_k_cu_311581a76thrust24THRUST_300001_SM_1000_NS12placeholders2_8E,@object
	.size		_ZN34_INTERNAL_5c47ef13_4_k_cu_311581a76thrust24THRUST_300001_SM_1000_NS12placeholders2_8E,(_ZN34_INTERNAL_5c47ef13_4_k_cu_311581a74cuda3std3__45__cpo4rendE - _ZN34_INTERNAL_5c47ef13_4_k_cu_311581a76thrust24THRUST_300001_SM_1000_NS12placeholders2_8E)
_ZN34_INTERNAL_5c47ef13_4_k_cu_311581a76thrust24THRUST_300001_SM_1000_NS12placeholders2_8E:
	.zero		1
	.type		_ZN34_INTERNAL_5c47ef13_4_k_cu_311581a74cuda3std3__45__cpo4rendE,@object
	.size		_ZN34_INTERNAL_5c47ef13_4_k_cu_311581a74cuda3std3__45__cpo4rendE,(_ZN34_INTERNAL_5c47ef13_4_k_cu_311581a74cuda3std6ranges3__45__cpo9iter_swapE - _ZN34_INTERNAL_5c47ef13_4_k_cu_311581a74cuda3std3__45__cpo4rendE)
_ZN34_INTERNAL_5c47ef13_4_k_cu_311581a74cuda3std3__45__cpo4rendE:
	.zero		1
	.type		_ZN34_INTERNAL_5c47ef13_4_k_cu_311581a74cuda3std6ranges3__45__cpo9iter_swapE,@object
	.size		_ZN34_INTERNAL_5c47ef13_4_k_cu_311581a74cuda3std6ranges3__45__cpo9iter_swapE,(_ZN34_INTERNAL_5c47ef13_4_k_cu_311581a74cuda3std3__48unexpectE - _ZN34_INTERNAL_5c47ef13_4_k_cu_311581a74cuda3std6ranges3__45__cpo9iter_swapE)
_ZN34_INTERNAL_5c47ef13_4_k_cu_311581a74cuda3std6ranges3__45__cpo9iter_swapE:
	.zero		1
	.type		_ZN34_INTERNAL_5c47ef13_4_k_cu_311581a74cuda3std3__48unexpectE,@object
	.size		_ZN34_INTERNAL_5c47ef13_4_k_cu_311581a74cuda3std3__48unexpectE,(_ZN34_INTERNAL_5c47ef13_4_k_cu_311581a76thrust24THRUST_300001_SM_1000_NS6system6detail10sequential3seqE - _ZN34_INTERNAL_5c47ef13_4_k_cu_311581a74cuda3std3__48unexpectE)
_ZN34_INTERNAL_5c47ef13_4_k_cu_311581a74cuda3std3__48unexpectE:
	.zero		1
	.type		_ZN34_INTERNAL_5c47ef13_4_k_cu_311581a76thrust24THRUST_300001_SM_1000_NS6system6detail10sequential3seqE,@object
	.size		_ZN34_INTERNAL_5c47ef13_4_k_cu_311581a76thrust24THRUST_300001_SM_1000_NS6system6detail10sequential3seqE,(.L_29 - _ZN34_INTERNAL_5c47ef13_4_k_cu_311581a76thrust24THRUST_300001_SM_1000_NS6system6detail10sequential3seqE)
_ZN34_INTERNAL_5c47ef13_4_k_cu_311581a76thrust24THRUST_300001_SM_1000_NS6system6detail10sequential3seqE:
	.zero		1
.L_29:


//--------------------- .nv.shared._ZN3cub18CUB_300001_SM_10006detail6reduce18DeviceReduceKernelINS2_10policy_hubIdy5SumOpE10Policy1000EPdyS5_dN4cuda3std3__410__identityEEEvT0_PT3_T1_NS0_13GridEvenShareISG_EET2_T4_ --------------------------
	.section	.nv.shared._ZN3cub18CUB_300001_SM_10006detail6reduce18DeviceReduceKernelINS2_10policy_hubIdy5SumOpE10Policy1000EPdyS5_dN4cuda3std3__410__identityEEEvT0_PT3_T1_NS0_13GridEvenShareISG_EET2_T4_,"aw",@nobits
	.sectionflags	@""
	.align	8
.nv.shared._ZN3cub18CUB_300001_SM_10006detail6reduce18DeviceReduceKernelINS2_10policy_hubIdy5SumOpE10Policy1000EPdyS5_dN4cuda3std3__410__identityEEEvT0_PT3_T1_NS0_13GridEvenShareISG_EET2_T4_:
	.zero		1104


//--------------------- .nv.shared._ZN3cub18CUB_300001_SM_10006detail6reduce28DeviceReduceSingleTileKernelINS2_10policy_hubIdy5SumOpE10Policy1000EPdS8_yS5_ddN4cuda3std3__410__identityEEEvT0_T1_T2_T3_T4_T6_ --------------------------
	.section	.nv.shared._ZN3cub18CUB_300001_SM_10006detail6reduce28DeviceReduceSingleTileKernelINS2_10policy_hubIdy5SumOpE10Policy1000EPdS8_yS5_ddN4cuda3std3__410__identityEEEvT0_T1_T2_T3_T4_T6_,"aw",@nobits
	.sectionflags	@""
	.align	8
.nv.shared._ZN3cub18CUB_300001_SM_10006detail6reduce28DeviceReduceSingleTileKernelINS2_10policy_hubIdy5SumOpE10Policy1000EPdS8_yS5_ddN4cuda3std3__410__identityEEEvT0_T1_T2_T3_T4_T6_:
	.zero		1104


//--------------------- .nv.shared._Z22sum_axis_contig_kernelId5SumOpEvPKT_PS1_mmmmT0_S1_ --------------------------
	.section	.nv.shared._Z22sum_axis_contig_kernelId5SumOpEvPKT_PS1_mmmmT0_S1_,"aw",@nobits
	.sectionflags	@""
	.align	8
.nv.shared._Z22sum_axis_contig_kernelId5SumOpEvPKT_PS1_mmmmT0_S1_:
	.zero		3072


//--------------------- .nv.constant0._ZN3cub18CUB_300001_SM_10006detail6reduce28DeviceReduceSingleTileKernelINS2_10policy_hubIdy5SumOpE10Policy1000EPdS8_iS5_ddN4cuda3std3__410__identityEEEvT0_T1_T2_T3_T4_T6_ --------------------------
	.section	.nv.constant0._ZN3cub18CUB_300001_SM_10006detail6reduce28DeviceReduceSingleTileKernelINS2_10policy_hubIdy5SumOpE10Policy1000EPdS8_iS5_ddN4cuda3std3__410__identityEEEvT0_T1_T2_T3_T4_T6_,"a",@progbits
	.sectionflags	@""
	.align	4
.nv.constant0._ZN3cub18CUB_300001_SM_10006detail6reduce28DeviceReduceSingleTileKernelINS2_10policy_hubIdy5SumOpE10Policy1000EPdS8_iS5_ddN4cuda3std3__410__identityEEEvT0_T1_T2_T3_T4_T6_:
	.zero		929


//--------------------- .nv.constant0._ZN3cub18CUB_300001_SM_10006detail6reduce18DeviceReduceKernelINS2_10policy_hubIdy5SumOpE10Policy1000EPdyS5_dN4cuda3std3__410__identityEEEvT0_PT3_T1_NS0_13GridEvenShareISG_EET2_T4_ --------------------------
	.section	.nv.constant0._ZN3cub18CUB_300001_SM_10006detail6reduce18DeviceReduceKernelINS2_10policy_hubIdy5SumOpE10Policy1000EPdyS5_dN4cuda3std3__410__identityEEEvT0_PT3_T1_NS0_13GridEvenShareISG_EET2_T4_,"a",@progbits
	.sectionflags	@""
	.align	4
.nv.constant0._ZN3cub18CUB_300001_SM_10006detail6reduce18DeviceReduceKernelINS2_10policy_hubIdy5SumOpE10Policy1000EPdyS5_dN4cuda3std3__410__identityEEEvT0_PT3_T1_NS0_13GridEvenShareISG_EET2_T4_:
	.zero		994


//--------------------- .nv.constant0._ZN3cub18CUB_300001_SM_10006detail6reduce28DeviceReduceSingleTileKernelINS2_10policy_hubIdy5SumOpE10Policy1000EPdS8_yS5_ddN4cuda3std3__410__identityEEEvT0_T1_T2_T3_T4_T6_ --------------------------
	.section	.nv.constant0._ZN3cub18CUB_300001_SM_10006detail6reduce28DeviceReduceSingleTileKernelINS2_10policy_hubIdy5SumOpE10Policy1000EPdS8_yS5_ddN4cuda3std3__410__identityEEEvT0_T1_T2_T3_T4_T6_,"a",@progbits
	.sectionflags	@""
	.align	4
.nv.constant0._ZN3cub18CUB_300001_SM_10006detail6reduce28DeviceReduceSingleTileKernelINS2_10policy_hubIdy5SumOpE10Policy1000EPdS8_yS5_ddN4cuda3std3__410__identityEEEvT0_T1_T2_T3_T4_T6_:
	.zero		937


//--------------------- .nv.constant0._ZN3cub18CUB_300001_SM_10006detail11EmptyKernelIvEEvv --------------------------
	.section	.nv.constant0._ZN3cub18CUB_300001_SM_10006detail11EmptyKernelIvEEvv,"a",@progbits
	.sectionflags	@""
	.align	4
.nv.constant0._ZN3cub18CUB_300001_SM_10006detail11EmptyKernelIvEEvv:
	.zero		896


//--------------------- .nv.constant0._Z22sum_axis_contig_kernelId5SumOpEvPKT_PS1_mmmmT0_S1_ --------------------------
	.section	.nv.constant0._Z22sum_axis_contig_kernelId5SumOpEvPKT_PS1_mmmmT0_S1_,"a",@progbits
	.sectionflags	@""
	.align	4
.nv.constant0._Z22sum_axis_contig_kernelId5SumOpEvPKT_PS1_mmmmT0_S1_:
	.zero		960


//--------------------- SYMBOLS --------------------------

	.type		.nv.reservedSmem.offset0,@object
	.size		.nv.reservedSmem.offset0,0x4
	.type		.nv.reservedSmem.cap,@object
	.size		.nv.reservedSmem.cap,0x4
